	.target	sm_80

	.elftype	@"ET_EXEC"


//--------------------- .note.nv.tkinfo           --------------------------
	.section	.note.nv.tkinfo,"",@"SHT_NOTE"
	.sectionflags	@"SHF_NOTE_NV_TKINFO"
	.tkinfo
        /*0018*/ 	.word	0x00000002
        /*0030*/ 	.string	""
        /*0030*/ 	.string	"ptxas"
        /*0030*/ 	.string	"Cuda compilation tools, release 13.0, V13.0.88"
        /*0030*/ 	.string	"Build cuda_13.0.r13.0/compiler.36424714_0"
        /*0030*/ 	.string	"-arch sm_80 -m 64 "



//--------------------- .note.nv.cuinfo           --------------------------
	.section	.note.nv.cuinfo,"",@"SHT_NOTE"
	.sectionflags	@"SHF_NOTE_NV_CUINFO"
        /*0018*/ 	.short	0x0002
        /*001a*/ 	.short	0x0050
        /*001c*/ 	.short	0x0082
	.zero		2


//--------------------- .nv.info                  --------------------------
	.section	.nv.info,"",@"SHT_CUDA_INFO"
	.align	4


	//----- nvinfo : EIATTR_REGCOUNT
	.align		4
        /*0000*/ 	.byte	0x04, 0x2f
        /*0002*/ 	.short	(.L_38 - .L_37)
	.align		4
.L_37:
        /*0004*/ 	.word	index@(_ZN2at6native65_GLOBAL__N__c0d6c1cb_32_DistributionExponentialKernel_cu_5881736643distribution_elementwise_grid_stride_kernelIdLi2EZNS0_9templates4cuda21uniform_and_transformIddPNS_17CUDAGeneratorImplEZZZNS4_18exponential_kernelIS7_EEvRNS_18TensorIteratorBaseEdT_ENKUlvE_clEvENKUlvE_clEvEUldE_EEvSA_T1_T2_EUlP24curandStatePhilox4_32_10E_ZNS1_27distribution_nullary_kernelIdd7double2S7_SJ_SE_EEvSA_SG_RKT3_T4_EUlidE_EEvlNS_15PhiloxCudaStateESF_SG_)
        /*0008*/ 	.word	0x00000032


	//----- nvinfo : EIATTR_FRAME_SIZE
	.align		4
.L_38:
        /*000c*/ 	.byte	0x04, 0x11
        /*000e*/ 	.short	(.L_40 - .L_39)
	.align		4
.L_39:
        /*0010*/ 	.word	index@($__internal_19_$__cuda_sm20_div_s64)
        /*0014*/ 	.word	0x00000000


	//----- nvinfo : EIATTR_FRAME_SIZE
	.align		4
.L_40:
        /*0018*/ 	.byte	0x04, 0x11
        /*001a*/ 	.short	(.L_42 - .L_41)
	.align		4
.L_41:
        /*001c*/ 	.word	index@($__internal_18_$__cuda_sm20_dblrcp_rn_slowpath_v3)
        /*0020*/ 	.word	0x00000000


	//----- nvinfo : EIATTR_FRAME_SIZE
	.align		4
.L_42:
        /*0024*/ 	.byte	0x04, 0x11
        /*0026*/ 	.short	(.L_44 - .L_43)
	.align		4
.L_43:
        /*0028*/ 	.word	index@(_ZN2at6native65_GLOBAL__N__c0d6c1cb_32_DistributionExponentialKernel_cu_5881736643distribution_elementwise_grid_stride_kernelIdLi2EZNS0_9templates4cuda21uniform_and_transformIddPNS_17CUDAGeneratorImplEZZZNS4_18exponential_kernelIS7_EEvRNS_18TensorIteratorBaseEdT_ENKUlvE_clEvENKUlvE_clEvEUldE_EEvSA_T1_T2_EUlP24curandStatePhilox4_32_10E_ZNS1_27distribution_nullary_kernelIdd7double2S7_SJ_SE_EEvSA_SG_RKT3_T4_EUlidE_EEvlNS_15PhiloxCudaStateESF_SG_)
        /*002c*/ 	.word	0x00000000


	//----- nvinfo : EIATTR_REGCOUNT
	.align		4
.L_44:
        /*0030*/ 	.byte	0x04, 0x2f
        /*0032*/ 	.short	(.L_46 - .L_45)
	.align		4
.L_45:
        /*0034*/ 	.word	index@(_ZN2at6native65_GLOBAL__N__c0d6c1cb_32_DistributionExponentialKernel_cu_5881736643distribution_elementwise_grid_stride_kernelIdLi2EZNS0_9templates4cuda21uniform_and_transformIddPNS_17CUDAGeneratorImplEZZZNS4_18exponential_kernelIS7_EEvRNS_18TensorIteratorBaseEdT_ENKUlvE_clEvENKUlvE_clEvEUldE_EEvSA_T1_T2_EUlP24curandStatePhilox4_32_10E_ZNS1_27distribution_nullary_kernelIdd7double2S7_SJ_SE_EEvSA_SG_RKT3_T4_EUlidE0_EEvlNS_15PhiloxCudaStateESF_SG_)
        /*0038*/ 	.word	0x00000032


	//----- nvinfo : EIATTR_FRAME_SIZE
	.align		4
.L_46:
        /*003c*/ 	.byte	0x04, 0x11
        /*003e*/ 	.short	(.L_48 - .L_47)
	.align		4
.L_47:
        /*0040*/ 	.word	index@($__internal_17_$__cuda_sm20_div_s64)
        /*0044*/ 	.word	0x00000000


	//----- nvinfo : EIATTR_FRAME_SIZE
	.align		4
.L_48:
        /*0048*/ 	.byte	0x04, 0x11
        /*004a*/ 	.short	(.L_50 - .L_49)
	.align		4
.L_49:
        /*004c*/ 	.word	index@($__internal_16_$__cuda_sm20_dblrcp_rn_slowpath_v3)
        /*0050*/ 	.word	0x00000000


	//----- nvinfo : EIATTR_FRAME_SIZE
	.align		4
.L_50:
        /*0054*/ 	.byte	0x04, 0x11
        /*0056*/ 	.short	(.L_52 - .L_51)
	.align		4
.L_51:
        /*0058*/ 	.word	index@(_ZN2at6native65_GLOBAL__N__c0d6c1cb_32_DistributionExponentialKernel_cu_5881736643distribution_elementwise_grid_stride_kernelIdLi2EZNS0_9templates4cuda21uniform_and_transformIddPNS_17CUDAGeneratorImplEZZZNS4_18exponential_kernelIS7_EEvRNS_18TensorIteratorBaseEdT_ENKUlvE_clEvENKUlvE_clEvEUldE_EEvSA_T1_T2_EUlP24curandStatePhilox4_32_10E_ZNS1_27distribution_nullary_kernelIdd7double2S7_SJ_SE_EEvSA_SG_RKT3_T4_EUlidE0_EEvlNS_15PhiloxCudaStateESF_SG_)
        /*005c*/ 	.word	0x00000000


	//----- nvinfo : EIATTR_REGCOUNT
	.align		4
.L_52:
        /*0060*/ 	.byte	0x04, 0x2f
        /*0062*/ 	.short	(.L_54 - .L_53)
	.align		4
.L_53:
        /*0064*/ 	.word	index@(_ZN2at6native65_GLOBAL__N__c0d6c1cb_32_DistributionExponentialKernel_cu_5881736643distribution_elementwise_grid_stride_kernelIdLi2EZNS0_9templates4cuda21uniform_and_transformIddPNS_17CUDAGeneratorImplEZZZNS4_18exponential_kernelIS7_EEvRNS_18TensorIteratorBaseEdT_ENKUlvE_clEvENKUlvE_clEvEUldE_EEvSA_T1_T2_EUlP24curandStatePhilox4_32_10E0_ZNS1_27distribution_nullary_kernelIdd6float4S7_SJ_SE_EEvSA_SG_RKT3_T4_EUlidE_EEvlNS_15PhiloxCudaStateESF_SG_)
        /*0068*/ 	.word	0x00000032


	//----- nvinfo : EIATTR_FRAME_SIZE
	.align		4
.L_54:
        /*006c*/ 	.byte	0x04, 0x11
        /*006e*/ 	.short	(.L_56 - .L_55)
	.align		4
.L_55:
        /*0070*/ 	.word	index@($__internal_15_$__cuda_sm20_div_s64)
        /*0074*/ 	.word	0x00000000


	//----- nvinfo : EIATTR_FRAME_SIZE
	.align		4
.L_56:
        /*0078*/ 	.byte	0x04, 0x11
        /*007a*/ 	.short	(.L_58 - .L_57)
	.align		4
.L_57:
        /*007c*/ 	.word	index@($__internal_14_$__cuda_sm20_dblrcp_rn_slowpath_v3)
        /*0080*/ 	.word	0x00000000


	//----- nvinfo : EIATTR_FRAME_SIZE
	.align		4
.L_58:
        /*0084*/ 	.byte	0x04, 0x11
        /*0086*/ 	.short	(.L_60 - .L_59)
	.align		4
.L_59:
        /*0088*/ 	.word	index@(_ZN2at6native65_GLOBAL__N__c0d6c1cb_32_DistributionExponentialKernel_cu_5881736643distribution_elementwise_grid_stride_kernelIdLi2EZNS0_9templates4cuda21uniform_and_transformIddPNS_17CUDAGeneratorImplEZZZNS4_18exponential_kernelIS7_EEvRNS_18TensorIteratorBaseEdT_ENKUlvE_clEvENKUlvE_clEvEUldE_EEvSA_T1_T2_EUlP24curandStatePhilox4_32_10E0_ZNS1_27distribution_nullary_kernelIdd6float4S7_SJ_SE_EEvSA_SG_RKT3_T4_EUlidE_EEvlNS_15PhiloxCudaStateESF_SG_)
        /*008c*/ 	.word	0x00000000


	//----- nvinfo : EIATTR_REGCOUNT
	.align		4
.L_60:
        /*0090*/ 	.byte	0x04, 0x2f
        /*0092*/ 	.short	(.L_62 - .L_61)
	.align		4
.L_61:
        /*0094*/ 	.word	index@(_ZN2at6native65_GLOBAL__N__c0d6c1cb_32_DistributionExponentialKernel_cu_5881736643distribution_elementwise_grid_stride_kernelIdLi2EZNS0_9templates4cuda21uniform_and_transformIddPNS_17CUDAGeneratorImplEZZZNS4_18exponential_kernelIS7_EEvRNS_18TensorIteratorBaseEdT_ENKUlvE_clEvENKUlvE_clEvEUldE_EEvSA_T1_T2_EUlP24curandStatePhilox4_32_10E0_ZNS1_27distribution_nullary_kernelIdd6float4S7_SJ_SE_EEvSA_SG_RKT3_T4_EUlidE0_EEvlNS_15PhiloxCudaStateESF_SG_)
        /*0098*/ 	.word	0x00000032


	//----- nvinfo : EIATTR_FRAME_SIZE
	.align		4
.L_62:
        /*009c*/ 	.byte	0x04, 0x11
        /*009e*/ 	.short	(.L_64 - .L_63)
	.align		4
.L_63:
        /*00a0*/ 	.word	index@($__internal_13_$__cuda_sm20_div_s64)
        /*00a4*/ 	.word	0x00000000


	//----- nvinfo : EIATTR_FRAME_SIZE
	.align		4
.L_64:
        /*00a8*/ 	.byte	0x04, 0x11
        /*00aa*/ 	.short	(.L_66 - .L_65)
	.align		4
.L_65:
        /*00ac*/ 	.word	index@($__internal_12_$__cuda_sm20_dblrcp_rn_slowpath_v3)
        /*00b0*/ 	.word	0x00000000


	//----- nvinfo : EIATTR_FRAME_SIZE
	.align		4
.L_66:
        /*00b4*/ 	.byte	0x04, 0x11
        /*00b6*/ 	.short	(.L_68 - .L_67)
	.align		4
.L_67:
        /*00b8*/ 	.word	index@(_ZN2at6native65_GLOBAL__N__c0d6c1cb_32_DistributionExponentialKernel_cu_5881736643distribution_elementwise_grid_stride_kernelIdLi2EZNS0_9templates4cuda21uniform_and_transformIddPNS_17CUDAGeneratorImplEZZZNS4_18exponential_kernelIS7_EEvRNS_18TensorIteratorBaseEdT_ENKUlvE_clEvENKUlvE_clEvEUldE_EEvSA_T1_T2_EUlP24curandStatePhilox4_32_10E0_ZNS1_27distribution_nullary_kernelIdd6float4S7_SJ_SE_EEvSA_SG_RKT3_T4_EUlidE0_EEvlNS_15PhiloxCudaStateESF_SG_)
        /*00bc*/ 	.word	0x00000000


	//----- nvinfo : EIATTR_REGCOUNT
	.align		4
.L_68:
        /*00c0*/ 	.byte	0x04, 0x2f
        /*00c2*/ 	.short	(.L_70 - .L_69)
	.align		4
.L_69:
        /*00c4*/ 	.word	index@(_ZN2at6native65_GLOBAL__N__c0d6c1cb_32_DistributionExponentialKernel_cu_5881736643distribution_elementwise_grid_stride_kernelIfLi4EZNS0_9templates4cuda21uniform_and_transformIffPNS_17CUDAGeneratorImplEZZZNS4_18exponential_kernelIS7_EEvRNS_18TensorIteratorBaseEdT_ENKUlvE_clEvENKUlvE0_clEvEUlfE_EEvSA_T1_T2_EUlP24curandStatePhilox4_32_10E_ZNS1_27distribution_nullary_kernelIff7double2S7_SJ_SE_EEvSA_SG_RKT3_T4_EUlifE_EEvlNS_15PhiloxCudaStateESF_SG_)
        /*00c8*/ 	.word	0x00000030


	//----- nvinfo : EIATTR_FRAME_SIZE
	.align		4
.L_70:
        /*00cc*/ 	.byte	0x04, 0x11
        /*00ce*/ 	.short	(.L_72 - .L_71)
	.align		4
.L_71:
        /*00d0*/ 	.word	index@($__internal_11_$__cuda_sm20_div_s64)
        /*00d4*/ 	.word	0x00000000


	//----- nvinfo : EIATTR_FRAME_SIZE
	.align		4
.L_72:
        /*00d8*/ 	.byte	0x04, 0x11
        /*00da*/ 	.short	(.L_74 - .L_73)
	.align		4
.L_73:
        /*00dc*/ 	.word	index@(_ZN2at6native65_GLOBAL__N__c0d6c1cb_32_DistributionExponentialKernel_cu_5881736643distribution_elementwise_grid_stride_kernelIfLi4EZNS0_9templates4cuda21uniform_and_transformIffPNS_17CUDAGeneratorImplEZZZNS4_18exponential_kernelIS7_EEvRNS_18TensorIteratorBaseEdT_ENKUlvE_clEvENKUlvE0_clEvEUlfE_EEvSA_T1_T2_EUlP24curandStatePhilox4_32_10E_ZNS1_27distribution_nullary_kernelIff7double2S7_SJ_SE_EEvSA_SG_RKT3_T4_EUlifE_EEvlNS_15PhiloxCudaStateESF_SG_)
        /*00e0*/ 	.word	0x00000000


	//----- nvinfo : EIATTR_REGCOUNT
	.align		4
.L_74:
        /*00e4*/ 	.byte	0x04, 0x2f
        /*00e6*/ 	.short	(.L_76 - .L_75)
	.align		4
.L_75:
        /*00e8*/ 	.word	index@(_ZN2at6native65_GLOBAL__N__c0d6c1cb_32_DistributionExponentialKernel_cu_5881736643distribution_elementwise_grid_stride_kernelIfLi4EZNS0_9templates4cuda21uniform_and_transformIffPNS_17CUDAGeneratorImplEZZZNS4_18exponential_kernelIS7_EEvRNS_18TensorIteratorBaseEdT_ENKUlvE_clEvENKUlvE0_clEvEUlfE_EEvSA_T1_T2_EUlP24curandStatePhilox4_32_10E_ZNS1_27distribution_nullary_kernelIff7double2S7_SJ_SE_EEvSA_SG_RKT3_T4_EUlifE0_EEvlNS_15PhiloxCudaStateESF_SG_)
        /*00ec*/ 	.word	0x00000028


	//----- nvinfo : EIATTR_FRAME_SIZE
	.align		4
.L_76:
        /*00f0*/ 	.byte	0x04, 0x11
        /*00f2*/ 	.short	(.L_78 - .L_77)
	.align		4
.L_77:
        /*00f4*/ 	.word	index@($__internal_10_$__cuda_sm20_div_s64)
        /*00f8*/ 	.word	0x00000000


	//----- nvinfo : EIATTR_FRAME_SIZE
	.align		4
.L_78:
        /*00fc*/ 	.byte	0x04, 0x11
        /*00fe*/ 	.short	(.L_80 - .L_79)
	.align		4
.L_79:
        /*0100*/ 	.word	index@(_ZN2at6native65_GLOBAL__N__c0d6c1cb_32_DistributionExponentialKernel_cu_5881736643distribution_elementwise_grid_stride_kernelIfLi4EZNS0_9templates4cuda21uniform_and_transformIffPNS_17CUDAGeneratorImplEZZZNS4_18exponential_kernelIS7_EEvRNS_18TensorIteratorBaseEdT_ENKUlvE_clEvENKUlvE0_clEvEUlfE_EEvSA_T1_T2_EUlP24curandStatePhilox4_32_10E_ZNS1_27distribution_nullary_kernelIff7double2S7_SJ_SE_EEvSA_SG_RKT3_T4_EUlifE0_EEvlNS_15PhiloxCudaStateESF_SG_)
        /*0104*/ 	.word	0x00000000


	//----- nvinfo : EIATTR_REGCOUNT
	.align		4
.L_80:
        /*0108*/ 	.byte	0x04, 0x2f
        /*010a*/ 	.short	(.L_82 - .L_81)
	.align		4
.L_81:
        /*010c*/ 	.word	index@(_ZN2at6native65_GLOBAL__N__c0d6c1cb_32_DistributionExponentialKernel_cu_5881736643distribution_elementwise_grid_stride_kernelIfLi4EZNS0_9templates4cuda21uniform_and_transformIffPNS_17CUDAGeneratorImplEZZZNS4_18exponential_kernelIS7_EEvRNS_18TensorIteratorBaseEdT_ENKUlvE_clEvENKUlvE0_clEvEUlfE_EEvSA_T1_T2_EUlP24curandStatePhilox4_32_10E0_ZNS1_27distribution_nullary_kernelIff6float4S7_SJ_SE_EEvSA_SG_RKT3_T4_EUlifE_EEvlNS_15PhiloxCudaStateESF_SG_)
        /*0110*/ 	.word	0x00000033


	//----- nvinfo : EIATTR_FRAME_SIZE
	.align		4
.L_82:
        /*0114*/ 	.byte	0x04, 0x11
        /*0116*/ 	.short	(.L_84 - .L_83)
	.align		4
.L_83:
        /*0118*/ 	.word	index@($__internal_9_$__cuda_sm20_div_s64)
        /*011c*/ 	.word	0x00000000


	//----- nvinfo : EIATTR_FRAME_SIZE
	.align		4
.L_84:
        /*0120*/ 	.byte	0x04, 0x11
        /*0122*/ 	.short	(.L_86 - .L_85)
	.align		4
.L_85:
        /*0124*/ 	.word	index@(_ZN2at6native65_GLOBAL__N__c0d6c1cb_32_DistributionExponentialKernel_cu_5881736643distribution_elementwise_grid_stride_kernelIfLi4EZNS0_9templates4cuda21uniform_and_transformIffPNS_17CUDAGeneratorImplEZZZNS4_18exponential_kernelIS7_EEvRNS_18TensorIteratorBaseEdT_ENKUlvE_clEvENKUlvE0_clEvEUlfE_EEvSA_T1_T2_EUlP24curandStatePhilox4_32_10E0_ZNS1_27distribution_nullary_kernelIff6float4S7_SJ_SE_EEvSA_SG_RKT3_T4_EUlifE_EEvlNS_15PhiloxCudaStateESF_SG_)
        /*0128*/ 	.word	0x00000000


	//----- nvinfo : EIATTR_REGCOUNT
	.align		4
.L_86:
        /*012c*/ 	.byte	0x04, 0x2f
        /*012e*/ 	.short	(.L_88 - .L_87)
	.align		4
.L_87:
        /*0130*/ 	.word	index@(_ZN2at6native65_GLOBAL__N__c0d6c1cb_32_DistributionExponentialKernel_cu_5881736643distribution_elementwise_grid_stride_kernelIfLi4EZNS0_9templates4cuda21uniform_and_transformIffPNS_17CUDAGeneratorImplEZZZNS4_18exponential_kernelIS7_EEvRNS_18TensorIteratorBaseEdT_ENKUlvE_clEvENKUlvE0_clEvEUlfE_EEvSA_T1_T2_EUlP24curandStatePhilox4_32_10E0_ZNS1_27distribution_nullary_kernelIff6float4S7_SJ_SE_EEvSA_SG_RKT3_T4_EUlifE0_EEvlNS_15PhiloxCudaStateESF_SG_)
        /*0134*/ 	.word	0x00000028


	//----- nvinfo : EIATTR_FRAME_SIZE
	.align		4
.L_88:
        /*0138*/ 	.byte	0x04, 0x11
        /*013a*/ 	.short	(.L_90 - .L_89)
	.align		4
.L_89:
        /*013c*/ 	.word	index@($__internal_8_$__cuda_sm20_div_s64)
        /*0140*/ 	.word	0x00000000


	//----- nvinfo : EIATTR_FRAME_SIZE
	.align		4
.L_90:
        /*0144*/ 	.byte	0x04, 0x11
        /*0146*/ 	.short	(.L_92 - .L_91)
	.align		4
.L_91:
        /*0148*/ 	.word	index@(_ZN2at6native65_GLOBAL__N__c0d6c1cb_32_DistributionExponentialKernel_cu_5881736643distribution_elementwise_grid_stride_kernelIfLi4EZNS0_9templates4cuda21uniform_and_transformIffPNS_17CUDAGeneratorImplEZZZNS4_18exponential_kernelIS7_EEvRNS_18TensorIteratorBaseEdT_ENKUlvE_clEvENKUlvE0_clEvEUlfE_EEvSA_T1_T2_EUlP24curandStatePhilox4_32_10E0_ZNS1_27distribution_nullary_kernelIff6float4S7_SJ_SE_EEvSA_SG_RKT3_T4_EUlifE0_EEvlNS_15PhiloxCudaStateESF_SG_)
        /*014c*/ 	.word	0x00000000


	//----- nvinfo : EIATTR_REGCOUNT
	.align		4
.L_92:
        /*0150*/ 	.byte	0x04, 0x2f
        /*0152*/ 	.short	(.L_94 - .L_93)
	.align		4
.L_93:
        /*0154*/ 	.word	index@(_ZN2at6native65_GLOBAL__N__c0d6c1cb_32_DistributionExponentialKernel_cu_5881736643distribution_elementwise_grid_stride_kernelIfLi4EZNS0_9templates4cuda21uniform_and_transformIN3c104HalfEfPNS_17CUDAGeneratorImplEZZZNS4_18exponential_kernelIS9_EEvRNS_18TensorIteratorBaseEdT_ENKUlvE_clEvENKUlvE1_clEvEUlfE_EEvSC_T1_T2_EUlP24curandStatePhilox4_32_10E_ZNS1_27distribution_nullary_kernelIS7_f7double2S9_SL_SG_EEvSC_SI_RKT3_T4_EUlifE_EEvlNS_15PhiloxCudaStateESH_SI_)
        /*0158*/ 	.word	0x00000030


	//----- nvinfo : EIATTR_FRAME_SIZE
	.align		4
.L_94:
        /*015c*/ 	.byte	0x04, 0x11
        /*015e*/ 	.short	(.L_96 - .L_95)
	.align		4
.L_95:
        /*0160*/ 	.word	index@($__internal_7_$__cuda_sm20_div_s64)
        /*0164*/ 	.word	0x00000000


	//----- nvinfo : EIATTR_FRAME_SIZE
	.align		4
.L_96:
        /*0168*/ 	.byte	0x04, 0x11
        /*016a*/ 	.short	(.L_98 - .L_97)
	.align		4
.L_97:
        /*016c*/ 	.word	index@(_ZN2at6native65_GLOBAL__N__c0d6c1cb_32_DistributionExponentialKernel_cu_5881736643distribution_elementwise_grid_stride_kernelIfLi4EZNS0_9templates4cuda21uniform_and_transformIN3c104HalfEfPNS_17CUDAGeneratorImplEZZZNS4_18exponential_kernelIS9_EEvRNS_18TensorIteratorBaseEdT_ENKUlvE_clEvENKUlvE1_clEvEUlfE_EEvSC_T1_T2_EUlP24curandStatePhilox4_32_10E_ZNS1_27distribution_nullary_kernelIS7_f7double2S9_SL_SG_EEvSC_SI_RKT3_T4_EUlifE_EEvlNS_15PhiloxCudaStateESH_SI_)
        /*0170*/ 	.word	0x00000000


	//----- nvinfo : EIATTR_REGCOUNT
	.align		4
.L_98:
        /*0174*/ 	.byte	0x04, 0x2f
        /*0176*/ 	.short	(.L_100 - .L_99)
	.align		4
.L_99:
        /*0178*/ 	.word	index@(_ZN2at6native65_GLOBAL__N__c0d6c1cb_32_DistributionExponentialKernel_cu_5881736643distribution_elementwise_grid_stride_kernelIfLi4EZNS0_9templates4cuda21uniform_and_transformIN3c104HalfEfPNS_17CUDAGeneratorImplEZZZNS4_18exponential_kernelIS9_EEvRNS_18TensorIteratorBaseEdT_ENKUlvE_clEvENKUlvE1_clEvEUlfE_EEvSC_T1_T2_EUlP24curandStatePhilox4_32_10E_ZNS1_27distribution_nullary_kernelIS7_f7double2S9_SL_SG_EEvSC_SI_RKT3_T4_EUlifE0_EEvlNS_15PhiloxCudaStateESH_SI_)
        /*017c*/ 	.word	0x00000026


	//----- nvinfo : EIATTR_FRAME_SIZE
	.align		4
.L_100:
        /*0180*/ 	.byte	0x04, 0x11
        /*0182*/ 	.short	(.L_102 - .L_101)
	.align		4
.L_101:
        /*0184*/ 	.word	index@($__internal_6_$__cuda_sm20_div_s64)
        /*0188*/ 	.word	0x00000000


	//----- nvinfo : EIATTR_FRAME_SIZE
	.align		4
.L_102:
        /*018c*/ 	.byte	0x04, 0x11
        /*018e*/ 	.short	(.L_104 - .L_103)
	.align		4
.L_103:
        /*0190*/ 	.word	index@(_ZN2at6native65_GLOBAL__N__c0d6c1cb_32_DistributionExponentialKernel_cu_5881736643distribution_elementwise_grid_stride_kernelIfLi4EZNS0_9templates4cuda21uniform_and_transformIN3c104HalfEfPNS_17CUDAGeneratorImplEZZZNS4_18exponential_kernelIS9_EEvRNS_18TensorIteratorBaseEdT_ENKUlvE_clEvENKUlvE1_clEvEUlfE_EEvSC_T1_T2_EUlP24curandStatePhilox4_32_10E_ZNS1_27distribution_nullary_kernelIS7_f7double2S9_SL_SG_EEvSC_SI_RKT3_T4_EUlifE0_EEvlNS_15PhiloxCudaStateESH_SI_)
        /*0194*/ 	.word	0x00000000


	//----- nvinfo : EIATTR_REGCOUNT
	.align		4
.L_104:
        /*0198*/ 	.byte	0x04, 0x2f
        /*019a*/ 	.short	(.L_106 - .L_105)
	.align		4
.L_105:
        /*019c*/ 	.word	index@(_ZN2at6native65_GLOBAL__N__c0d6c1cb_32_DistributionExponentialKernel_cu_5881736643distribution_elementwise_grid_stride_kernelIfLi4EZNS0_9templates4cuda21uniform_and_transformIN3c104HalfEfPNS_17CUDAGeneratorImplEZZZNS4_18exponential_kernelIS9_EEvRNS_18TensorIteratorBaseEdT_ENKUlvE_clEvENKUlvE1_clEvEUlfE_EEvSC_T1_T2_EUlP24curandStatePhilox4_32_10E0_ZNS1_27distribution_nullary_kernelIS7_f6float4S9_SL_SG_EEvSC_SI_RKT3_T4_EUlifE_EEvlNS_15PhiloxCudaStateESH_SI_)
        /*01a0*/ 	.word	0x00000030


	//----- nvinfo : EIATTR_FRAME_SIZE
	.align		4
.L_106:
        /*01a4*/ 	.byte	0x04, 0x11
        /*01a6*/ 	.short	(.L_108 - .L_107)
	.align		4
.L_107:
        /*01a8*/ 	.word	index@($__internal_5_$__cuda_sm20_div_s64)
        /*01ac*/ 	.word	0x00000000


	//----- nvinfo : EIATTR_FRAME_SIZE
	.align		4
.L_108:
        /*01b0*/ 	.byte	0x04, 0x11
        /*01b2*/ 	.short	(.L_110 - .L_109)
	.align		4
.L_109:
        /*01b4*/ 	.word	index@(_ZN2at6native65_GLOBAL__N__c0d6c1cb_32_DistributionExponentialKernel_cu_5881736643distribution_elementwise_grid_stride_kernelIfLi4EZNS0_9templates4cuda21uniform_and_transformIN3c104HalfEfPNS_17CUDAGeneratorImplEZZZNS4_18exponential_kernelIS9_EEvRNS_18TensorIteratorBaseEdT_ENKUlvE_clEvENKUlvE1_clEvEUlfE_EEvSC_T1_T2_EUlP24curandStatePhilox4_32_10E0_ZNS1_27distribution_nullary_kernelIS7_f6float4S9_SL_SG_EEvSC_SI_RKT3_T4_EUlifE_EEvlNS_15PhiloxCudaStateESH_SI_)
        /*01b8*/ 	.word	0x00000000


	//----- nvinfo : EIATTR_REGCOUNT
	.align		4
.L_110:
        /*01bc*/ 	.byte	0x04, 0x2f
        /*01be*/ 	.short	(.L_112 - .L_111)
	.align		4
.L_111:
        /*01c0*/ 	.word	index@(_ZN2at6native65_GLOBAL__N__c0d6c1cb_32_DistributionExponentialKernel_cu_5881736643distribution_elementwise_grid_stride_kernelIfLi4EZNS0_9templates4cuda21uniform_and_transformIN3c104HalfEfPNS_17CUDAGeneratorImplEZZZNS4_18exponential_kernelIS9_EEvRNS_18TensorIteratorBaseEdT_ENKUlvE_clEvENKUlvE1_clEvEUlfE_EEvSC_T1_T2_EUlP24curandStatePhilox4_32_10E0_ZNS1_27distribution_nullary_kernelIS7_f6float4S9_SL_SG_EEvSC_SI_RKT3_T4_EUlifE0_EEvlNS_15PhiloxCudaStateESH_SI_)
        /*01c4*/ 	.word	0x00000028


	//----- nvinfo : EIATTR_FRAME_SIZE
	.align		4
.L_112:
        /*01c8*/ 	.byte	0x04, 0x11
        /*01ca*/ 	.short	(.L_114 - .L_113)
	.align		4
.L_113:
        /*01cc*/ 	.word	index@($__internal_4_$__cuda_sm20_div_s64)
        /*01d0*/ 	.word	0x00000000


	//----- nvinfo : EIATTR_FRAME_SIZE
	.align		4
.L_114:
        /*01d4*/ 	.byte	0x04, 0x11
        /*01d6*/ 	.short	(.L_116 - .L_115)
	.align		4
.L_115:
        /*01d8*/ 	.word	index@(_ZN2at6native65_GLOBAL__N__c0d6c1cb_32_DistributionExponentialKernel_cu_5881736643distribution_elementwise_grid_stride_kernelIfLi4EZNS0_9templates4cuda21uniform_and_transformIN3c104HalfEfPNS_17CUDAGeneratorImplEZZZNS4_18exponential_kernelIS9_EEvRNS_18TensorIteratorBaseEdT_ENKUlvE_clEvENKUlvE1_clEvEUlfE_EEvSC_T1_T2_EUlP24curandStatePhilox4_32_10E0_ZNS1_27distribution_nullary_kernelIS7_f6float4S9_SL_SG_EEvSC_SI_RKT3_T4_EUlifE0_EEvlNS_15PhiloxCudaStateESH_SI_)
        /*01dc*/ 	.word	0x00000000


	//----- nvinfo : EIATTR_REGCOUNT
	.align		4
.L_116:
        /*01e0*/ 	.byte	0x04, 0x2f
        /*01e2*/ 	.short	(.L_118 - .L_117)
	.align		4
.L_117:
        /*01e4*/ 	.word	index@(_ZN2at6native65_GLOBAL__N__c0d6c1cb_32_DistributionExponentialKernel_cu_5881736643distribution_elementwise_grid_stride_kernelIfLi4EZNS0_9templates4cuda21uniform_and_transformIN3c108BFloat16EfPNS_17CUDAGeneratorImplEZZZNS4_18exponential_kernelIS9_EEvRNS_18TensorIteratorBaseEdT_ENKUlvE_clEvENKUlvE2_clEvEUlfE_EEvSC_T1_T2_EUlP24curandStatePhilox4_32_10E_ZNS1_27distribution_nullary_kernelIS7_f7double2S9_SL_SG_EEvSC_SI_RKT3_T4_EUlifE_EEvlNS_15PhiloxCudaStateESH_SI_)
        /*01e8*/ 	.word	0x00000030


	//----- nvinfo : EIATTR_FRAME_SIZE
	.align		4
.L_118:
        /*01ec*/ 	.byte	0x04, 0x11
        /*01ee*/ 	.short	(.L_120 - .L_119)
	.align		4
.L_119:
        /*01f0*/ 	.word	index@($__internal_3_$__cuda_sm20_div_s64)
        /*01f4*/ 	.word	0x00000000


	//----- nvinfo : EIATTR_FRAME_SIZE
	.align		4
.L_120:
        /*01f8*/ 	.byte	0x04, 0x11
        /*01fa*/ 	.short	(.L_122 - .L_121)
	.align		4
.L_121:
        /*01fc*/ 	.word	index@(_ZN2at6native65_GLOBAL__N__c0d6c1cb_32_DistributionExponentialKernel_cu_5881736643distribution_elementwise_grid_stride_kernelIfLi4EZNS0_9templates4cuda21uniform_and_transformIN3c108BFloat16EfPNS_17CUDAGeneratorImplEZZZNS4_18exponential_kernelIS9_EEvRNS_18TensorIteratorBaseEdT_ENKUlvE_clEvENKUlvE2_clEvEUlfE_EEvSC_T1_T2_EUlP24curandStatePhilox4_32_10E_ZNS1_27distribution_nullary_kernelIS7_f7double2S9_SL_SG_EEvSC_SI_RKT3_T4_EUlifE_EEvlNS_15PhiloxCudaStateESH_SI_)
        /*0200*/ 	.word	0x00000000


	//----- nvinfo : EIATTR_REGCOUNT
	.align		4
.L_122:
        /*0204*/ 	.byte	0x04, 0x2f
        /*0206*/ 	.short	(.L_124 - .L_123)
	.align		4
.L_123:
        /*0208*/ 	.word	index@(_ZN2at6native65_GLOBAL__N__c0d6c1cb_32_DistributionExponentialKernel_cu_5881736643distribution_elementwise_grid_stride_kernelIfLi4EZNS0_9templates4cuda21uniform_and_transformIN3c108BFloat16EfPNS_17CUDAGeneratorImplEZZZNS4_18exponential_kernelIS9_EEvRNS_18TensorIteratorBaseEdT_ENKUlvE_clEvENKUlvE2_clEvEUlfE_EEvSC_T1_T2_EUlP24curandStatePhilox4_32_10E_ZNS1_27distribution_nullary_kernelIS7_f7double2S9_SL_SG_EEvSC_SI_RKT3_T4_EUlifE0_EEvlNS_15PhiloxCudaStateESH_SI_)
        /*020c*/ 	.word	0x00000026


	//----- nvinfo : EIATTR_FRAME_SIZE
	.align		4
.L_124:
        /*0210*/ 	.byte	0x04, 0x11
        /*0212*/ 	.short	(.L_126 - .L_125)
	.align		4
.L_125:
        /*0214*/ 	.word	index@($__internal_2_$__cuda_sm20_div_s64)
        /*0218*/ 	.word	0x00000000


	//----- nvinfo : EIATTR_FRAME_SIZE
	.align		4
.L_126:
        /*021c*/ 	.byte	0x04, 0x11
        /*021e*/ 	.short	(.L_128 - .L_127)
	.align		4
.L_127:
        /*0220*/ 	.word	index@(_ZN2at6native65_GLOBAL__N__c0d6c1cb_32_DistributionExponentialKernel_cu_5881736643distribution_elementwise_grid_stride_kernelIfLi4EZNS0_9templates4cuda21uniform_and_transformIN3c108BFloat16EfPNS_17CUDAGeneratorImplEZZZNS4_18exponential_kernelIS9_EEvRNS_18TensorIteratorBaseEdT_ENKUlvE_clEvENKUlvE2_clEvEUlfE_EEvSC_T1_T2_EUlP24curandStatePhilox4_32_10E_ZNS1_27distribution_nullary_kernelIS7_f7double2S9_SL_SG_EEvSC_SI_RKT3_T4_EUlifE0_EEvlNS_15PhiloxCudaStateESH_SI_)
        /*0224*/ 	.word	0x00000000


	//----- nvinfo : EIATTR_REGCOUNT
	.align		4
.L_128:
        /*0228*/ 	.byte	0x04, 0x2f
        /*022a*/ 	.short	(.L_130 - .L_129)
	.align		4
.L_129:
        /*022c*/ 	.word	index@(_ZN2at6native65_GLOBAL__N__c0d6c1cb_32_DistributionExponentialKernel_cu_5881736643distribution_elementwise_grid_stride_kernelIfLi4EZNS0_9templates4cuda21uniform_and_transformIN3c108BFloat16EfPNS_17CUDAGeneratorImplEZZZNS4_18exponential_kernelIS9_EEvRNS_18TensorIteratorBaseEdT_ENKUlvE_clEvENKUlvE2_clEvEUlfE_EEvSC_T1_T2_EUlP24curandStatePhilox4_32_10E0_ZNS1_27distribution_nullary_kernelIS7_f6float4S9_SL_SG_EEvSC_SI_RKT3_T4_EUlifE_EEvlNS_15PhiloxCudaStateESH_SI_)
        /*0230*/ 	.word	0x00000030


	//----- nvinfo : EIATTR_FRAME_SIZE
	.align		4
.L_130:
        /*0234*/ 	.byte	0x04, 0x11
        /*0236*/ 	.short	(.L_132 - .L_131)
	.align		4
.L_131:
        /*0238*/ 	.word	index@($__internal_1_$__cuda_sm20_div_s64)
        /*023c*/ 	.word	0x00000000


	//----- nvinfo : EIATTR_FRAME_SIZE
	.align		4
.L_132:
        /*0240*/ 	.byte	0x04, 0x11
        /*0242*/ 	.short	(.L_134 - .L_133)
	.align		4
.L_133:
        /*0244*/ 	.word	index@(_ZN2at6native65_GLOBAL__N__c0d6c1cb_32_DistributionExponentialKernel_cu_5881736643distribution_elementwise_grid_stride_kernelIfLi4EZNS0_9templates4cuda21uniform_and_transformIN3c108BFloat16EfPNS_17CUDAGeneratorImplEZZZNS4_18exponential_kernelIS9_EEvRNS_18TensorIteratorBaseEdT_ENKUlvE_clEvENKUlvE2_clEvEUlfE_EEvSC_T1_T2_EUlP24curandStatePhilox4_32_10E0_ZNS1_27distribution_nullary_kernelIS7_f6float4S9_SL_SG_EEvSC_SI_RKT3_T4_EUlifE_EEvlNS_15PhiloxCudaStateESH_SI_)
        /*0248*/ 	.word	0x00000000


	//----- nvinfo : EIATTR_REGCOUNT
	.align		4
.L_134:
        /*024c*/ 	.byte	0x04, 0x2f
        /*024e*/ 	.short	(.L_136 - .L_135)
	.align		4
.L_135:
        /*0250*/ 	.word	index@(_ZN2at6native65_GLOBAL__N__c0d6c1cb_32_DistributionExponentialKernel_cu_5881736643distribution_elementwise_grid_stride_kernelIfLi4EZNS0_9templates4cuda21uniform_and_transformIN3c108BFloat16EfPNS_17CUDAGeneratorImplEZZZNS4_18exponential_kernelIS9_EEvRNS_18TensorIteratorBaseEdT_ENKUlvE_clEvENKUlvE2_clEvEUlfE_EEvSC_T1_T2_EUlP24curandStatePhilox4_32_10E0_ZNS1_27distribution_nullary_kernelIS7_f6float4S9_SL_SG_EEvSC_SI_RKT3_T4_EUlifE0_EEvlNS_15PhiloxCudaStateESH_SI_)
        /*0254*/ 	.word	0x00000028


	//----- nvinfo : EIATTR_FRAME_SIZE
	.align		4
.L_136:
        /*0258*/ 	.byte	0x04, 0x11
        /*025a*/ 	.short	(.L_138 - .L_137)
	.align		4
.L_137:
        /*025c*/ 	.word	index@($__internal_0_$__cuda_sm20_div_s64)
        /*0260*/ 	.word	0x00000000


	//----- nvinfo : EIATTR_FRAME_SIZE
	.align		4
.L_138:
        /*0264*/ 	.byte	0x04, 0x11
        /*0266*/ 	.short	(.L_140 - .L_139)
	.align		4
.L_139:
        /*0268*/ 	.word	index@(_ZN2at6native65_GLOBAL__N__c0d6c1cb_32_DistributionExponentialKernel_cu_5881736643distribution_elementwise_grid_stride_kernelIfLi4EZNS0_9templates4cuda21uniform_and_transformIN3c108BFloat16EfPNS_17CUDAGeneratorImplEZZZNS4_18exponential_kernelIS9_EEvRNS_18TensorIteratorBaseEdT_ENKUlvE_clEvENKUlvE2_clEvEUlfE_EEvSC_T1_T2_EUlP24curandStatePhilox4_32_10E0_ZNS1_27distribution_nullary_kernelIS7_f6float4S9_SL_SG_EEvSC_SI_RKT3_T4_EUlifE0_EEvlNS_15PhiloxCudaStateESH_SI_)
        /*026c*/ 	.word	0x00000000


	//----- nvinfo : EIATTR_MIN_STACK_SIZE
	.align		4
.L_140:
        /*0270*/ 	.byte	0x04, 0x12
        /*0272*/ 	.short	(.L_142 - .L_141)
	.align		4
.L_141:
        /*0274*/ 	.word	index@(_ZN2at6native65_GLOBAL__N__c0d6c1cb_32_DistributionExponentialKernel_cu_5881736643distribution_elementwise_grid_stride_kernelIfLi4EZNS0_9templates4cuda21uniform_and_transformIN3c108BFloat16EfPNS_17CUDAGeneratorImplEZZZNS4_18exponential_kernelIS9_EEvRNS_18TensorIteratorBaseEdT_ENKUlvE_clEvENKUlvE2_clEvEUlfE_EEvSC_T1_T2_EUlP24curandStatePhilox4_32_10E0_ZNS1_27distribution_nullary_kernelIS7_f6float4S9_SL_SG_EEvSC_SI_RKT3_T4_EUlifE0_EEvlNS_15PhiloxCudaStateESH_SI_)
        /*0278*/ 	.word	0x00000000


	//----- nvinfo : EIATTR_MIN_STACK_SIZE
	.align		4
.L_142:
        /*027c*/ 	.byte	0x04, 0x12
        /*027e*/ 	.short	(.L_144 - .L_143)
	.align		4
.L_143:
        /*0280*/ 	.word	index@(_ZN2at6native65_GLOBAL__N__c0d6c1cb_32_DistributionExponentialKernel_cu_5881736643distribution_elementwise_grid_stride_kernelIfLi4EZNS0_9templates4cuda21uniform_and_transformIN3c108BFloat16EfPNS_17CUDAGeneratorImplEZZZNS4_18exponential_kernelIS9_EEvRNS_18TensorIteratorBaseEdT_ENKUlvE_clEvENKUlvE2_clEvEUlfE_EEvSC_T1_T2_EUlP24curandStatePhilox4_32_10E0_ZNS1_27distribution_nullary_kernelIS7_f6float4S9_SL_SG_EEvSC_SI_RKT3_T4_EUlifE_EEvlNS_15PhiloxCudaStateESH_SI_)
        /*0284*/ 	.word	0x00000000


	//----- nvinfo : EIATTR_MIN_STACK_SIZE
	.align		4
.L_144:
        /*0288*/ 	.byte	0x04, 0x12
        /*028a*/ 	.short	(.L_146 - .L_145)
	.align		4
.L_145:
        /*028c*/ 	.word	index@(_ZN2at6native65_GLOBAL__N__c0d6c1cb_32_DistributionExponentialKernel_cu_5881736643distribution_elementwise_grid_stride_kernelIfLi4EZNS0_9templates4cuda21uniform_and_transformIN3c108BFloat16EfPNS_17CUDAGeneratorImplEZZZNS4_18exponential_kernelIS9_EEvRNS_18TensorIteratorBaseEdT_ENKUlvE_clEvENKUlvE2_clEvEUlfE_EEvSC_T1_T2_EUlP24curandStatePhilox4_32_10E_ZNS1_27distribution_nullary_kernelIS7_f7double2S9_SL_SG_EEvSC_SI_RKT3_T4_EUlifE0_EEvlNS_15PhiloxCudaStateESH_SI_)
        /*0290*/ 	.word	0x00000000


	//----- nvinfo : EIATTR_MIN_STACK_SIZE
	.align		4
.L_146:
        /*0294*/ 	.byte	0x04, 0x12
        /*0296*/ 	.short	(.L_148 - .L_147)
	.align		4
.L_147:
        /*0298*/ 	.word	index@(_ZN2at6native65_GLOBAL__N__c0d6c1cb_32_DistributionExponentialKernel_cu_5881736643distribution_elementwise_grid_stride_kernelIfLi4EZNS0_9templates4cuda21uniform_and_transformIN3c108BFloat16EfPNS_17CUDAGeneratorImplEZZZNS4_18exponential_kernelIS9_EEvRNS_18TensorIteratorBaseEdT_ENKUlvE_clEvENKUlvE2_clEvEUlfE_EEvSC_T1_T2_EUlP24curandStatePhilox4_32_10E_ZNS1_27distribution_nullary_kernelIS7_f7double2S9_SL_SG_EEvSC_SI_RKT3_T4_EUlifE_EEvlNS_15PhiloxCudaStateESH_SI_)
        /*029c*/ 	.word	0x00000000


	//----- nvinfo : EIATTR_MIN_STACK_SIZE
	.align		4
.L_148:
        /*02a0*/ 	.byte	0x04, 0x12
        /*02a2*/ 	.short	(.L_150 - .L_149)
	.align		4
.L_149:
        /*02a4*/ 	.word	index@(_ZN2at6native65_GLOBAL__N__c0d6c1cb_32_DistributionExponentialKernel_cu_5881736643distribution_elementwise_grid_stride_kernelIfLi4EZNS0_9templates4cuda21uniform_and_transformIN3c104HalfEfPNS_17CUDAGeneratorImplEZZZNS4_18exponential_kernelIS9_EEvRNS_18TensorIteratorBaseEdT_ENKUlvE_clEvENKUlvE1_clEvEUlfE_EEvSC_T1_T2_EUlP24curandStatePhilox4_32_10E0_ZNS1_27distribution_nullary_kernelIS7_f6float4S9_SL_SG_EEvSC_SI_RKT3_T4_EUlifE0_EEvlNS_15PhiloxCudaStateESH_SI_)
        /*02a8*/ 	.word	0x00000000


	//----- nvinfo : EIATTR_MIN_STACK_SIZE
	.align		4
.L_150:
        /*02ac*/ 	.byte	0x04, 0x12
        /*02ae*/ 	.short	(.L_152 - .L_151)
	.align		4
.L_151:
        /*02b0*/ 	.word	index@(_ZN2at6native65_GLOBAL__N__c0d6c1cb_32_DistributionExponentialKernel_cu_5881736643distribution_elementwise_grid_stride_kernelIfLi4EZNS0_9templates4cuda21uniform_and_transformIN3c104HalfEfPNS_17CUDAGeneratorImplEZZZNS4_18exponential_kernelIS9_EEvRNS_18TensorIteratorBaseEdT_ENKUlvE_clEvENKUlvE1_clEvEUlfE_EEvSC_T1_T2_EUlP24curandStatePhilox4_32_10E0_ZNS1_27distribution_nullary_kernelIS7_f6float4S9_SL_SG_EEvSC_SI_RKT3_T4_EUlifE_EEvlNS_15PhiloxCudaStateESH_SI_)
        /*02b4*/ 	.word	0x00000000


	//----- nvinfo : EIATTR_MIN_STACK_SIZE
	.align		4
.L_152:
        /*02b8*/ 	.byte	0x04, 0x12
        /*02ba*/ 	.short	(.L_154 - .L_153)
	.align		4
.L_153:
        /*02bc*/ 	.word	index@(_ZN2at6native65_GLOBAL__N__c0d6c1cb_32_DistributionExponentialKernel_cu_5881736643distribution_elementwise_grid_stride_kernelIfLi4EZNS0_9templates4cuda21uniform_and_transformIN3c104HalfEfPNS_17CUDAGeneratorImplEZZZNS4_18exponential_kernelIS9_EEvRNS_18TensorIteratorBaseEdT_ENKUlvE_clEvENKUlvE1_clEvEUlfE_EEvSC_T1_T2_EUlP24curandStatePhilox4_32_10E_ZNS1_27distribution_nullary_kernelIS7_f7double2S9_SL_SG_EEvSC_SI_RKT3_T4_EUlifE0_EEvlNS_15PhiloxCudaStateESH_SI_)
        /*02c0*/ 	.word	0x00000000


	//----- nvinfo : EIATTR_MIN_STACK_SIZE
	.align		4
.L_154:
        /*02c4*/ 	.byte	0x04, 0x12
        /*02c6*/ 	.short	(.L_156 - .L_155)
	.align		4
.L_155:
        /*02c8*/ 	.word	index@(_ZN2at6native65_GLOBAL__N__c0d6c1cb_32_DistributionExponentialKernel_cu_5881736643distribution_elementwise_grid_stride_kernelIfLi4EZNS0_9templates4cuda21uniform_and_transformIN3c104HalfEfPNS_17CUDAGeneratorImplEZZZNS4_18exponential_kernelIS9_EEvRNS_18TensorIteratorBaseEdT_ENKUlvE_clEvENKUlvE1_clEvEUlfE_EEvSC_T1_T2_EUlP24curandStatePhilox4_32_10E_ZNS1_27distribution_nullary_kernelIS7_f7double2S9_SL_SG_EEvSC_SI_RKT3_T4_EUlifE_EEvlNS_15PhiloxCudaStateESH_SI_)
        /*02cc*/ 	.word	0x00000000


	//----- nvinfo : EIATTR_MIN_STACK_SIZE
	.align		4
.L_156:
        /*02d0*/ 	.byte	0x04, 0x12
        /*02d2*/ 	.short	(.L_158 - .L_157)
	.align		4
.L_157:
        /*02d4*/ 	.word	index@(_ZN2at6native65_GLOBAL__N__c0d6c1cb_32_DistributionExponentialKernel_cu_5881736643distribution_elementwise_grid_stride_kernelIfLi4EZNS0_9templates4cuda21uniform_and_transformIffPNS_17CUDAGeneratorImplEZZZNS4_18exponential_kernelIS7_EEvRNS_18TensorIteratorBaseEdT_ENKUlvE_clEvENKUlvE0_clEvEUlfE_EEvSA_T1_T2_EUlP24curandStatePhilox4_32_10E0_ZNS1_27distribution_nullary_kernelIff6float4S7_SJ_SE_EEvSA_SG_RKT3_T4_EUlifE0_EEvlNS_15PhiloxCudaStateESF_SG_)
        /*02d8*/ 	.word	0x00000000


	//----- nvinfo : EIATTR_MIN_STACK_SIZE
	.align		4
.L_158:
        /*02dc*/ 	.byte	0x04, 0x12
        /*02de*/ 	.short	(.L_160 - .L_159)
	.align		4
.L_159:
        /*02e0*/ 	.word	index@(_ZN2at6native65_GLOBAL__N__c0d6c1cb_32_DistributionExponentialKernel_cu_5881736643distribution_elementwise_grid_stride_kernelIfLi4EZNS0_9templates4cuda21uniform_and_transformIffPNS_17CUDAGeneratorImplEZZZNS4_18exponential_kernelIS7_EEvRNS_18TensorIteratorBaseEdT_ENKUlvE_clEvENKUlvE0_clEvEUlfE_EEvSA_T1_T2_EUlP24curandStatePhilox4_32_10E0_ZNS1_27distribution_nullary_kernelIff6float4S7_SJ_SE_EEvSA_SG_RKT3_T4_EUlifE_EEvlNS_15PhiloxCudaStateESF_SG_)
        /*02e4*/ 	.word	0x00000000


	//----- nvinfo : EIATTR_MIN_STACK_SIZE
	.align		4
.L_160:
        /*02e8*/ 	.byte	0x04, 0x12
        /*02ea*/ 	.short	(.L_162 - .L_161)
	.align		4
.L_161:
        /*02ec*/ 	.word	index@(_ZN2at6native65_GLOBAL__N__c0d6c1cb_32_DistributionExponentialKernel_cu_5881736643distribution_elementwise_grid_stride_kernelIfLi4EZNS0_9templates4cuda21uniform_and_transformIffPNS_17CUDAGeneratorImplEZZZNS4_18exponential_kernelIS7_EEvRNS_18TensorIteratorBaseEdT_ENKUlvE_clEvENKUlvE0_clEvEUlfE_EEvSA_T1_T2_EUlP24curandStatePhilox4_32_10E_ZNS1_27distribution_nullary_kernelIff7double2S7_SJ_SE_EEvSA_SG_RKT3_T4_EUlifE0_EEvlNS_15PhiloxCudaStateESF_SG_)
        /*02f0*/ 	.word	0x00000000


	//----- nvinfo : EIATTR_MIN_STACK_SIZE
	.align		4
.L_162:
        /*02f4*/ 	.byte	0x04, 0x12
        /*02f6*/ 	.short	(.L_164 - .L_163)
	.align		4
.L_163:
        /*02f8*/ 	.word	index@(_ZN2at6native65_GLOBAL__N__c0d6c1cb_32_DistributionExponentialKernel_cu_5881736643distribution_elementwise_grid_stride_kernelIfLi4EZNS0_9templates4cuda21uniform_and_transformIffPNS_17CUDAGeneratorImplEZZZNS4_18exponential_kernelIS7_EEvRNS_18TensorIteratorBaseEdT_ENKUlvE_clEvENKUlvE0_clEvEUlfE_EEvSA_T1_T2_EUlP24curandStatePhilox4_32_10E_ZNS1_27distribution_nullary_kernelIff7double2S7_SJ_SE_EEvSA_SG_RKT3_T4_EUlifE_EEvlNS_15PhiloxCudaStateESF_SG_)
        /*02fc*/ 	.word	0x00000000


	//----- nvinfo : EIATTR_MIN_STACK_SIZE
	.align		4
.L_164:
        /*0300*/ 	.byte	0x04, 0x12
        /*0302*/ 	.short	(.L_166 - .L_165)
	.align		4
.L_165:
        /*0304*/ 	.word	index@(_ZN2at6native65_GLOBAL__N__c0d6c1cb_32_DistributionExponentialKernel_cu_5881736643distribution_elementwise_grid_stride_kernelIdLi2EZNS0_9templates4cuda21uniform_and_transformIddPNS_17CUDAGeneratorImplEZZZNS4_18exponential_kernelIS7_EEvRNS_18TensorIteratorBaseEdT_ENKUlvE_clEvENKUlvE_clEvEUldE_EEvSA_T1_T2_EUlP24curandStatePhilox4_32_10E0_ZNS1_27distribution_nullary_kernelIdd6float4S7_SJ_SE_EEvSA_SG_RKT3_T4_EUlidE0_EEvlNS_15PhiloxCudaStateESF_SG_)
        /*0308*/ 	.word	0x00000000


	//----- nvinfo : EIATTR_MIN_STACK_SIZE
	.align		4
.L_166:
        /*030c*/ 	.byte	0x04, 0x12
        /*030e*/ 	.short	(.L_168 - .L_167)
	.align		4
.L_167:
        /*0310*/ 	.word	index@(_ZN2at6native65_GLOBAL__N__c0d6c1cb_32_DistributionExponentialKernel_cu_5881736643distribution_elementwise_grid_stride_kernelIdLi2EZNS0_9templates4cuda21uniform_and_transformIddPNS_17CUDAGeneratorImplEZZZNS4_18exponential_kernelIS7_EEvRNS_18TensorIteratorBaseEdT_ENKUlvE_clEvENKUlvE_clEvEUldE_EEvSA_T1_T2_EUlP24curandStatePhilox4_32_10E0_ZNS1_27distribution_nullary_kernelIdd6float4S7_SJ_SE_EEvSA_SG_RKT3_T4_EUlidE_EEvlNS_15PhiloxCudaStateESF_SG_)
        /*0314*/ 	.word	0x00000000


	//----- nvinfo : EIATTR_MIN_STACK_SIZE
	.align		4
.L_168:
        /*0318*/ 	.byte	0x04, 0x12
        /*031a*/ 	.short	(.L_170 - .L_169)
	.align		4
.L_169:
        /*031c*/ 	.word	index@(_ZN2at6native65_GLOBAL__N__c0d6c1cb_32_DistributionExponentialKernel_cu_5881736643distribution_elementwise_grid_stride_kernelIdLi2EZNS0_9templates4cuda21uniform_and_transformIddPNS_17CUDAGeneratorImplEZZZNS4_18exponential_kernelIS7_EEvRNS_18TensorIteratorBaseEdT_ENKUlvE_clEvENKUlvE_clEvEUldE_EEvSA_T1_T2_EUlP24curandStatePhilox4_32_10E_ZNS1_27distribution_nullary_kernelIdd7double2S7_SJ_SE_EEvSA_SG_RKT3_T4_EUlidE0_EEvlNS_15PhiloxCudaStateESF_SG_)
        /*0320*/ 	.word	0x00000000


	//----- nvinfo : EIATTR_MIN_STACK_SIZE
	.align		4
.L_170:
        /*0324*/ 	.byte	0x04, 0x12
        /*0326*/ 	.short	(.L_172 - .L_171)
	.align		4
.L_171:
        /*0328*/ 	.word	index@(_ZN2at6native65_GLOBAL__N__c0d6c1cb_32_DistributionExponentialKernel_cu_5881736643distribution_elementwise_grid_stride_kernelIdLi2EZNS0_9templates4cuda21uniform_and_transformIddPNS_17CUDAGeneratorImplEZZZNS4_18exponential_kernelIS7_EEvRNS_18TensorIteratorBaseEdT_ENKUlvE_clEvENKUlvE_clEvEUldE_EEvSA_T1_T2_EUlP24curandStatePhilox4_32_10E_ZNS1_27distribution_nullary_kernelIdd7double2S7_SJ_SE_EEvSA_SG_RKT3_T4_EUlidE_EEvlNS_15PhiloxCudaStateESF_SG_)
        /*032c*/ 	.word	0x00000000
.L_172:


//--------------------- .nv.info._ZN2at6native65_GLOBAL__N__c0d6c1cb_32_DistributionExponentialKernel_cu_5881736643distribution_elementwise_grid_stride_kernelIfLi4EZNS0_9templates4cuda21uniform_and_transformIN3c108BFloat16EfPNS_17CUDAGeneratorImplEZZZNS4_18exponential_kernelIS9_EEvRNS_18TensorIteratorBaseEdT_ENKUlvE_clEvENKUlvE2_clEvEUlfE_EEvSC_T1_T2_EUlP24curandStatePhilox4_32_10E0_ZNS1_27distribution_nullary_kernelIS7_f6float4S9_SL_SG_EEvSC_SI_RKT3_T4_EUlifE0_EEvlNS_15PhiloxCudaStateESH_SI_ --------------------------
	.section	.nv.info._ZN2at6native65_GLOBAL__N__c0d6c1cb_32_DistributionExponentialKernel_cu_5881736643distribution_elementwise_grid_stride_kernelIfLi4EZNS0_9templates4cuda21uniform_and_transformIN3c108BFloat16EfPNS_17CUDAGeneratorImplEZZZNS4_18exponential_kernelIS9_EEvRNS_18TensorIteratorBaseEdT_ENKUlvE_clEvENKUlvE2_clEvEUlfE_EEvSC_T1_T2_EUlP24curandStatePhilox4_32_10E0_ZNS1_27distribution_nullary_kernelIS7_f6float4S9_SL_SG_EEvSC_SI_RKT3_T4_EUlifE0_EEvlNS_15PhiloxCudaStateESH_SI_,"",@"SHT_CUDA_INFO"
	.sectionflags	@""
	.align	4


	//----- nvinfo : EIATTR_CUDA_API_VERSION
	.align		4
        /*0000*/ 	.byte	0x04, 0x37
        /*0002*/ 	.short	(.L_174 - .L_173)
.L_173:
        /*0004*/ 	.word	0x00000082


	//----- nvinfo : EIATTR_SW2861232_WAR
	.align		4
.L_174:
        /*0008*/ 	.byte	0x01, 0x35
	.zero		2


	//----- nvinfo : EIATTR_PARAM_CBANK
	.align		4
        /*000c*/ 	.byte	0x04, 0x0a
        /*000e*/ 	.short	(.L_176 - .L_175)
	.align		4
.L_175:
        /*0010*/ 	.word	index@(.nv.constant0._ZN2at6native65_GLOBAL__N__c0d6c1cb_32_DistributionExponentialKernel_cu_5881736643distribution_elementwise_grid_stride_kernelIfLi4EZNS0_9templates4cuda21uniform_and_transformIN3c108BFloat16EfPNS_17CUDAGeneratorImplEZZZNS4_18exponential_kernelIS9_EEvRNS_18TensorIteratorBaseEdT_ENKUlvE_clEvENKUlvE2_clEvEUlfE_EEvSC_T1_T2_EUlP24curandStatePhilox4_32_10E0_ZNS1_27distribution_nullary_kernelIS7_f6float4S9_SL_SG_EEvSC_SI_RKT3_T4_EUlifE0_EEvlNS_15PhiloxCudaStateESH_SI_)
        /*0014*/ 	.short	0x0160
        /*0016*/ 	.short	0x01d0


	//----- nvinfo : EIATTR_CBANK_PARAM_SIZE
	.align		4
.L_176:
        /*0018*/ 	.byte	0x03, 0x19
        /*001a*/ 	.short	0x01d0


	//----- nvinfo : EIATTR_KPARAM_INFO
	.align		4
        /*001c*/ 	.byte	0x04, 0x17
        /*001e*/ 	.short	(.L_178 - .L_177)
.L_177:
        /*0020*/ 	.word	0x00000000
        /*0024*/ 	.short	0x0003
        /*0026*/ 	.short	0x0028
        /*0028*/ 	.byte	0x00, 0xf0, 0xa1, 0x06


	//----- nvinfo : EIATTR_KPARAM_INFO
	.align		4
.L_178:
        /*002c*/ 	.byte	0x04, 0x17
        /*002e*/ 	.short	(.L_180 - .L_179)
.L_179:
        /*0030*/ 	.word	0x00000000
        /*0034*/ 	.short	0x0002
        /*0036*/ 	.short	0x0020
        /*0038*/ 	.byte	0x00, 0xf0, 0x05, 0x00


	//----- nvinfo : EIATTR_KPARAM_INFO
	.align		4
.L_180:
        /*003c*/ 	.byte	0x04, 0x17
        /*003e*/ 	.short	(.L_182 - .L_181)
.L_181:
        /*0040*/ 	.word	0x00000000
        /*0044*/ 	.short	0x0001
        /*0046*/ 	.short	0x0008
        /*0048*/ 	.byte	0x00, 0xf0, 0x61, 0x00


	//----- nvinfo : EIATTR_KPARAM_INFO
	.align		4
.L_182:
        /*004c*/ 	.byte	0x04, 0x17
        /*004e*/ 	.short	(.L_184 - .L_183)
.L_183:
        /*0050*/ 	.word	0x00000000
        /*0054*/ 	.short	0x0000
        /*0056*/ 	.short	0x0000
        /*0058*/ 	.byte	0x00, 0xf0, 0x21, 0x00


	//----- nvinfo : EIATTR_MAXREG_COUNT
	.align		4
.L_184:
        /*005c*/ 	.byte	0x03, 0x1b
        /*005e*/ 	.short	0x0040


	//----- nvinfo : EIATTR_NUM_BARRIERS
	.align		4
        /*0060*/ 	.byte	0x02, 0x4c
        /*0062*/ 	.byte	0x01
	.zero		1


	//----- nvinfo : EIATTR_MERCURY_ISA_VERSION
	.align		4
        /*0064*/ 	.byte	0x03, 0x5f
        /*0066*/ 	.short	0x0000


	//----- nvinfo : EIATTR_EXIT_INSTR_OFFSETS
	.align		4
        /*0068*/ 	.byte	0x04, 0x1c
        /*006a*/ 	.short	(.L_186 - .L_185)


	//   ....[0]....
.L_185:
        /*006c*/ 	.word	0x00000810


	//   ....[1]....
        /*0070*/ 	.word	0x00004890


	//----- nvinfo : EIATTR_MAX_THREADS
	.align		4
.L_186:
        /*0074*/ 	.byte	0x04, 0x05
        /*0076*/ 	.short	(.L_188 - .L_187)
.L_187:
        /*0078*/ 	.word	0x00000100
        /*007c*/ 	.word	0x00000001
        /*0080*/ 	.word	0x00000001


	//----- nvinfo : EIATTR_CRS_STACK_SIZE
	.align		4
.L_188:
        /*0084*/ 	.byte	0x04, 0x1e
        /*0086*/ 	.short	(.L_190 - .L_189)
.L_189:
        /*0088*/ 	.word	0x00000000
.L_190:


//--------------------- .nv.info._ZN2at6native65_GLOBAL__N__c0d6c1cb_32_DistributionExponentialKernel_cu_5881736643distribution_elementwise_grid_stride_kernelIfLi4EZNS0_9templates4cuda21uniform_and_transformIN3c108BFloat16EfPNS_17CUDAGeneratorImplEZZZNS4_18exponential_kernelIS9_EEvRNS_18TensorIteratorBaseEdT_ENKUlvE_clEvENKUlvE2_clEvEUlfE_EEvSC_T1_T2_EUlP24curandStatePhilox4_32_10E0_ZNS1_27distribution_nullary_kernelIS7_f6float4S9_SL_SG_EEvSC_SI_RKT3_T4_EUlifE_EEvlNS_15PhiloxCudaStateESH_SI_ --------------------------
	.section	.nv.info._ZN2at6native65_GLOBAL__N__c0d6c1cb_32_DistributionExponentialKernel_cu_5881736643distribution_elementwise_grid_stride_kernelIfLi4EZNS0_9templates4cuda21uniform_and_transformIN3c108BFloat16EfPNS_17CUDAGeneratorImplEZZZNS4_18exponential_kernelIS9_EEvRNS_18TensorIteratorBaseEdT_ENKUlvE_clEvENKUlvE2_clEvEUlfE_EEvSC_T1_T2_EUlP24curandStatePhilox4_32_10E0_ZNS1_27distribution_nullary_kernelIS7_f6float4S9_SL_SG_EEvSC_SI_RKT3_T4_EUlifE_EEvlNS_15PhiloxCudaStateESH_SI_,"",@"SHT_CUDA_INFO"
	.sectionflags	@""
	.align	4


	//----- nvinfo : EIATTR_CUDA_API_VERSION
	.align		4
        /*0000*/ 	.byte	0x04, 0x37
        /*0002*/ 	.short	(.L_192 - .L_191)
.L_191:
        /*0004*/ 	.word	0x00000082


	//----- nvinfo : EIATTR_SW2861232_WAR
	.align		4
.L_192:
        /*0008*/ 	.byte	0x01, 0x35
	.zero		2


	//----- nvinfo : EIATTR_PARAM_CBANK
	.align		4
        /*000c*/ 	.byte	0x04, 0x0a
        /*000e*/ 	.short	(.L_194 - .L_193)
	.align		4
.L_193:
        /*0010*/ 	.word	index@(.nv.constant0._ZN2at6native65_GLOBAL__N__c0d6c1cb_32_DistributionExponentialKernel_cu_5881736643distribution_elementwise_grid_stride_kernelIfLi4EZNS0_9templates4cuda21uniform_and_transformIN3c108BFloat16EfPNS_17CUDAGeneratorImplEZZZNS4_18exponential_kernelIS9_EEvRNS_18TensorIteratorBaseEdT_ENKUlvE_clEvENKUlvE2_clEvEUlfE_EEvSC_T1_T2_EUlP24curandStatePhilox4_32_10E0_ZNS1_27distribution_nullary_kernelIS7_f6float4S9_SL_SG_EEvSC_SI_RKT3_T4_EUlifE_EEvlNS_15PhiloxCudaStateESH_SI_)
        /*0014*/ 	.short	0x0160
        /*0016*/ 	.short	0x0038


	//----- nvinfo : EIATTR_CBANK_PARAM_SIZE
	.align		4
.L_194:
        /*0018*/ 	.byte	0x03, 0x19
        /*001a*/ 	.short	0x0038


	//----- nvinfo : EIATTR_KPARAM_INFO
	.align		4
        /*001c*/ 	.byte	0x04, 0x17
        /*001e*/ 	.short	(.L_196 - .L_195)
.L_195:
        /*0020*/ 	.word	0x00000000
        /*0024*/ 	.short	0x0003
        /*0026*/ 	.short	0x0028
        /*0028*/ 	.byte	0x00, 0xf0, 0x41, 0x00


	//----- nvinfo : EIATTR_KPARAM_INFO
	.align		4
.L_196:
        /*002c*/ 	.byte	0x04, 0x17
        /*002e*/ 	.short	(.L_198 - .L_197)
.L_197:
        /*0030*/ 	.word	0x00000000
        /*0034*/ 	.short	0x0002
        /*0036*/ 	.short	0x0020
        /*0038*/ 	.byte	0x00, 0xf0, 0x05, 0x00


	//----- nvinfo : EIATTR_KPARAM_INFO
	.align		4
.L_198:
        /*003c*/ 	.byte	0x04, 0x17
        /*003e*/ 	.short	(.L_200 - .L_199)
.L_199:
        /*0040*/ 	.word	0x00000000
        /*0044*/ 	.short	0x0001
        /*0046*/ 	.short	0x0008
        /*0048*/ 	.byte	0x00, 0xf0, 0x61, 0x00


	//----- nvinfo : EIATTR_KPARAM_INFO
	.align		4
.L_200:
        /*004c*/ 	.byte	0x04, 0x17
        /*004e*/ 	.short	(.L_202 - .L_201)
.L_201:
        /*0050*/ 	.word	0x00000000
        /*0054*/ 	.short	0x0000
        /*0056*/ 	.short	0x0000
        /*0058*/ 	.byte	0x00, 0xf0, 0x21, 0x00


	//----- nvinfo : EIATTR_MAXREG_COUNT
	.align		4
.L_202:
        /*005c*/ 	.byte	0x03, 0x1b
        /*005e*/ 	.short	0x0040


	//----- nvinfo : EIATTR_NUM_BARRIERS
	.align		4
        /*0060*/ 	.byte	0x02, 0x4c
        /*0062*/ 	.byte	0x01
	.zero		1


	//----- nvinfo : EIATTR_MERCURY_ISA_VERSION
	.align		4
        /*0064*/ 	.byte	0x03, 0x5f
        /*0066*/ 	.short	0x0000


	//----- nvinfo : EIATTR_EXIT_INSTR_OFFSETS
	.align		4
        /*0068*/ 	.byte	0x04, 0x1c
        /*006a*/ 	.short	(.L_204 - .L_203)


	//   ....[0]....
.L_203:
        /*006c*/ 	.word	0x00000820


	//   ....[1]....
        /*0070*/ 	.word	0x000012f0


	//----- nvinfo : EIATTR_MAX_THREADS
	.align		4
.L_204:
        /*0074*/ 	.byte	0x04, 0x05
        /*0076*/ 	.short	(.L_206 - .L_205)
.L_205:
        /*0078*/ 	.word	0x00000100
        /*007c*/ 	.word	0x00000001
        /*0080*/ 	.word	0x00000001


	//----- nvinfo : EIATTR_CRS_STACK_SIZE
	.align		4
.L_206:
        /*0084*/ 	.byte	0x04, 0x1e
        /*0086*/ 	.short	(.L_208 - .L_207)
.L_207:
        /*0088*/ 	.word	0x00000000
.L_208:


//--------------------- .nv.info._ZN2at6native65_GLOBAL__N__c0d6c1cb_32_DistributionExponentialKernel_cu_5881736643distribution_elementwise_grid_stride_kernelIfLi4EZNS0_9templates4cuda21uniform_and_transformIN3c108BFloat16EfPNS_17CUDAGeneratorImplEZZZNS4_18exponential_kernelIS9_EEvRNS_18TensorIteratorBaseEdT_ENKUlvE_clEvENKUlvE2_clEvEUlfE_EEvSC_T1_T2_EUlP24curandStatePhilox4_32_10E_ZNS1_27distribution_nullary_kernelIS7_f7double2S9_SL_SG_EEvSC_SI_RKT3_T4_EUlifE0_EEvlNS_15PhiloxCudaStateESH_SI_ --------------------------
	.section	.nv.info._ZN2at6native65_GLOBAL__N__c0d6c1cb_32_DistributionExponentialKernel_cu_5881736643distribution_elementwise_grid_stride_kernelIfLi4EZNS0_9templates4cuda21uniform_and_transformIN3c108BFloat16EfPNS_17CUDAGeneratorImplEZZZNS4_18exponential_kernelIS9_EEvRNS_18TensorIteratorBaseEdT_ENKUlvE_clEvENKUlvE2_clEvEUlfE_EEvSC_T1_T2_EUlP24curandStatePhilox4_32_10E_ZNS1_27distribution_nullary_kernelIS7_f7double2S9_SL_SG_EEvSC_SI_RKT3_T4_EUlifE0_EEvlNS_15PhiloxCudaStateESH_SI_,"",@"SHT_CUDA_INFO"
	.sectionflags	@""
	.align	4


	//----- nvinfo : EIATTR_CUDA_API_VERSION
	.align		4
        /*0000*/ 	.byte	0x04, 0x37
        /*0002*/ 	.short	(.L_210 - .L_209)
.L_209:
        /*0004*/ 	.word	0x00000082


	//----- nvinfo : EIATTR_SW2861232_WAR
	.align		4
.L_210:
        /*0008*/ 	.byte	0x01, 0x35
	.zero		2


	//----- nvinfo : EIATTR_PARAM_CBANK
	.align		4
        /*000c*/ 	.byte	0x04, 0x0a
        /*000e*/ 	.short	(.L_212 - .L_211)
	.align		4
.L_211:
        /*0010*/ 	.word	index@(.nv.constant0._ZN2at6native65_GLOBAL__N__c0d6c1cb_32_DistributionExponentialKernel_cu_5881736643distribution_elementwise_grid_stride_kernelIfLi4EZNS0_9templates4cuda21uniform_and_transformIN3c108BFloat16EfPNS_17CUDAGeneratorImplEZZZNS4_18exponential_kernelIS9_EEvRNS_18TensorIteratorBaseEdT_ENKUlvE_clEvENKUlvE2_clEvEUlfE_EEvSC_T1_T2_EUlP24curandStatePhilox4_32_10E_ZNS1_27distribution_nullary_kernelIS7_f7double2S9_SL_SG_EEvSC_SI_RKT3_T4_EUlifE0_EEvlNS_15PhiloxCudaStateESH_SI_)
        /*0014*/ 	.short	0x0160
        /*0016*/ 	.short	0x01d0


	//----- nvinfo : EIATTR_CBANK_PARAM_SIZE
	.align		4
.L_212:
        /*0018*/ 	.byte	0x03, 0x19
        /*001a*/ 	.short	0x01d0


	//----- nvinfo : EIATTR_KPARAM_INFO
	.align		4
        /*001c*/ 	.byte	0x04, 0x17
        /*001e*/ 	.short	(.L_214 - .L_213)
.L_213:
        /*0020*/ 	.word	0x00000000
        /*0024*/ 	.short	0x0003
        /*0026*/ 	.short	0x0028
        /*0028*/ 	.byte	0x00, 0xf0, 0xa1, 0x06


	//----- nvinfo : EIATTR_KPARAM_INFO
	.align		4
.L_214:
        /*002c*/ 	.byte	0x04, 0x17
        /*002e*/ 	.short	(.L_216 - .L_215)
.L_215:
        /*0030*/ 	.word	0x00000000
        /*0034*/ 	.short	0x0002
        /*0036*/ 	.short	0x0020
        /*0038*/ 	.byte	0x00, 0xf0, 0x05, 0x00


	//----- nvinfo : EIATTR_KPARAM_INFO
	.align		4
.L_216:
        /*003c*/ 	.byte	0x04, 0x17
        /*003e*/ 	.short	(.L_218 - .L_217)
.L_217:
        /*0040*/ 	.word	0x00000000
        /*0044*/ 	.short	0x0001
        /*0046*/ 	.short	0x0008
        /*0048*/ 	.byte	0x00, 0xf0, 0x61, 0x00


	//----- nvinfo : EIATTR_KPARAM_INFO
	.align		4
.L_218:
        /*004c*/ 	.byte	0x04, 0x17
        /*004e*/ 	.short	(.L_220 - .L_219)
.L_219:
        /*0050*/ 	.word	0x00000000
        /*0054*/ 	.short	0x0000
        /*0056*/ 	.short	0x0000
        /*0058*/ 	.byte	0x00, 0xf0, 0x21, 0x00


	//----- nvinfo : EIATTR_MAXREG_COUNT
	.align		4
.L_220:
        /*005c*/ 	.byte	0x03, 0x1b
        /*005e*/ 	.short	0x0040


	//----- nvinfo : EIATTR_NUM_BARRIERS
	.align		4
        /*0060*/ 	.byte	0x02, 0x4c
        /*0062*/ 	.byte	0x01
	.zero		1


	//----- nvinfo : EIATTR_MERCURY_ISA_VERSION
	.align		4
        /*0064*/ 	.byte	0x03, 0x5f
        /*0066*/ 	.short	0x0000


	//----- nvinfo : EIATTR_EXIT_INSTR_OFFSETS
	.align		4
        /*0068*/ 	.byte	0x04, 0x1c
        /*006a*/ 	.short	(.L_222 - .L_221)


	//   ....[0]....
.L_221:
        /*006c*/ 	.word	0x00000810


	//   ....[1]....
        /*0070*/ 	.word	0x000048d0


	//----- nvinfo : EIATTR_MAX_THREADS
	.align		4
.L_222:
        /*0074*/ 	.byte	0x04, 0x05
        /*0076*/ 	.short	(.L_224 - .L_223)
.L_223:
        /*0078*/ 	.word	0x00000100
        /*007c*/ 	.word	0x00000001
        /*0080*/ 	.word	0x00000001


	//----- nvinfo : EIATTR_CRS_STACK_SIZE
	.align		4
.L_224:
        /*0084*/ 	.byte	0x04, 0x1e
        /*0086*/ 	.short	(.L_226 - .L_225)
.L_225:
        /*0088*/ 	.word	0x00000000
.L_226:


//--------------------- .nv.info._ZN2at6native65_GLOBAL__N__c0d6c1cb_32_DistributionExponentialKernel_cu_5881736643distribution_elementwise_grid_stride_kernelIfLi4EZNS0_9templates4cuda21uniform_and_transformIN3c108BFloat16EfPNS_17CUDAGeneratorImplEZZZNS4_18exponential_kernelIS9_EEvRNS_18TensorIteratorBaseEdT_ENKUlvE_clEvENKUlvE2_clEvEUlfE_EEvSC_T1_T2_EUlP24curandStatePhilox4_32_10E_ZNS1_27distribution_nullary_kernelIS7_f7double2S9_SL_SG_EEvSC_SI_RKT3_T4_EUlifE_EEvlNS_15PhiloxCudaStateESH_SI_ --------------------------
	.section	.nv.info._ZN2at6native65_GLOBAL__N__c0d6c1cb_32_DistributionExponentialKernel_cu_5881736643distribution_elementwise_grid_stride_kernelIfLi4EZNS0_9templates4cuda21uniform_and_transformIN3c108BFloat16EfPNS_17CUDAGeneratorImplEZZZNS4_18exponential_kernelIS9_EEvRNS_18TensorIteratorBaseEdT_ENKUlvE_clEvENKUlvE2_clEvEUlfE_EEvSC_T1_T2_EUlP24curandStatePhilox4_32_10E_ZNS1_27distribution_nullary_kernelIS7_f7double2S9_SL_SG_EEvSC_SI_RKT3_T4_EUlifE_EEvlNS_15PhiloxCudaStateESH_SI_,"",@"SHT_CUDA_INFO"
	.sectionflags	@""
	.align	4


	//----- nvinfo : EIATTR_CUDA_API_VERSION
	.align		4
        /*0000*/ 	.byte	0x04, 0x37
        /*0002*/ 	.short	(.L_228 - .L_227)
.L_227:
        /*0004*/ 	.word	0x00000082


	//----- nvinfo : EIATTR_SW2861232_WAR
	.align		4
.L_228:
        /*0008*/ 	.byte	0x01, 0x35
	.zero		2


	//----- nvinfo : EIATTR_PARAM_CBANK
	.align		4
        /*000c*/ 	.byte	0x04, 0x0a
        /*000e*/ 	.short	(.L_230 - .L_229)
	.align		4
.L_229:
        /*0010*/ 	.word	index@(.nv.constant0._ZN2at6native65_GLOBAL__N__c0d6c1cb_32_DistributionExponentialKernel_cu_5881736643distribution_elementwise_grid_stride_kernelIfLi4EZNS0_9templates4cuda21uniform_and_transformIN3c108BFloat16EfPNS_17CUDAGeneratorImplEZZZNS4_18exponential_kernelIS9_EEvRNS_18TensorIteratorBaseEdT_ENKUlvE_clEvENKUlvE2_clEvEUlfE_EEvSC_T1_T2_EUlP24curandStatePhilox4_32_10E_ZNS1_27distribution_nullary_kernelIS7_f7double2S9_SL_SG_EEvSC_SI_RKT3_T4_EUlifE_EEvlNS_15PhiloxCudaStateESH_SI_)
        /*0014*/ 	.short	0x0160
        /*0016*/ 	.short	0x0038


	//----- nvinfo : EIATTR_CBANK_PARAM_SIZE
	.align		4
.L_230:
        /*0018*/ 	.byte	0x03, 0x19
        /*001a*/ 	.short	0x0038


	//----- nvinfo : EIATTR_KPARAM_INFO
	.align		4
        /*001c*/ 	.byte	0x04, 0x17
        /*001e*/ 	.short	(.L_232 - .L_231)
.L_231:
        /*0020*/ 	.word	0x00000000
        /*0024*/ 	.short	0x0003
        /*0026*/ 	.short	0x0028
        /*0028*/ 	.byte	0x00, 0xf0, 0x41, 0x00


	//----- nvinfo : EIATTR_KPARAM_INFO
	.align		4
.L_232:
        /*002c*/ 	.byte	0x04, 0x17
        /*002e*/ 	.short	(.L_234 - .L_233)
.L_233:
        /*0030*/ 	.word	0x00000000
        /*0034*/ 	.short	0x0002
        /*0036*/ 	.short	0x0020
        /*0038*/ 	.byte	0x00, 0xf0, 0x05, 0x00


	//----- nvinfo : EIATTR_KPARAM_INFO
	.align		4
.L_234:
        /*003c*/ 	.byte	0x04, 0x17
        /*003e*/ 	.short	(.L_236 - .L_235)
.L_235:
        /*0040*/ 	.word	0x00000000
        /*0044*/ 	.short	0x0001
        /*0046*/ 	.short	0x0008
        /*0048*/ 	.byte	0x00, 0xf0, 0x61, 0x00


	//----- nvinfo : EIATTR_KPARAM_INFO
	.align		4
.L_236:
        /*004c*/ 	.byte	0x04, 0x17
        /*004e*/ 	.short	(.L_238 - .L_237)
.L_237:
        /*0050*/ 	.word	0x00000000
        /*0054*/ 	.short	0x0000
        /*0056*/ 	.short	0x0000
        /*0058*/ 	.byte	0x00, 0xf0, 0x21, 0x00


	//----- nvinfo : EIATTR_MAXREG_COUNT
	.align		4
.L_238:
        /*005c*/ 	.byte	0x03, 0x1b
        /*005e*/ 	.short	0x0040


	//----- nvinfo : EIATTR_NUM_BARRIERS
	.align		4
        /*0060*/ 	.byte	0x02, 0x4c
        /*0062*/ 	.byte	0x01
	.zero		1


	//----- nvinfo : EIATTR_MERCURY_ISA_VERSION
	.align		4
        /*0064*/ 	.byte	0x03, 0x5f
        /*0066*/ 	.short	0x0000


	//----- nvinfo : EIATTR_EXIT_INSTR_OFFSETS
	.align		4
        /*0068*/ 	.byte	0x04, 0x1c
        /*006a*/ 	.short	(.L_240 - .L_239)


	//   ....[0]....
.L_239:
        /*006c*/ 	.word	0x00000830


	//   ....[1]....
        /*0070*/ 	.word	0x000012f0


	//----- nvinfo : EIATTR_MAX_THREADS
	.align		4
.L_240:
        /*0074*/ 	.byte	0x04, 0x05
        /*0076*/ 	.short	(.L_242 - .L_241)
.L_241:
        /*0078*/ 	.word	0x00000100
        /*007c*/ 	.word	0x00000001
        /*0080*/ 	.word	0x00000001


	//----- nvinfo : EIATTR_CRS_STACK_SIZE
	.align		4
.L_242:
        /*0084*/ 	.byte	0x04, 0x1e
        /*0086*/ 	.short	(.L_244 - .L_243)
.L_243:
        /*0088*/ 	.word	0x00000000
.L_244:


//--------------------- .nv.info._ZN2at6native65_GLOBAL__N__c0d6c1cb_32_DistributionExponentialKernel_cu_5881736643distribution_elementwise_grid_stride_kernelIfLi4EZNS0_9templates4cuda21uniform_and_transformIN3c104HalfEfPNS_17CUDAGeneratorImplEZZZNS4_18exponential_kernelIS9_EEvRNS_18TensorIteratorBaseEdT_ENKUlvE_clEvENKUlvE1_clEvEUlfE_EEvSC_T1_T2_EUlP24curandStatePhilox4_32_10E0_ZNS1_27distribution_nullary_kernelIS7_f6float4S9_SL_SG_EEvSC_SI_RKT3_T4_EUlifE0_EEvlNS_15PhiloxCudaStateESH_SI_ --------------------------
	.section	.nv.info._ZN2at6native65_GLOBAL__N__c0d6c1cb_32_DistributionExponentialKernel_cu_5881736643distribution_elementwise_grid_stride_kernelIfLi4EZNS0_9templates4cuda21uniform_and_transformIN3c104HalfEfPNS_17CUDAGeneratorImplEZZZNS4_18exponential_kernelIS9_EEvRNS_18TensorIteratorBaseEdT_ENKUlvE_clEvENKUlvE1_clEvEUlfE_EEvSC_T1_T2_EUlP24curandStatePhilox4_32_10E0_ZNS1_27distribution_nullary_kernelIS7_f6float4S9_SL_SG_EEvSC_SI_RKT3_T4_EUlifE0_EEvlNS_15PhiloxCudaStateESH_SI_,"",@"SHT_CUDA_INFO"
	.sectionflags	@""
	.align	4


	//----- nvinfo : EIATTR_CUDA_API_VERSION
	.align		4
        /*0000*/ 	.byte	0x04, 0x37
        /*0002*/ 	.short	(.L_246 - .L_245)
.L_245:
        /*0004*/ 	.word	0x00000082


	//----- nvinfo : EIATTR_SW2861232_WAR
	.align		4
.L_246:
        /*0008*/ 	.byte	0x01, 0x35
	.zero		2


	//----- nvinfo : EIATTR_PARAM_CBANK
	.align		4
        /*000c*/ 	.byte	0x04, 0x0a
        /*000e*/ 	.short	(.L_248 - .L_247)
	.align		4
.L_247:
        /*0010*/ 	.word	index@(.nv.constant0._ZN2at6native65_GLOBAL__N__c0d6c1cb_32_DistributionExponentialKernel_cu_5881736643distribution_elementwise_grid_stride_kernelIfLi4EZNS0_9templates4cuda21uniform_and_transformIN3c104HalfEfPNS_17CUDAGeneratorImplEZZZNS4_18exponential_kernelIS9_EEvRNS_18TensorIteratorBaseEdT_ENKUlvE_clEvENKUlvE1_clEvEUlfE_EEvSC_T1_T2_EUlP24curandStatePhilox4_32_10E0_ZNS1_27distribution_nullary_kernelIS7_f6float4S9_SL_SG_EEvSC_SI_RKT3_T4_EUlifE0_EEvlNS_15PhiloxCudaStateESH_SI_)
        /*0014*/ 	.short	0x0160
        /*0016*/ 	.short	0x01d0


	//----- nvinfo : EIATTR_CBANK_PARAM_SIZE
	.align		4
.L_248:
        /*0018*/ 	.byte	0x03, 0x19
        /*001a*/ 	.short	0x01d0


	//----- nvinfo : EIATTR_KPARAM_INFO
	.align		4
        /*001c*/ 	.byte	0x04, 0x17
        /*001e*/ 	.short	(.L_250 - .L_249)
.L_249:
        /*0020*/ 	.word	0x00000000
        /*0024*/ 	.short	0x0003
        /*0026*/ 	.short	0x0028
        /*0028*/ 	.byte	0x00, 0xf0, 0xa1, 0x06


	//----- nvinfo : EIATTR_KPARAM_INFO
	.align		4
.L_250:
        /*002c*/ 	.byte	0x04, 0x17
        /*002e*/ 	.short	(.L_252 - .L_251)
.L_251:
        /*0030*/ 	.word	0x00000000
        /*0034*/ 	.short	0x0002
        /*0036*/ 	.short	0x0020
        /*0038*/ 	.byte	0x00, 0xf0, 0x05, 0x00


	//----- nvinfo : EIATTR_KPARAM_INFO
	.align		4
.L_252:
        /*003c*/ 	.byte	0x04, 0x17
        /*003e*/ 	.short	(.L_254 - .L_253)
.L_253:
        /*0040*/ 	.word	0x00000000
        /*0044*/ 	.short	0x0001
        /*0046*/ 	.short	0x0008
        /*0048*/ 	.byte	0x00, 0xf0, 0x61, 0x00


	//----- nvinfo : EIATTR_KPARAM_INFO
	.align		4
.L_254:
        /*004c*/ 	.byte	0x04, 0x17
        /*004e*/ 	.short	(.L_256 - .L_255)
.L_255:
        /*0050*/ 	.word	0x00000000
        /*0054*/ 	.short	0x0000
        /*0056*/ 	.short	0x0000
        /*0058*/ 	.byte	0x00, 0xf0, 0x21, 0x00


	//----- nvinfo : EIATTR_MAXREG_COUNT
	.align		4
.L_256:
        /*005c*/ 	.byte	0x03, 0x1b
        /*005e*/ 	.short	0x0040


	//----- nvinfo : EIATTR_NUM_BARRIERS
	.align		4
        /*0060*/ 	.byte	0x02, 0x4c
        /*0062*/ 	.byte	0x01
	.zero		1


	//----- nvinfo : EIATTR_MERCURY_ISA_VERSION
	.align		4
        /*0064*/ 	.byte	0x03, 0x5f
        /*0066*/ 	.short	0x0000


	//----- nvinfo : EIATTR_EXIT_INSTR_OFFSETS
	.align		4
        /*0068*/ 	.byte	0x04, 0x1c
        /*006a*/ 	.short	(.L_258 - .L_257)


	//   ....[0]....
.L_257:
        /*006c*/ 	.word	0x00000810


	//   ....[1]....
        /*0070*/ 	.word	0x00004890


	//----- nvinfo : EIATTR_MAX_THREADS
	.align		4
.L_258:
        /*0074*/ 	.byte	0x04, 0x05
        /*0076*/ 	.short	(.L_260 - .L_259)
.L_259:
        /*0078*/ 	.word	0x00000100
        /*007c*/ 	.word	0x00000001
        /*0080*/ 	.word	0x00000001


	//----- nvinfo : EIATTR_CRS_STACK_SIZE
	.align		4
.L_260:
        /*0084*/ 	.byte	0x04, 0x1e
        /*0086*/ 	.short	(.L_262 - .L_261)
.L_261:
        /*0088*/ 	.word	0x00000000
.L_262:


//--------------------- .nv.info._ZN2at6native65_GLOBAL__N__c0d6c1cb_32_DistributionExponentialKernel_cu_5881736643distribution_elementwise_grid_stride_kernelIfLi4EZNS0_9templates4cuda21uniform_and_transformIN3c104HalfEfPNS_17CUDAGeneratorImplEZZZNS4_18exponential_kernelIS9_EEvRNS_18TensorIteratorBaseEdT_ENKUlvE_clEvENKUlvE1_clEvEUlfE_EEvSC_T1_T2_EUlP24curandStatePhilox4_32_10E0_ZNS1_27distribution_nullary_kernelIS7_f6float4S9_SL_SG_EEvSC_SI_RKT3_T4_EUlifE_EEvlNS_15PhiloxCudaStateESH_SI_ --------------------------
	.section	.nv.info._ZN2at6native65_GLOBAL__N__c0d6c1cb_32_DistributionExponentialKernel_cu_5881736643distribution_elementwise_grid_stride_kernelIfLi4EZNS0_9templates4cuda21uniform_and_transformIN3c104HalfEfPNS_17CUDAGeneratorImplEZZZNS4_18exponential_kernelIS9_EEvRNS_18TensorIteratorBaseEdT_ENKUlvE_clEvENKUlvE1_clEvEUlfE_EEvSC_T1_T2_EUlP24curandStatePhilox4_32_10E0_ZNS1_27distribution_nullary_kernelIS7_f6float4S9_SL_SG_EEvSC_SI_RKT3_T4_EUlifE_EEvlNS_15PhiloxCudaStateESH_SI_,"",@"SHT_CUDA_INFO"
	.sectionflags	@""
	.align	4


	//----- nvinfo : EIATTR_CUDA_API_VERSION
	.align		4
        /*0000*/ 	.byte	0x04, 0x37
        /*0002*/ 	.short	(.L_264 - .L_263)
.L_263:
        /*0004*/ 	.word	0x00000082


	//----- nvinfo : EIATTR_SW2861232_WAR
	.align		4
.L_264:
        /*0008*/ 	.byte	0x01, 0x35
	.zero		2


	//----- nvinfo : EIATTR_PARAM_CBANK
	.align		4
        /*000c*/ 	.byte	0x04, 0x0a
        /*000e*/ 	.short	(.L_266 - .L_265)
	.align		4
.L_265:
        /*0010*/ 	.word	index@(.nv.constant0._ZN2at6native65_GLOBAL__N__c0d6c1cb_32_DistributionExponentialKernel_cu_5881736643distribution_elementwise_grid_stride_kernelIfLi4EZNS0_9templates4cuda21uniform_and_transformIN3c104HalfEfPNS_17CUDAGeneratorImplEZZZNS4_18exponential_kernelIS9_EEvRNS_18TensorIteratorBaseEdT_ENKUlvE_clEvENKUlvE1_clEvEUlfE_EEvSC_T1_T2_EUlP24curandStatePhilox4_32_10E0_ZNS1_27distribution_nullary_kernelIS7_f6float4S9_SL_SG_EEvSC_SI_RKT3_T4_EUlifE_EEvlNS_15PhiloxCudaStateESH_SI_)
        /*0014*/ 	.short	0x0160
        /*0016*/ 	.short	0x0038


	//----- nvinfo : EIATTR_CBANK_PARAM_SIZE
	.align		4
.L_266:
        /*0018*/ 	.byte	0x03, 0x19
        /*001a*/ 	.short	0x0038


	//----- nvinfo : EIATTR_KPARAM_INFO
	.align		4
        /*001c*/ 	.byte	0x04, 0x17
        /*001e*/ 	.short	(.L_268 - .L_267)
.L_267:
        /*0020*/ 	.word	0x00000000
        /*0024*/ 	.short	0x0003
        /*0026*/ 	.short	0x0028
        /*0028*/ 	.byte	0x00, 0xf0, 0x41, 0x00


	//----- nvinfo : EIATTR_KPARAM_INFO
	.align		4
.L_268:
        /*002c*/ 	.byte	0x04, 0x17
        /*002e*/ 	.short	(.L_270 - .L_269)
.L_269:
        /*0030*/ 	.word	0x00000000
        /*0034*/ 	.short	0x0002
        /*0036*/ 	.short	0x0020
        /*0038*/ 	.byte	0x00, 0xf0, 0x05, 0x00


	//----- nvinfo : EIATTR_KPARAM_INFO
	.align		4
.L_270:
        /*003c*/ 	.byte	0x04, 0x17
        /*003e*/ 	.short	(.L_272 - .L_271)
.L_271:
        /*0040*/ 	.word	0x00000000
        /*0044*/ 	.short	0x0001
        /*0046*/ 	.short	0x0008
        /*0048*/ 	.byte	0x00, 0xf0, 0x61, 0x00


	//----- nvinfo : EIATTR_KPARAM_INFO
	.align		4
.L_272:
        /*004c*/ 	.byte	0x04, 0x17
        /*004e*/ 	.short	(.L_274 - .L_273)
.L_273:
        /*0050*/ 	.word	0x00000000
        /*0054*/ 	.short	0x0000
        /*0056*/ 	.short	0x0000
        /*0058*/ 	.byte	0x00, 0xf0, 0x21, 0x00


	//----- nvinfo : EIATTR_MAXREG_COUNT
	.align		4
.L_274:
        /*005c*/ 	.byte	0x03, 0x1b
        /*005e*/ 	.short	0x0040


	//----- nvinfo : EIATTR_NUM_BARRIERS
	.align		4
        /*0060*/ 	.byte	0x02, 0x4c
        /*0062*/ 	.byte	0x01
	.zero		1


	//----- nvinfo : EIATTR_MERCURY_ISA_VERSION
	.align		4
        /*0064*/ 	.byte	0x03, 0x5f
        /*0066*/ 	.short	0x0000


	//----- nvinfo : EIATTR_EXIT_INSTR_OFFSETS
	.align		4
        /*0068*/ 	.byte	0x04, 0x1c
        /*006a*/ 	.short	(.L_276 - .L_275)


	//   ....[0]....
.L_275:
        /*006c*/ 	.word	0x00000820


	//   ....[1]....
        /*0070*/ 	.word	0x000012f0


	//----- nvinfo : EIATTR_MAX_THREADS
	.align		4
.L_276:
        /*0074*/ 	.byte	0x04, 0x05
        /*0076*/ 	.short	(.L_278 - .L_277)
.L_277:
        /*0078*/ 	.word	0x00000100
        /*007c*/ 	.word	0x00000001
        /*0080*/ 	.word	0x00000001


	//----- nvinfo : EIATTR_CRS_STACK_SIZE
	.align		4
.L_278:
        /*0084*/ 	.byte	0x04, 0x1e
        /*0086*/ 	.short	(.L_280 - .L_279)
.L_279:
        /*0088*/ 	.word	0x00000000
.L_280:


//--------------------- .nv.info._ZN2at6native65_GLOBAL__N__c0d6c1cb_32_DistributionExponentialKernel_cu_5881736643distribution_elementwise_grid_stride_kernelIfLi4EZNS0_9templates4cuda21uniform_and_transformIN3c104HalfEfPNS_17CUDAGeneratorImplEZZZNS4_18exponential_kernelIS9_EEvRNS_18TensorIteratorBaseEdT_ENKUlvE_clEvENKUlvE1_clEvEUlfE_EEvSC_T1_T2_EUlP24curandStatePhilox4_32_10E_ZNS1_27distribution_nullary_kernelIS7_f7double2S9_SL_SG_EEvSC_SI_RKT3_T4_EUlifE0_EEvlNS_15PhiloxCudaStateESH_SI_ --------------------------
	.section	.nv.info._ZN2at6native65_GLOBAL__N__c0d6c1cb_32_DistributionExponentialKernel_cu_5881736643distribution_elementwise_grid_stride_kernelIfLi4EZNS0_9templates4cuda21uniform_and_transformIN3c104HalfEfPNS_17CUDAGeneratorImplEZZZNS4_18exponential_kernelIS9_EEvRNS_18TensorIteratorBaseEdT_ENKUlvE_clEvENKUlvE1_clEvEUlfE_EEvSC_T1_T2_EUlP24curandStatePhilox4_32_10E_ZNS1_27distribution_nullary_kernelIS7_f7double2S9_SL_SG_EEvSC_SI_RKT3_T4_EUlifE0_EEvlNS_15PhiloxCudaStateESH_SI_,"",@"SHT_CUDA_INFO"
	.sectionflags	@""
	.align	4


	//----- nvinfo : EIATTR_CUDA_API_VERSION
	.align		4
        /*0000*/ 	.byte	0x04, 0x37
        /*0002*/ 	.short	(.L_282 - .L_281)
.L_281:
        /*0004*/ 	.word	0x00000082


	//----- nvinfo : EIATTR_SW2861232_WAR
	.align		4
.L_282:
        /*0008*/ 	.byte	0x01, 0x35
	.zero		2


	//----- nvinfo : EIATTR_PARAM_CBANK
	.align		4
        /*000c*/ 	.byte	0x04, 0x0a
        /*000e*/ 	.short	(.L_284 - .L_283)
	.align		4
.L_283:
        /*0010*/ 	.word	index@(.nv.constant0._ZN2at6native65_GLOBAL__N__c0d6c1cb_32_DistributionExponentialKernel_cu_5881736643distribution_elementwise_grid_stride_kernelIfLi4EZNS0_9templates4cuda21uniform_and_transformIN3c104HalfEfPNS_17CUDAGeneratorImplEZZZNS4_18exponential_kernelIS9_EEvRNS_18TensorIteratorBaseEdT_ENKUlvE_clEvENKUlvE1_clEvEUlfE_EEvSC_T1_T2_EUlP24curandStatePhilox4_32_10E_ZNS1_27distribution_nullary_kernelIS7_f7double2S9_SL_SG_EEvSC_SI_RKT3_T4_EUlifE0_EEvlNS_15PhiloxCudaStateESH_SI_)
        /*0014*/ 	.short	0x0160
        /*0016*/ 	.short	0x01d0


	//----- nvinfo : EIATTR_CBANK_PARAM_SIZE
	.align		4
.L_284:
        /*0018*/ 	.byte	0x03, 0x19
        /*001a*/ 	.short	0x01d0


	//----- nvinfo : EIATTR_KPARAM_INFO
	.align		4
        /*001c*/ 	.byte	0x04, 0x17
        /*001e*/ 	.short	(.L_286 - .L_285)
.L_285:
        /*0020*/ 	.word	0x00000000
        /*0024*/ 	.short	0x0003
        /*0026*/ 	.short	0x0028
        /*0028*/ 	.byte	0x00, 0xf0, 0xa1, 0x06


	//----- nvinfo : EIATTR_KPARAM_INFO
	.align		4
.L_286:
        /*002c*/ 	.byte	0x04, 0x17
        /*002e*/ 	.short	(.L_288 - .L_287)
.L_287:
        /*0030*/ 	.word	0x00000000
        /*0034*/ 	.short	0x0002
        /*0036*/ 	.short	0x0020
        /*0038*/ 	.byte	0x00, 0xf0, 0x05, 0x00


	//----- nvinfo : EIATTR_KPARAM_INFO
	.align		4
.L_288:
        /*003c*/ 	.byte	0x04, 0x17
        /*003e*/ 	.short	(.L_290 - .L_289)
.L_289:
        /*0040*/ 	.word	0x00000000
        /*0044*/ 	.short	0x0001
        /*0046*/ 	.short	0x0008
        /*0048*/ 	.byte	0x00, 0xf0, 0x61, 0x00


	//----- nvinfo : EIATTR_KPARAM_INFO
	.align		4
.L_290:
        /*004c*/ 	.byte	0x04, 0x17
        /*004e*/ 	.short	(.L_292 - .L_291)
.L_291:
        /*0050*/ 	.word	0x00000000
        /*0054*/ 	.short	0x0000
        /*0056*/ 	.short	0x0000
        /*0058*/ 	.byte	0x00, 0xf0, 0x21, 0x00


	//----- nvinfo : EIATTR_MAXREG_COUNT
	.align		4
.L_292:
        /*005c*/ 	.byte	0x03, 0x1b
        /*005e*/ 	.short	0x0040


	//----- nvinfo : EIATTR_NUM_BARRIERS
	.align		4
        /*0060*/ 	.byte	0x02, 0x4c
        /*0062*/ 	.byte	0x01
	.zero		1


	//----- nvinfo : EIATTR_MERCURY_ISA_VERSION
	.align		4
        /*0064*/ 	.byte	0x03, 0x5f
        /*0066*/ 	.short	0x0000


	//----- nvinfo : EIATTR_EXIT_INSTR_OFFSETS
	.align		4
        /*0068*/ 	.byte	0x04, 0x1c
        /*006a*/ 	.short	(.L_294 - .L_293)


	//   ....[0]....
.L_293:
        /*006c*/ 	.word	0x00000810


	//   ....[1]....
        /*0070*/ 	.word	0x000048d0


	//----- nvinfo : EIATTR_MAX_THREADS
	.align		4
.L_294:
        /*0074*/ 	.byte	0x04, 0x05
        /*0076*/ 	.short	(.L_296 - .L_295)
.L_295:
        /*0078*/ 	.word	0x00000100
        /*007c*/ 	.word	0x00000001
        /*0080*/ 	.word	0x00000001


	//----- nvinfo : EIATTR_CRS_STACK_SIZE
	.align		4
.L_296:
        /*0084*/ 	.byte	0x04, 0x1e
        /*0086*/ 	.short	(.L_298 - .L_297)
.L_297:
        /*0088*/ 	.word	0x00000000
.L_298:


//--------------------- .nv.info._ZN2at6native65_GLOBAL__N__c0d6c1cb_32_DistributionExponentialKernel_cu_5881736643distribution_elementwise_grid_stride_kernelIfLi4EZNS0_9templates4cuda21uniform_and_transformIN3c104HalfEfPNS_17CUDAGeneratorImplEZZZNS4_18exponential_kernelIS9_EEvRNS_18TensorIteratorBaseEdT_ENKUlvE_clEvENKUlvE1_clEvEUlfE_EEvSC_T1_T2_EUlP24curandStatePhilox4_32_10E_ZNS1_27distribution_nullary_kernelIS7_f7double2S9_SL_SG_EEvSC_SI_RKT3_T4_EUlifE_EEvlNS_15PhiloxCudaStateESH_SI_ --------------------------
	.section	.nv.info._ZN2at6native65_GLOBAL__N__c0d6c1cb_32_DistributionExponentialKernel_cu_5881736643distribution_elementwise_grid_stride_kernelIfLi4EZNS0_9templates4cuda21uniform_and_transformIN3c104HalfEfPNS_17CUDAGeneratorImplEZZZNS4_18exponential_kernelIS9_EEvRNS_18TensorIteratorBaseEdT_ENKUlvE_clEvENKUlvE1_clEvEUlfE_EEvSC_T1_T2_EUlP24curandStatePhilox4_32_10E_ZNS1_27distribution_nullary_kernelIS7_f7double2S9_SL_SG_EEvSC_SI_RKT3_T4_EUlifE_EEvlNS_15PhiloxCudaStateESH_SI_,"",@"SHT_CUDA_INFO"
	.sectionflags	@""
	.align	4


	//----- nvinfo : EIATTR_CUDA_API_VERSION
	.align		4
        /*0000*/ 	.byte	0x04, 0x37
        /*0002*/ 	.short	(.L_300 - .L_299)
.L_299:
        /*0004*/ 	.word	0x00000082


	//----- nvinfo : EIATTR_SW2861232_WAR
	.align		4
.L_300:
        /*0008*/ 	.byte	0x01, 0x35
	.zero		2


	//----- nvinfo : EIATTR_PARAM_CBANK
	.align		4
        /*000c*/ 	.byte	0x04, 0x0a
        /*000e*/ 	.short	(.L_302 - .L_301)
	.align		4
.L_301:
        /*0010*/ 	.word	index@(.nv.constant0._ZN2at6native65_GLOBAL__N__c0d6c1cb_32_DistributionExponentialKernel_cu_5881736643distribution_elementwise_grid_stride_kernelIfLi4EZNS0_9templates4cuda21uniform_and_transformIN3c104HalfEfPNS_17CUDAGeneratorImplEZZZNS4_18exponential_kernelIS9_EEvRNS_18TensorIteratorBaseEdT_ENKUlvE_clEvENKUlvE1_clEvEUlfE_EEvSC_T1_T2_EUlP24curandStatePhilox4_32_10E_ZNS1_27distribution_nullary_kernelIS7_f7double2S9_SL_SG_EEvSC_SI_RKT3_T4_EUlifE_EEvlNS_15PhiloxCudaStateESH_SI_)
        /*0014*/ 	.short	0x0160
        /*0016*/ 	.short	0x0038


	//----- nvinfo : EIATTR_CBANK_PARAM_SIZE
	.align		4
.L_302:
        /*0018*/ 	.byte	0x03, 0x19
        /*001a*/ 	.short	0x0038


	//----- nvinfo : EIATTR_KPARAM_INFO
	.align		4
        /*001c*/ 	.byte	0x04, 0x17
        /*001e*/ 	.short	(.L_304 - .L_303)
.L_303:
        /*0020*/ 	.word	0x00000000
        /*0024*/ 	.short	0x0003
        /*0026*/ 	.short	0x0028
        /*0028*/ 	.byte	0x00, 0xf0, 0x41, 0x00


	//----- nvinfo : EIATTR_KPARAM_INFO
	.align		4
.L_304:
        /*002c*/ 	.byte	0x04, 0x17
        /*002e*/ 	.short	(.L_306 - .L_305)
.L_305:
        /*0030*/ 	.word	0x00000000
        /*0034*/ 	.short	0x0002
        /*0036*/ 	.short	0x0020
        /*0038*/ 	.byte	0x00, 0xf0, 0x05, 0x00


	//----- nvinfo : EIATTR_KPARAM_INFO
	.align		4
.L_306:
        /*003c*/ 	.byte	0x04, 0x17
        /*003e*/ 	.short	(.L_308 - .L_307)
.L_307:
        /*0040*/ 	.word	0x00000000
        /*0044*/ 	.short	0x0001
        /*0046*/ 	.short	0x0008
        /*0048*/ 	.byte	0x00, 0xf0, 0x61, 0x00


	//----- nvinfo : EIATTR_KPARAM_INFO
	.align		4
.L_308:
        /*004c*/ 	.byte	0x04, 0x17
        /*004e*/ 	.short	(.L_310 - .L_309)
.L_309:
        /*0050*/ 	.word	0x00000000
        /*0054*/ 	.short	0x0000
        /*0056*/ 	.short	0x0000
        /*0058*/ 	.byte	0x00, 0xf0, 0x21, 0x00


	//----- nvinfo : EIATTR_MAXREG_COUNT
	.align		4
.L_310:
        /*005c*/ 	.byte	0x03, 0x1b
        /*005e*/ 	.short	0x0040


	//----- nvinfo : EIATTR_NUM_BARRIERS
	.align		4
        /*0060*/ 	.byte	0x02, 0x4c
        /*0062*/ 	.byte	0x01
	.zero		1


	//----- nvinfo : EIATTR_MERCURY_ISA_VERSION
	.align		4
        /*0064*/ 	.byte	0x03, 0x5f
        /*0066*/ 	.short	0x0000


	//----- nvinfo : EIATTR_EXIT_INSTR_OFFSETS
	.align		4
        /*0068*/ 	.byte	0x04, 0x1c
        /*006a*/ 	.short	(.L_312 - .L_311)


	//   ....[0]....
.L_311:
        /*006c*/ 	.word	0x00000830


	//   ....[1]....
        /*0070*/ 	.word	0x000012f0


	//----- nvinfo : EIATTR_MAX_THREADS
	.align		4
.L_312:
        /*0074*/ 	.byte	0x04, 0x05
        /*0076*/ 	.short	(.L_314 - .L_313)
.L_313:
        /*0078*/ 	.word	0x00000100
        /*007c*/ 	.word	0x00000001
        /*0080*/ 	.word	0x00000001


	//----- nvinfo : EIATTR_CRS_STACK_SIZE
	.align		4
.L_314:
        /*0084*/ 	.byte	0x04, 0x1e
        /*0086*/ 	.short	(.L_316 - .L_315)
.L_315:
        /*0088*/ 	.word	0x00000000
.L_316:


//--------------------- .nv.info._ZN2at6native65_GLOBAL__N__c0d6c1cb_32_DistributionExponentialKernel_cu_5881736643distribution_elementwise_grid_stride_kernelIfLi4EZNS0_9templates4cuda21uniform_and_transformIffPNS_17CUDAGeneratorImplEZZZNS4_18exponential_kernelIS7_EEvRNS_18TensorIteratorBaseEdT_ENKUlvE_clEvENKUlvE0_clEvEUlfE_EEvSA_T1_T2_EUlP24curandStatePhilox4_32_10E0_ZNS1_27distribution_nullary_kernelIff6float4S7_SJ_SE_EEvSA_SG_RKT3_T4_EUlifE0_EEvlNS_15PhiloxCudaStateESF_SG_ --------------------------
	.section	.nv.info._ZN2at6native65_GLOBAL__N__c0d6c1cb_32_DistributionExponentialKernel_cu_5881736643distribution_elementwise_grid_stride_kernelIfLi4EZNS0_9templates4cuda21uniform_and_transformIffPNS_17CUDAGeneratorImplEZZZNS4_18exponential_kernelIS7_EEvRNS_18TensorIteratorBaseEdT_ENKUlvE_clEvENKUlvE0_clEvEUlfE_EEvSA_T1_T2_EUlP24curandStatePhilox4_32_10E0_ZNS1_27distribution_nullary_kernelIff6float4S7_SJ_SE_EEvSA_SG_RKT3_T4_EUlifE0_EEvlNS_15PhiloxCudaStateESF_SG_,"",@"SHT_CUDA_INFO"
	.sectionflags	@""
	.align	4


	//----- nvinfo : EIATTR_CUDA_API_VERSION
	.align		4
        /*0000*/ 	.byte	0x04, 0x37
        /*0002*/ 	.short	(.L_318 - .L_317)
.L_317:
        /*0004*/ 	.word	0x00000082


	//----- nvinfo : EIATTR_SW2861232_WAR
	.align		4
.L_318:
        /*0008*/ 	.byte	0x01, 0x35
	.zero		2


	//----- nvinfo : EIATTR_PARAM_CBANK
	.align		4
        /*000c*/ 	.byte	0x04, 0x0a
        /*000e*/ 	.short	(.L_320 - .L_319)
	.align		4
.L_319:
        /*0010*/ 	.word	index@(.nv.constant0._ZN2at6native65_GLOBAL__N__c0d6c1cb_32_DistributionExponentialKernel_cu_5881736643distribution_elementwise_grid_stride_kernelIfLi4EZNS0_9templates4cuda21uniform_and_transformIffPNS_17CUDAGeneratorImplEZZZNS4_18exponential_kernelIS7_EEvRNS_18TensorIteratorBaseEdT_ENKUlvE_clEvENKUlvE0_clEvEUlfE_EEvSA_T1_T2_EUlP24curandStatePhilox4_32_10E0_ZNS1_27distribution_nullary_kernelIff6float4S7_SJ_SE_EEvSA_SG_RKT3_T4_EUlifE0_EEvlNS_15PhiloxCudaStateESF_SG_)
        /*0014*/ 	.short	0x0160
        /*0016*/ 	.short	0x01d0


	//----- nvinfo : EIATTR_CBANK_PARAM_SIZE
	.align		4
.L_320:
        /*0018*/ 	.byte	0x03, 0x19
        /*001a*/ 	.short	0x01d0


	//----- nvinfo : EIATTR_KPARAM_INFO
	.align		4
        /*001c*/ 	.byte	0x04, 0x17
        /*001e*/ 	.short	(.L_322 - .L_321)
.L_321:
        /*0020*/ 	.word	0x00000000
        /*0024*/ 	.short	0x0003
        /*0026*/ 	.short	0x0028
        /*0028*/ 	.byte	0x00, 0xf0, 0xa1, 0x06


	//----- nvinfo : EIATTR_KPARAM_INFO
	.align		4
.L_322:
        /*002c*/ 	.byte	0x04, 0x17
        /*002e*/ 	.short	(.L_324 - .L_323)
.L_323:
        /*0030*/ 	.word	0x00000000
        /*0034*/ 	.short	0x0002
        /*0036*/ 	.short	0x0020
        /*0038*/ 	.byte	0x00, 0xf0, 0x05, 0x00


	//----- nvinfo : EIATTR_KPARAM_INFO
	.align		4
.L_324:
        /*003c*/ 	.byte	0x04, 0x17
        /*003e*/ 	.short	(.L_326 - .L_325)
.L_325:
        /*0040*/ 	.word	0x00000000
        /*0044*/ 	.short	0x0001
        /*0046*/ 	.short	0x0008
        /*0048*/ 	.byte	0x00, 0xf0, 0x61, 0x00


	//----- nvinfo : EIATTR_KPARAM_INFO
	.align		4
.L_326:
        /*004c*/ 	.byte	0x04, 0x17
        /*004e*/ 	.short	(.L_328 - .L_327)
.L_327:
        /*0050*/ 	.word	0x00000000
        /*0054*/ 	.short	0x0000
        /*0056*/ 	.short	0x0000
        /*0058*/ 	.byte	0x00, 0xf0, 0x21, 0x00


	//----- nvinfo : EIATTR_MAXREG_COUNT
	.align		4
.L_328:
        /*005c*/ 	.byte	0x03, 0x1b
        /*005e*/ 	.short	0x0040


	//----- nvinfo : EIATTR_NUM_BARRIERS
	.align		4
        /*0060*/ 	.byte	0x02, 0x4c
        /*0062*/ 	.byte	0x01
	.zero		1


	//----- nvinfo : EIATTR_MERCURY_ISA_VERSION
	.align		4
        /*0064*/ 	.byte	0x03, 0x5f
        /*0066*/ 	.short	0x0000


	//----- nvinfo : EIATTR_EXIT_INSTR_OFFSETS
	.align		4
        /*0068*/ 	.byte	0x04, 0x1c
        /*006a*/ 	.short	(.L_330 - .L_329)


	//   ....[0]....
.L_329:
        /*006c*/ 	.word	0x00000810


	//   ....[1]....
        /*0070*/ 	.word	0x00004850


	//----- nvinfo : EIATTR_MAX_THREADS
	.align		4
.L_330:
        /*0074*/ 	.byte	0x04, 0x05
        /*0076*/ 	.short	(.L_332 - .L_331)
.L_331:
        /*0078*/ 	.word	0x00000100
        /*007c*/ 	.word	0x00000001
        /*0080*/ 	.word	0x00000001


	//----- nvinfo : EIATTR_CRS_STACK_SIZE
	.align		4
.L_332:
        /*0084*/ 	.byte	0x04, 0x1e
        /*0086*/ 	.short	(.L_334 - .L_333)
.L_333:
        /*0088*/ 	.word	0x00000000
.L_334:


//--------------------- .nv.info._ZN2at6native65_GLOBAL__N__c0d6c1cb_32_DistributionExponentialKernel_cu_5881736643distribution_elementwise_grid_stride_kernelIfLi4EZNS0_9templates4cuda21uniform_and_transformIffPNS_17CUDAGeneratorImplEZZZNS4_18exponential_kernelIS7_EEvRNS_18TensorIteratorBaseEdT_ENKUlvE_clEvENKUlvE0_clEvEUlfE_EEvSA_T1_T2_EUlP24curandStatePhilox4_32_10E0_ZNS1_27distribution_nullary_kernelIff6float4S7_SJ_SE_EEvSA_SG_RKT3_T4_EUlifE_EEvlNS_15PhiloxCudaStateESF_SG_ --------------------------
	.section	.nv.info._ZN2at6native65_GLOBAL__N__c0d6c1cb_32_DistributionExponentialKernel_cu_5881736643distribution_elementwise_grid_stride_kernelIfLi4EZNS0_9templates4cuda21uniform_and_transformIffPNS_17CUDAGeneratorImplEZZZNS4_18exponential_kernelIS7_EEvRNS_18TensorIteratorBaseEdT_ENKUlvE_clEvENKUlvE0_clEvEUlfE_EEvSA_T1_T2_EUlP24curandStatePhilox4_32_10E0_ZNS1_27distribution_nullary_kernelIff6float4S7_SJ_SE_EEvSA_SG_RKT3_T4_EUlifE_EEvlNS_15PhiloxCudaStateESF_SG_,"",@"SHT_CUDA_INFO"
	.sectionflags	@""
	.align	4


	//----- nvinfo : EIATTR_CUDA_API_VERSION
	.align		4
        /*0000*/ 	.byte	0x04, 0x37
        /*0002*/ 	.short	(.L_336 - .L_335)
.L_335:
        /*0004*/ 	.word	0x00000082


	//----- nvinfo : EIATTR_SW2861232_WAR
	.align		4
.L_336:
        /*0008*/ 	.byte	0x01, 0x35
	.zero		2


	//----- nvinfo : EIATTR_PARAM_CBANK
	.align		4
        /*000c*/ 	.byte	0x04, 0x0a
        /*000e*/ 	.short	(.L_338 - .L_337)
	.align		4
.L_337:
        /*0010*/ 	.word	index@(.nv.constant0._ZN2at6native65_GLOBAL__N__c0d6c1cb_32_DistributionExponentialKernel_cu_5881736643distribution_elementwise_grid_stride_kernelIfLi4EZNS0_9templates4cuda21uniform_and_transformIffPNS_17CUDAGeneratorImplEZZZNS4_18exponential_kernelIS7_EEvRNS_18TensorIteratorBaseEdT_ENKUlvE_clEvENKUlvE0_clEvEUlfE_EEvSA_T1_T2_EUlP24curandStatePhilox4_32_10E0_ZNS1_27distribution_nullary_kernelIff6float4S7_SJ_SE_EEvSA_SG_RKT3_T4_EUlifE_EEvlNS_15PhiloxCudaStateESF_SG_)
        /*0014*/ 	.short	0x0160
        /*0016*/ 	.short	0x0038


	//----- nvinfo : EIATTR_CBANK_PARAM_SIZE
	.align		4
.L_338:
        /*0018*/ 	.byte	0x03, 0x19
        /*001a*/ 	.short	0x0038


	//----- nvinfo : EIATTR_KPARAM_INFO
	.align		4
        /*001c*/ 	.byte	0x04, 0x17
        /*001e*/ 	.short	(.L_340 - .L_339)
.L_339:
        /*0020*/ 	.word	0x00000000
        /*0024*/ 	.short	0x0003
        /*0026*/ 	.short	0x0028
        /*0028*/ 	.byte	0x00, 0xf0, 0x41, 0x00


	//----- nvinfo : EIATTR_KPARAM_INFO
	.align		4
.L_340:
        /*002c*/ 	.byte	0x04, 0x17
        /*002e*/ 	.short	(.L_342 - .L_341)
.L_341:
        /*0030*/ 	.word	0x00000000
        /*0034*/ 	.short	0x0002
        /*0036*/ 	.short	0x0020
        /*0038*/ 	.byte	0x00, 0xf0, 0x05, 0x00


	//----- nvinfo : EIATTR_KPARAM_INFO
	.align		4
.L_342:
        /*003c*/ 	.byte	0x04, 0x17
        /*003e*/ 	.short	(.L_344 - .L_343)
.L_343:
        /*0040*/ 	.word	0x00000000
        /*0044*/ 	.short	0x0001
        /*0046*/ 	.short	0x0008
        /*0048*/ 	.byte	0x00, 0xf0, 0x61, 0x00


	//----- nvinfo : EIATTR_KPARAM_INFO
	.align		4
.L_344:
        /*004c*/ 	.byte	0x04, 0x17
        /*004e*/ 	.short	(.L_346 - .L_345)
.L_345:
        /*0050*/ 	.word	0x00000000
        /*0054*/ 	.short	0x0000
        /*0056*/ 	.short	0x0000
        /*0058*/ 	.byte	0x00, 0xf0, 0x21, 0x00


	//----- nvinfo : EIATTR_MAXREG_COUNT
	.align		4
.L_346:
        /*005c*/ 	.byte	0x03, 0x1b
        /*005e*/ 	.short	0x0040


	//----- nvinfo : EIATTR_NUM_BARRIERS
	.align		4
        /*0060*/ 	.byte	0x02, 0x4c
        /*0062*/ 	.byte	0x01
	.zero		1


	//----- nvinfo : EIATTR_MERCURY_ISA_VERSION
	.align		4
        /*0064*/ 	.byte	0x03, 0x5f
        /*0066*/ 	.short	0x0000


	//----- nvinfo : EIATTR_EXIT_INSTR_OFFSETS
	.align		4
        /*0068*/ 	.byte	0x04, 0x1c
        /*006a*/ 	.short	(.L_348 - .L_347)


	//   ....[0]....
.L_347:
        /*006c*/ 	.word	0x00000830


	//   ....[1]....
        /*0070*/ 	.word	0x000012c0


	//----- nvinfo : EIATTR_MAX_THREADS
	.align		4
.L_348:
        /*0074*/ 	.byte	0x04, 0x05
        /*0076*/ 	.short	(.L_350 - .L_349)
.L_349:
        /*0078*/ 	.word	0x00000100
        /*007c*/ 	.word	0x00000001
        /*0080*/ 	.word	0x00000001


	//----- nvinfo : EIATTR_CRS_STACK_SIZE
	.align		4
.L_350:
        /*0084*/ 	.byte	0x04, 0x1e
        /*0086*/ 	.short	(.L_352 - .L_351)
.L_351:
        /*0088*/ 	.word	0x00000000
.L_352:


//--------------------- .nv.info._ZN2at6native65_GLOBAL__N__c0d6c1cb_32_DistributionExponentialKernel_cu_5881736643distribution_elementwise_grid_stride_kernelIfLi4EZNS0_9templates4cuda21uniform_and_transformIffPNS_17CUDAGeneratorImplEZZZNS4_18exponential_kernelIS7_EEvRNS_18TensorIteratorBaseEdT_ENKUlvE_clEvENKUlvE0_clEvEUlfE_EEvSA_T1_T2_EUlP24curandStatePhilox4_32_10E_ZNS1_27distribution_nullary_kernelIff7double2S7_SJ_SE_EEvSA_SG_RKT3_T4_EUlifE0_EEvlNS_15PhiloxCudaStateESF_SG_ --------------------------
	.section	.nv.info._ZN2at6native65_GLOBAL__N__c0d6c1cb_32_DistributionExponentialKernel_cu_5881736643distribution_elementwise_grid_stride_kernelIfLi4EZNS0_9templates4cuda21uniform_and_transformIffPNS_17CUDAGeneratorImplEZZZNS4_18exponential_kernelIS7_EEvRNS_18TensorIteratorBaseEdT_ENKUlvE_clEvENKUlvE0_clEvEUlfE_EEvSA_T1_T2_EUlP24curandStatePhilox4_32_10E_ZNS1_27distribution_nullary_kernelIff7double2S7_SJ_SE_EEvSA_SG_RKT3_T4_EUlifE0_EEvlNS_15PhiloxCudaStateESF_SG_,"",@"SHT_CUDA_INFO"
	.sectionflags	@""
	.align	4


	//----- nvinfo : EIATTR_CUDA_API_VERSION
	.align		4
        /*0000*/ 	.byte	0x04, 0x37
        /*0002*/ 	.short	(.L_354 - .L_353)
.L_353:
        /*0004*/ 	.word	0x00000082


	//----- nvinfo : EIATTR_SW2861232_WAR
	.align		4
.L_354:
        /*0008*/ 	.byte	0x01, 0x35
	.zero		2


	//----- nvinfo : EIATTR_PARAM_CBANK
	.align		4
        /*000c*/ 	.byte	0x04, 0x0a
        /*000e*/ 	.short	(.L_356 - .L_355)
	.align		4
.L_355:
        /*0010*/ 	.word	index@(.nv.constant0._ZN2at6native65_GLOBAL__N__c0d6c1cb_32_DistributionExponentialKernel_cu_5881736643distribution_elementwise_grid_stride_kernelIfLi4EZNS0_9templates4cuda21uniform_and_transformIffPNS_17CUDAGeneratorImplEZZZNS4_18exponential_kernelIS7_EEvRNS_18TensorIteratorBaseEdT_ENKUlvE_clEvENKUlvE0_clEvEUlfE_EEvSA_T1_T2_EUlP24curandStatePhilox4_32_10E_ZNS1_27distribution_nullary_kernelIff7double2S7_SJ_SE_EEvSA_SG_RKT3_T4_EUlifE0_EEvlNS_15PhiloxCudaStateESF_SG_)
        /*0014*/ 	.short	0x0160
        /*0016*/ 	.short	0x01d0


	//----- nvinfo : EIATTR_CBANK_PARAM_SIZE
	.align		4
.L_356:
        /*0018*/ 	.byte	0x03, 0x19
        /*001a*/ 	.short	0x01d0


	//----- nvinfo : EIATTR_KPARAM_INFO
	.align		4
        /*001c*/ 	.byte	0x04, 0x17
        /*001e*/ 	.short	(.L_358 - .L_357)
.L_357:
        /*0020*/ 	.word	0x00000000
        /*0024*/ 	.short	0x0003
        /*0026*/ 	.short	0x0028
        /*0028*/ 	.byte	0x00, 0xf0, 0xa1, 0x06


	//----- nvinfo : EIATTR_KPARAM_INFO
	.align		4
.L_358:
        /*002c*/ 	.byte	0x04, 0x17
        /*002e*/ 	.short	(.L_360 - .L_359)
.L_359:
        /*0030*/ 	.word	0x00000000
        /*0034*/ 	.short	0x0002
        /*0036*/ 	.short	0x0020
        /*0038*/ 	.byte	0x00, 0xf0, 0x05, 0x00


	//----- nvinfo : EIATTR_KPARAM_INFO
	.align		4
.L_360:
        /*003c*/ 	.byte	0x04, 0x17
        /*003e*/ 	.short	(.L_362 - .L_361)
.L_361:
        /*0040*/ 	.word	0x00000000
        /*0044*/ 	.short	0x0001
        /*0046*/ 	.short	0x0008
        /*0048*/ 	.byte	0x00, 0xf0, 0x61, 0x00


	//----- nvinfo : EIATTR_KPARAM_INFO
	.align		4
.L_362:
        /*004c*/ 	.byte	0x04, 0x17
        /*004e*/ 	.short	(.L_364 - .L_363)
.L_363:
        /*0050*/ 	.word	0x00000000
        /*0054*/ 	.short	0x0000
        /*0056*/ 	.short	0x0000
        /*0058*/ 	.byte	0x00, 0xf0, 0x21, 0x00


	//----- nvinfo : EIATTR_MAXREG_COUNT
	.align		4
.L_364:
        /*005c*/ 	.byte	0x03, 0x1b
        /*005e*/ 	.short	0x0040


	//----- nvinfo : EIATTR_NUM_BARRIERS
	.align		4
        /*0060*/ 	.byte	0x02, 0x4c
        /*0062*/ 	.byte	0x01
	.zero		1


	//----- nvinfo : EIATTR_MERCURY_ISA_VERSION
	.align		4
        /*0064*/ 	.byte	0x03, 0x5f
        /*0066*/ 	.short	0x0000


	//----- nvinfo : EIATTR_EXIT_INSTR_OFFSETS
	.align		4
        /*0068*/ 	.byte	0x04, 0x1c
        /*006a*/ 	.short	(.L_366 - .L_365)


	//   ....[0]....
.L_365:
        /*006c*/ 	.word	0x00000810


	//   ....[1]....
        /*0070*/ 	.word	0x00004890


	//----- nvinfo : EIATTR_MAX_THREADS
	.align		4
.L_366:
        /*0074*/ 	.byte	0x04, 0x05
        /*0076*/ 	.short	(.L_368 - .L_367)
.L_367:
        /*0078*/ 	.word	0x00000100
        /*007c*/ 	.word	0x00000001
        /*0080*/ 	.word	0x00000001


	//----- nvinfo : EIATTR_CRS_STACK_SIZE
	.align		4
.L_368:
        /*0084*/ 	.byte	0x04, 0x1e
        /*0086*/ 	.short	(.L_370 - .L_369)
.L_369:
        /*0088*/ 	.word	0x00000000
.L_370:


//--------------------- .nv.info._ZN2at6native65_GLOBAL__N__c0d6c1cb_32_DistributionExponentialKernel_cu_5881736643distribution_elementwise_grid_stride_kernelIfLi4EZNS0_9templates4cuda21uniform_and_transformIffPNS_17CUDAGeneratorImplEZZZNS4_18exponential_kernelIS7_EEvRNS_18TensorIteratorBaseEdT_ENKUlvE_clEvENKUlvE0_clEvEUlfE_EEvSA_T1_T2_EUlP24curandStatePhilox4_32_10E_ZNS1_27distribution_nullary_kernelIff7double2S7_SJ_SE_EEvSA_SG_RKT3_T4_EUlifE_EEvlNS_15PhiloxCudaStateESF_SG_ --------------------------
	.section	.nv.info._ZN2at6native65_GLOBAL__N__c0d6c1cb_32_DistributionExponentialKernel_cu_5881736643distribution_elementwise_grid_stride_kernelIfLi4EZNS0_9templates4cuda21uniform_and_transformIffPNS_17CUDAGeneratorImplEZZZNS4_18exponential_kernelIS7_EEvRNS_18TensorIteratorBaseEdT_ENKUlvE_clEvENKUlvE0_clEvEUlfE_EEvSA_T1_T2_EUlP24curandStatePhilox4_32_10E_ZNS1_27distribution_nullary_kernelIff7double2S7_SJ_SE_EEvSA_SG_RKT3_T4_EUlifE_EEvlNS_15PhiloxCudaStateESF_SG_,"",@"SHT_CUDA_INFO"
	.sectionflags	@""
	.align	4


	//----- nvinfo : EIATTR_CUDA_API_VERSION
	.align		4
        /*0000*/ 	.byte	0x04, 0x37
        /*0002*/ 	.short	(.L_372 - .L_371)
.L_371:
        /*0004*/ 	.word	0x00000082


	//----- nvinfo : EIATTR_SW2861232_WAR
	.align		4
.L_372:
        /*0008*/ 	.byte	0x01, 0x35
	.zero		2


	//----- nvinfo : EIATTR_PARAM_CBANK
	.align		4
        /*000c*/ 	.byte	0x04, 0x0a
        /*000e*/ 	.short	(.L_374 - .L_373)
	.align		4
.L_373:
        /*0010*/ 	.word	index@(.nv.constant0._ZN2at6native65_GLOBAL__N__c0d6c1cb_32_DistributionExponentialKernel_cu_5881736643distribution_elementwise_grid_stride_kernelIfLi4EZNS0_9templates4cuda21uniform_and_transformIffPNS_17CUDAGeneratorImplEZZZNS4_18exponential_kernelIS7_EEvRNS_18TensorIteratorBaseEdT_ENKUlvE_clEvENKUlvE0_clEvEUlfE_EEvSA_T1_T2_EUlP24curandStatePhilox4_32_10E_ZNS1_27distribution_nullary_kernelIff7double2S7_SJ_SE_EEvSA_SG_RKT3_T4_EUlifE_EEvlNS_15PhiloxCudaStateESF_SG_)
        /*0014*/ 	.short	0x0160
        /*0016*/ 	.short	0x0038


	//----- nvinfo : EIATTR_CBANK_PARAM_SIZE
	.align		4
.L_374:
        /*0018*/ 	.byte	0x03, 0x19
        /*001a*/ 	.short	0x0038


	//----- nvinfo : EIATTR_KPARAM_INFO
	.align		4
        /*001c*/ 	.byte	0x04, 0x17
        /*001e*/ 	.short	(.L_376 - .L_375)
.L_375:
        /*0020*/ 	.word	0x00000000
        /*0024*/ 	.short	0x0003
        /*0026*/ 	.short	0x0028
        /*0028*/ 	.byte	0x00, 0xf0, 0x41, 0x00


	//----- nvinfo : EIATTR_KPARAM_INFO
	.align		4
.L_376:
        /*002c*/ 	.byte	0x04, 0x17
        /*002e*/ 	.short	(.L_378 - .L_377)
.L_377:
        /*0030*/ 	.word	0x00000000
        /*0034*/ 	.short	0x0002
        /*0036*/ 	.short	0x0020
        /*0038*/ 	.byte	0x00, 0xf0, 0x05, 0x00


	//----- nvinfo : EIATTR_KPARAM_INFO
	.align		4
.L_378:
        /*003c*/ 	.byte	0x04, 0x17
        /*003e*/ 	.short	(.L_380 - .L_379)
.L_379:
        /*0040*/ 	.word	0x00000000
        /*0044*/ 	.short	0x0001
        /*0046*/ 	.short	0x0008
        /*0048*/ 	.byte	0x00, 0xf0, 0x61, 0x00


	//----- nvinfo : EIATTR_KPARAM_INFO
	.align		4
.L_380:
        /*004c*/ 	.byte	0x04, 0x17
        /*004e*/ 	.short	(.L_382 - .L_381)
.L_381:
        /*0050*/ 	.word	0x00000000
        /*0054*/ 	.short	0x0000
        /*0056*/ 	.short	0x0000
        /*0058*/ 	.byte	0x00, 0xf0, 0x21, 0x00


	//----- nvinfo : EIATTR_MAXREG_COUNT
	.align		4
.L_382:
        /*005c*/ 	.byte	0x03, 0x1b
        /*005e*/ 	.short	0x0040


	//----- nvinfo : EIATTR_NUM_BARRIERS
	.align		4
        /*0060*/ 	.byte	0x02, 0x4c
        /*0062*/ 	.byte	0x01
	.zero		1


	//----- nvinfo : EIATTR_MERCURY_ISA_VERSION
	.align		4
        /*0064*/ 	.byte	0x03, 0x5f
        /*0066*/ 	.short	0x0000


	//----- nvinfo : EIATTR_EXIT_INSTR_OFFSETS
	.align		4
        /*0068*/ 	.byte	0x04, 0x1c
        /*006a*/ 	.short	(.L_384 - .L_383)


	//   ....[0]....
.L_383:
        /*006c*/ 	.word	0x00000840


	//   ....[1]....
        /*0070*/ 	.word	0x000012c0


	//----- nvinfo : EIATTR_MAX_THREADS
	.align		4
.L_384:
        /*0074*/ 	.byte	0x04, 0x05
        /*0076*/ 	.short	(.L_386 - .L_385)
.L_385:
        /*0078*/ 	.word	0x00000100
        /*007c*/ 	.word	0x00000001
        /*0080*/ 	.word	0x00000001


	//----- nvinfo : EIATTR_CRS_STACK_SIZE
	.align		4
.L_386:
        /*0084*/ 	.byte	0x04, 0x1e
        /*0086*/ 	.short	(.L_388 - .L_387)
.L_387:
        /*0088*/ 	.word	0x00000000
.L_388:


//--------------------- .nv.info._ZN2at6native65_GLOBAL__N__c0d6c1cb_32_DistributionExponentialKernel_cu_5881736643distribution_elementwise_grid_stride_kernelIdLi2EZNS0_9templates4cuda21uniform_and_transformIddPNS_17CUDAGeneratorImplEZZZNS4_18exponential_kernelIS7_EEvRNS_18TensorIteratorBaseEdT_ENKUlvE_clEvENKUlvE_clEvEUldE_EEvSA_T1_T2_EUlP24curandStatePhilox4_32_10E0_ZNS1_27distribution_nullary_kernelIdd6float4S7_SJ_SE_EEvSA_SG_RKT3_T4_EUlidE0_EEvlNS_15PhiloxCudaStateESF_SG_ --------------------------
	.section	.nv.info._ZN2at6native65_GLOBAL__N__c0d6c1cb_32_DistributionExponentialKernel_cu_5881736643distribution_elementwise_grid_stride_kernelIdLi2EZNS0_9templates4cuda21uniform_and_transformIddPNS_17CUDAGeneratorImplEZZZNS4_18exponential_kernelIS7_EEvRNS_18TensorIteratorBaseEdT_ENKUlvE_clEvENKUlvE_clEvEUldE_EEvSA_T1_T2_EUlP24curandStatePhilox4_32_10E0_ZNS1_27distribution_nullary_kernelIdd6float4S7_SJ_SE_EEvSA_SG_RKT3_T4_EUlidE0_EEvlNS_15PhiloxCudaStateESF_SG_,"",@"SHT_CUDA_INFO"
	.sectionflags	@""
	.align	4


	//----- nvinfo : EIATTR_CUDA_API_VERSION
	.align		4
        /*0000*/ 	.byte	0x04, 0x37
        /*0002*/ 	.short	(.L_390 - .L_389)
.L_389:
        /*0004*/ 	.word	0x00000082


	//----- nvinfo : EIATTR_SW2861232_WAR
	.align		4
.L_390:
        /*0008*/ 	.byte	0x01, 0x35
	.zero		2


	//----- nvinfo : EIATTR_PARAM_CBANK
	.align		4
        /*000c*/ 	.byte	0x04, 0x0a
        /*000e*/ 	.short	(.L_392 - .L_391)
	.align		4
.L_391:
        /*0010*/ 	.word	index@(.nv.constant0._ZN2at6native65_GLOBAL__N__c0d6c1cb_32_DistributionExponentialKernel_cu_5881736643distribution_elementwise_grid_stride_kernelIdLi2EZNS0_9templates4cuda21uniform_and_transformIddPNS_17CUDAGeneratorImplEZZZNS4_18exponential_kernelIS7_EEvRNS_18TensorIteratorBaseEdT_ENKUlvE_clEvENKUlvE_clEvEUldE_EEvSA_T1_T2_EUlP24curandStatePhilox4_32_10E0_ZNS1_27distribution_nullary_kernelIdd6float4S7_SJ_SE_EEvSA_SG_RKT3_T4_EUlidE0_EEvlNS_15PhiloxCudaStateESF_SG_)
        /*0014*/ 	.short	0x0160
        /*0016*/ 	.short	0x01d0


	//----- nvinfo : EIATTR_CBANK_PARAM_SIZE
	.align		4
.L_392:
        /*0018*/ 	.byte	0x03, 0x19
        /*001a*/ 	.short	0x01d0


	//----- nvinfo : EIATTR_KPARAM_INFO
	.align		4
        /*001c*/ 	.byte	0x04, 0x17
        /*001e*/ 	.short	(.L_394 - .L_393)
.L_393:
        /*0020*/ 	.word	0x00000000
        /*0024*/ 	.short	0x0003
        /*0026*/ 	.short	0x0028
        /*0028*/ 	.byte	0x00, 0xf0, 0xa1, 0x06


	//----- nvinfo : EIATTR_KPARAM_INFO
	.align		4
.L_394:
        /*002c*/ 	.byte	0x04, 0x17
        /*002e*/ 	.short	(.L_396 - .L_395)
.L_395:
        /*0030*/ 	.word	0x00000000
        /*0034*/ 	.short	0x0002
        /*0036*/ 	.short	0x0020
        /*0038*/ 	.byte	0x00, 0xf0, 0x05, 0x00


	//----- nvinfo : EIATTR_KPARAM_INFO
	.align		4
.L_396:
        /*003c*/ 	.byte	0x04, 0x17
        /*003e*/ 	.short	(.L_398 - .L_397)
.L_397:
        /*0040*/ 	.word	0x00000000
        /*0044*/ 	.short	0x0001
        /*0046*/ 	.short	0x0008
        /*0048*/ 	.byte	0x00, 0xf0, 0x61, 0x00


	//----- nvinfo : EIATTR_KPARAM_INFO
	.align		4
.L_398:
        /*004c*/ 	.byte	0x04, 0x17
        /*004e*/ 	.short	(.L_400 - .L_399)
.L_399:
        /*0050*/ 	.word	0x00000000
        /*0054*/ 	.short	0x0000
        /*0056*/ 	.short	0x0000
        /*0058*/ 	.byte	0x00, 0xf0, 0x21, 0x00


	//----- nvinfo : EIATTR_MAXREG_COUNT
	.align		4
.L_400:
        /*005c*/ 	.byte	0x03, 0x1b
        /*005e*/ 	.short	0x0040


	//----- nvinfo : EIATTR_NUM_BARRIERS
	.align		4
        /*0060*/ 	.byte	0x02, 0x4c
        /*0062*/ 	.byte	0x01
	.zero		1


	//----- nvinfo : EIATTR_MERCURY_ISA_VERSION
	.align		4
        /*0064*/ 	.byte	0x03, 0x5f
        /*0066*/ 	.short	0x0000


	//----- nvinfo : EIATTR_EXIT_INSTR_OFFSETS
	.align		4
        /*0068*/ 	.byte	0x04, 0x1c
        /*006a*/ 	.short	(.L_402 - .L_401)


	//   ....[0]....
.L_401:
        /*006c*/ 	.word	0x00000810


	//   ....[1]....
        /*0070*/ 	.word	0x00003370


	//----- nvinfo : EIATTR_MAX_THREADS
	.align		4
.L_402:
        /*0074*/ 	.byte	0x04, 0x05
        /*0076*/ 	.short	(.L_404 - .L_403)
.L_403:
        /*0078*/ 	.word	0x00000100
        /*007c*/ 	.word	0x00000001
        /*0080*/ 	.word	0x00000001


	//----- nvinfo : EIATTR_CRS_STACK_SIZE
	.align		4
.L_404:
        /*0084*/ 	.byte	0x04, 0x1e
        /*0086*/ 	.short	(.L_406 - .L_405)
.L_405:
        /*0088*/ 	.word	0x00000000
.L_406:


//--------------------- .nv.info._ZN2at6native65_GLOBAL__N__c0d6c1cb_32_DistributionExponentialKernel_cu_5881736643distribution_elementwise_grid_stride_kernelIdLi2EZNS0_9templates4cuda21uniform_and_transformIddPNS_17CUDAGeneratorImplEZZZNS4_18exponential_kernelIS7_EEvRNS_18TensorIteratorBaseEdT_ENKUlvE_clEvENKUlvE_clEvEUldE_EEvSA_T1_T2_EUlP24curandStatePhilox4_32_10E0_ZNS1_27distribution_nullary_kernelIdd6float4S7_SJ_SE_EEvSA_SG_RKT3_T4_EUlidE_EEvlNS_15PhiloxCudaStateESF_SG_ --------------------------
	.section	.nv.info._ZN2at6native65_GLOBAL__N__c0d6c1cb_32_DistributionExponentialKernel_cu_5881736643distribution_elementwise_grid_stride_kernelIdLi2EZNS0_9templates4cuda21uniform_and_transformIddPNS_17CUDAGeneratorImplEZZZNS4_18exponential_kernelIS7_EEvRNS_18TensorIteratorBaseEdT_ENKUlvE_clEvENKUlvE_clEvEUldE_EEvSA_T1_T2_EUlP24curandStatePhilox4_32_10E0_ZNS1_27distribution_nullary_kernelIdd6float4S7_SJ_SE_EEvSA_SG_RKT3_T4_EUlidE_EEvlNS_15PhiloxCudaStateESF_SG_,"",@"SHT_CUDA_INFO"
	.sectionflags	@""
	.align	4


	//----- nvinfo : EIATTR_CUDA_API_VERSION
	.align		4
        /*0000*/ 	.byte	0x04, 0x37
        /*0002*/ 	.short	(.L_408 - .L_407)
.L_407:
        /*0004*/ 	.word	0x00000082


	//----- nvinfo : EIATTR_SW2861232_WAR
	.align		4
.L_408:
        /*0008*/ 	.byte	0x01, 0x35
	.zero		2


	//----- nvinfo : EIATTR_PARAM_CBANK
	.align		4
        /*000c*/ 	.byte	0x04, 0x0a
        /*000e*/ 	.short	(.L_410 - .L_409)
	.align		4
.L_409:
        /*0010*/ 	.word	index@(.nv.constant0._ZN2at6native65_GLOBAL__N__c0d6c1cb_32_DistributionExponentialKernel_cu_5881736643distribution_elementwise_grid_stride_kernelIdLi2EZNS0_9templates4cuda21uniform_and_transformIddPNS_17CUDAGeneratorImplEZZZNS4_18exponential_kernelIS7_EEvRNS_18TensorIteratorBaseEdT_ENKUlvE_clEvENKUlvE_clEvEUldE_EEvSA_T1_T2_EUlP24curandStatePhilox4_32_10E0_ZNS1_27distribution_nullary_kernelIdd6float4S7_SJ_SE_EEvSA_SG_RKT3_T4_EUlidE_EEvlNS_15PhiloxCudaStateESF_SG_)
        /*0014*/ 	.short	0x0160
        /*0016*/ 	.short	0x0040


	//----- nvinfo : EIATTR_CBANK_PARAM_SIZE
	.align		4
.L_410:
        /*0018*/ 	.byte	0x03, 0x19
        /*001a*/ 	.short	0x0040


	//----- nvinfo : EIATTR_KPARAM_INFO
	.align		4
        /*001c*/ 	.byte	0x04, 0x17
        /*001e*/ 	.short	(.L_412 - .L_411)
.L_411:
        /*0020*/ 	.word	0x00000000
        /*0024*/ 	.short	0x0003
        /*0026*/ 	.short	0x0028
        /*0028*/ 	.byte	0x00, 0xf0, 0x61, 0x00


	//----- nvinfo : EIATTR_KPARAM_INFO
	.align		4
.L_412:
        /*002c*/ 	.byte	0x04, 0x17
        /*002e*/ 	.short	(.L_414 - .L_413)
.L_413:
        /*0030*/ 	.word	0x00000000
        /*0034*/ 	.short	0x0002
        /*0036*/ 	.short	0x0020
        /*0038*/ 	.byte	0x00, 0xf0, 0x05, 0x00


	//----- nvinfo : EIATTR_KPARAM_INFO
	.align		4
.L_414:
        /*003c*/ 	.byte	0x04, 0x17
        /*003e*/ 	.short	(.L_416 - .L_415)
.L_415:
        /*0040*/ 	.word	0x00000000
        /*0044*/ 	.short	0x0001
        /*0046*/ 	.short	0x0008
        /*0048*/ 	.byte	0x00, 0xf0, 0x61, 0x00


	//----- nvinfo : EIATTR_KPARAM_INFO
	.align		4
.L_416:
        /*004c*/ 	.byte	0x04, 0x17
        /*004e*/ 	.short	(.L_418 - .L_417)
.L_417:
        /*0050*/ 	.word	0x00000000
        /*0054*/ 	.short	0x0000
        /*0056*/ 	.short	0x0000
        /*0058*/ 	.byte	0x00, 0xf0, 0x21, 0x00


	//----- nvinfo : EIATTR_MAXREG_COUNT
	.align		4
.L_418:
        /*005c*/ 	.byte	0x03, 0x1b
        /*005e*/ 	.short	0x0040


	//----- nvinfo : EIATTR_NUM_BARRIERS
	.align		4
        /*0060*/ 	.byte	0x02, 0x4c
        /*0062*/ 	.byte	0x01
	.zero		1


	//----- nvinfo : EIATTR_MERCURY_ISA_VERSION
	.align		4
        /*0064*/ 	.byte	0x03, 0x5f
        /*0066*/ 	.short	0x0000


	//----- nvinfo : EIATTR_EXIT_INSTR_OFFSETS
	.align		4
        /*0068*/ 	.byte	0x04, 0x1c
        /*006a*/ 	.short	(.L_420 - .L_419)


	//   ....[0]....
.L_419:
        /*006c*/ 	.word	0x00000800


	//   ....[1]....
        /*0070*/ 	.word	0x000018e0


	//----- nvinfo : EIATTR_MAX_THREADS
	.align		4
.L_420:
        /*0074*/ 	.byte	0x04, 0x05
        /*0076*/ 	.short	(.L_422 - .L_421)
.L_421:
        /*0078*/ 	.word	0x00000100
        /*007c*/ 	.word	0x00000001
        /*0080*/ 	.word	0x00000001


	//----- nvinfo : EIATTR_CRS_STACK_SIZE
	.align		4
.L_422:
        /*0084*/ 	.byte	0x04, 0x1e
        /*0086*/ 	.short	(.L_424 - .L_423)
.L_423:
        /*0088*/ 	.word	0x00000000
.L_424:


//--------------------- .nv.info._ZN2at6native65_GLOBAL__N__c0d6c1cb_32_DistributionExponentialKernel_cu_5881736643distribution_elementwise_grid_stride_kernelIdLi2EZNS0_9templates4cuda21uniform_and_transformIddPNS_17CUDAGeneratorImplEZZZNS4_18exponential_kernelIS7_EEvRNS_18TensorIteratorBaseEdT_ENKUlvE_clEvENKUlvE_clEvEUldE_EEvSA_T1_T2_EUlP24curandStatePhilox4_32_10E_ZNS1_27distribution_nullary_kernelIdd7double2S7_SJ_SE_EEvSA_SG_RKT3_T4_EUlidE0_EEvlNS_15PhiloxCudaStateESF_SG_ --------------------------
	.section	.nv.info._ZN2at6native65_GLOBAL__N__c0d6c1cb_32_DistributionExponentialKernel_cu_5881736643distribution_elementwise_grid_stride_kernelIdLi2EZNS0_9templates4cuda21uniform_and_transformIddPNS_17CUDAGeneratorImplEZZZNS4_18exponential_kernelIS7_EEvRNS_18TensorIteratorBaseEdT_ENKUlvE_clEvENKUlvE_clEvEUldE_EEvSA_T1_T2_EUlP24curandStatePhilox4_32_10E_ZNS1_27distribution_nullary_kernelIdd7double2S7_SJ_SE_EEvSA_SG_RKT3_T4_EUlidE0_EEvlNS_15PhiloxCudaStateESF_SG_,"",@"SHT_CUDA_INFO"
	.sectionflags	@""
	.align	4


	//----- nvinfo : EIATTR_CUDA_API_VERSION
	.align		4
        /*0000*/ 	.byte	0x04, 0x37
        /*0002*/ 	.short	(.L_426 - .L_425)
.L_425:
        /*0004*/ 	.word	0x00000082


	//----- nvinfo : EIATTR_SW2861232_WAR
	.align		4
.L_426:
        /*0008*/ 	.byte	0x01, 0x35
	.zero		2


	//----- nvinfo : EIATTR_PARAM_CBANK
	.align		4
        /*000c*/ 	.byte	0x04, 0x0a
        /*000e*/ 	.short	(.L_428 - .L_427)
	.align		4
.L_427:
        /*0010*/ 	.word	index@(.nv.constant0._ZN2at6native65_GLOBAL__N__c0d6c1cb_32_DistributionExponentialKernel_cu_5881736643distribution_elementwise_grid_stride_kernelIdLi2EZNS0_9templates4cuda21uniform_and_transformIddPNS_17CUDAGeneratorImplEZZZNS4_18exponential_kernelIS7_EEvRNS_18TensorIteratorBaseEdT_ENKUlvE_clEvENKUlvE_clEvEUldE_EEvSA_T1_T2_EUlP24curandStatePhilox4_32_10E_ZNS1_27distribution_nullary_kernelIdd7double2S7_SJ_SE_EEvSA_SG_RKT3_T4_EUlidE0_EEvlNS_15PhiloxCudaStateESF_SG_)
        /*0014*/ 	.short	0x0160
        /*0016*/ 	.short	0x01d0


	//----- nvinfo : EIATTR_CBANK_PARAM_SIZE
	.align		4
.L_428:
        /*0018*/ 	.byte	0x03, 0x19
        /*001a*/ 	.short	0x01d0


	//----- nvinfo : EIATTR_KPARAM_INFO
	.align		4
        /*001c*/ 	.byte	0x04, 0x17
        /*001e*/ 	.short	(.L_430 - .L_429)
.L_429:
        /*0020*/ 	.word	0x00000000
        /*0024*/ 	.short	0x0003
        /*0026*/ 	.short	0x0028
        /*0028*/ 	.byte	0x00, 0xf0, 0xa1, 0x06


	//----- nvinfo : EIATTR_KPARAM_INFO
	.align		4
.L_430:
        /*002c*/ 	.byte	0x04, 0x17
        /*002e*/ 	.short	(.L_432 - .L_431)
.L_431:
        /*0030*/ 	.word	0x00000000
        /*0034*/ 	.short	0x0002
        /*0036*/ 	.short	0x0020
        /*0038*/ 	.byte	0x00, 0xf0, 0x05, 0x00


	//----- nvinfo : EIATTR_KPARAM_INFO
	.align		4
.L_432:
        /*003c*/ 	.byte	0x04, 0x17
        /*003e*/ 	.short	(.L_434 - .L_433)
.L_433:
        /*0040*/ 	.word	0x00000000
        /*0044*/ 	.short	0x0001
        /*0046*/ 	.short	0x0008
        /*0048*/ 	.byte	0x00, 0xf0, 0x61, 0x00


	//----- nvinfo : EIATTR_KPARAM_INFO
	.align		4
.L_434:
        /*004c*/ 	.byte	0x04, 0x17
        /*004e*/ 	.short	(.L_436 - .L_435)
.L_435:
        /*0050*/ 	.word	0x00000000
        /*0054*/ 	.short	0x0000
        /*0056*/ 	.short	0x0000
        /*0058*/ 	.byte	0x00, 0xf0, 0x21, 0x00


	//----- nvinfo : EIATTR_MAXREG_COUNT
	.align		4
.L_436:
        /*005c*/ 	.byte	0x03, 0x1b
        /*005e*/ 	.short	0x0040


	//----- nvinfo : EIATTR_NUM_BARRIERS
	.align		4
        /*0060*/ 	.byte	0x02, 0x4c
        /*0062*/ 	.byte	0x01
	.zero		1


	//----- nvinfo : EIATTR_MERCURY_ISA_VERSION
	.align		4
        /*0064*/ 	.byte	0x03, 0x5f
        /*0066*/ 	.short	0x0000


	//----- nvinfo : EIATTR_EXIT_INSTR_OFFSETS
	.align		4
        /*0068*/ 	.byte	0x04, 0x1c
        /*006a*/ 	.short	(.L_438 - .L_437)


	//   ....[0]....
.L_437:
        /*006c*/ 	.word	0x00000800


	//   ....[1]....
        /*0070*/ 	.word	0x00003430


	//----- nvinfo : EIATTR_MAX_THREADS
	.align		4
.L_438:
        /*0074*/ 	.byte	0x04, 0x05
        /*0076*/ 	.short	(.L_440 - .L_439)
.L_439:
        /*0078*/ 	.word	0x00000100
        /*007c*/ 	.word	0x00000001
        /*0080*/ 	.word	0x00000001


	//----- nvinfo : EIATTR_CRS_STACK_SIZE
	.align		4
.L_440:
        /*0084*/ 	.byte	0x04, 0x1e
        /*0086*/ 	.short	(.L_442 - .L_441)
.L_441:
        /*0088*/ 	.word	0x00000000
.L_442:


//--------------------- .nv.info._ZN2at6native65_GLOBAL__N__c0d6c1cb_32_DistributionExponentialKernel_cu_5881736643distribution_elementwise_grid_stride_kernelIdLi2EZNS0_9templates4cuda21uniform_and_transformIddPNS_17CUDAGeneratorImplEZZZNS4_18exponential_kernelIS7_EEvRNS_18TensorIteratorBaseEdT_ENKUlvE_clEvENKUlvE_clEvEUldE_EEvSA_T1_T2_EUlP24curandStatePhilox4_32_10E_ZNS1_27distribution_nullary_kernelIdd7double2S7_SJ_SE_EEvSA_SG_RKT3_T4_EUlidE_EEvlNS_15PhiloxCudaStateESF_SG_ --------------------------
	.section	.nv.info._ZN2at6native65_GLOBAL__N__c0d6c1cb_32_DistributionExponentialKernel_cu_5881736643distribution_elementwise_grid_stride_kernelIdLi2EZNS0_9templates4cuda21uniform_and_transformIddPNS_17CUDAGeneratorImplEZZZNS4_18exponential_kernelIS7_EEvRNS_18TensorIteratorBaseEdT_ENKUlvE_clEvENKUlvE_clEvEUldE_EEvSA_T1_T2_EUlP24curandStatePhilox4_32_10E_ZNS1_27distribution_nullary_kernelIdd7double2S7_SJ_SE_EEvSA_SG_RKT3_T4_EUlidE_EEvlNS_15PhiloxCudaStateESF_SG_,"",@"SHT_CUDA_INFO"
	.sectionflags	@""
	.align	4


	//----- nvinfo : EIATTR_CUDA_API_VERSION
	.align		4
        /*0000*/ 	.byte	0x04, 0x37
        /*0002*/ 	.short	(.L_444 - .L_443)
.L_443:
        /*0004*/ 	.word	0x00000082


	//----- nvinfo : EIATTR_SW2861232_WAR
	.align		4
.L_444:
        /*0008*/ 	.byte	0x01, 0x35
	.zero		2


	//----- nvinfo : EIATTR_PARAM_CBANK
	.align		4
        /*000c*/ 	.byte	0x04, 0x0a
        /*000e*/ 	.short	(.L_446 - .L_445)
	.align		4
.L_445:
        /*0010*/ 	.word	index@(.nv.constant0._ZN2at6native65_GLOBAL__N__c0d6c1cb_32_DistributionExponentialKernel_cu_5881736643distribution_elementwise_grid_stride_kernelIdLi2EZNS0_9templates4cuda21uniform_and_transformIddPNS_17CUDAGeneratorImplEZZZNS4_18exponential_kernelIS7_EEvRNS_18TensorIteratorBaseEdT_ENKUlvE_clEvENKUlvE_clEvEUldE_EEvSA_T1_T2_EUlP24curandStatePhilox4_32_10E_ZNS1_27distribution_nullary_kernelIdd7double2S7_SJ_SE_EEvSA_SG_RKT3_T4_EUlidE_EEvlNS_15PhiloxCudaStateESF_SG_)
        /*0014*/ 	.short	0x0160
        /*0016*/ 	.short	0x0040


	//----- nvinfo : EIATTR_CBANK_PARAM_SIZE
	.align		4
.L_446:
        /*0018*/ 	.byte	0x03, 0x19
        /*001a*/ 	.short	0x0040


	//----- nvinfo : EIATTR_KPARAM_INFO
	.align		4
        /*001c*/ 	.byte	0x04, 0x17
        /*001e*/ 	.short	(.L_448 - .L_447)
.L_447:
        /*0020*/ 	.word	0x00000000
        /*0024*/ 	.short	0x0003
        /*0026*/ 	.short	0x0028
        /*0028*/ 	.byte	0x00, 0xf0, 0x61, 0x00


	//----- nvinfo : EIATTR_KPARAM_INFO
	.align		4
.L_448:
        /*002c*/ 	.byte	0x04, 0x17
        /*002e*/ 	.short	(.L_450 - .L_449)
.L_449:
        /*0030*/ 	.word	0x00000000
        /*0034*/ 	.short	0x0002
        /*0036*/ 	.short	0x0020
        /*0038*/ 	.byte	0x00, 0xf0, 0x05, 0x00


	//----- nvinfo : EIATTR_KPARAM_INFO
	.align		4
.L_450:
        /*003c*/ 	.byte	0x04, 0x17
        /*003e*/ 	.short	(.L_452 - .L_451)
.L_451:
        /*0040*/ 	.word	0x00000000
        /*0044*/ 	.short	0x0001
        /*0046*/ 	.short	0x0008
        /*0048*/ 	.byte	0x00, 0xf0, 0x61, 0x00


	//----- nvinfo : EIATTR_KPARAM_INFO
	.align		4
.L_452:
        /*004c*/ 	.byte	0x04, 0x17
        /*004e*/ 	.short	(.L_454 - .L_453)
.L_453:
        /*0050*/ 	.word	0x00000000
        /*0054*/ 	.short	0x0000
        /*0056*/ 	.short	0x0000
        /*0058*/ 	.byte	0x00, 0xf0, 0x21, 0x00


	//----- nvinfo : EIATTR_MAXREG_COUNT
	.align		4
.L_454:
        /*005c*/ 	.byte	0x03, 0x1b
        /*005e*/ 	.short	0x0040


	//----- nvinfo : EIATTR_NUM_BARRIERS
	.align		4
        /*0060*/ 	.byte	0x02, 0x4c
        /*0062*/ 	.byte	0x01
	.zero		1


	//----- nvinfo : EIATTR_MERCURY_ISA_VERSION
	.align		4
        /*0064*/ 	.byte	0x03, 0x5f
        /*0066*/ 	.short	0x0000


	//----- nvinfo : EIATTR_EXIT_INSTR_OFFSETS
	.align		4
        /*0068*/ 	.byte	0x04, 0x1c
        /*006a*/ 	.short	(.L_456 - .L_455)


	//   ....[0]....
.L_455:
        /*006c*/ 	.word	0x00000810


	//   ....[1]....
        /*0070*/ 	.word	0x000019d0


	//----- nvinfo : EIATTR_MAX_THREADS
	.align		4
.L_456:
        /*0074*/ 	.byte	0x04, 0x05
        /*0076*/ 	.short	(.L_458 - .L_457)
.L_457:
        /*0078*/ 	.word	0x00000100
        /*007c*/ 	.word	0x00000001
        /*0080*/ 	.word	0x00000001


	//----- nvinfo : EIATTR_CRS_STACK_SIZE
	.align		4
.L_458:
        /*0084*/ 	.byte	0x04, 0x1e
        /*0086*/ 	.short	(.L_460 - .L_459)
.L_459:
        /*0088*/ 	.word	0x00000000
.L_460:


//--------------------- .nv.callgraph             --------------------------
	.section	.nv.callgraph,"",@"SHT_CUDA_CALLGRAPH"
	.align	4
	.sectionentsize	8
	.align		4
        /*0000*/ 	.word	0x00000000
	.align		4
        /*0004*/ 	.word	0xffffffff
	.align		4
        /*0008*/ 	.word	0x00000000
	.align		4
        /*000c*/ 	.word	0xfffffffe
	.align		4
        /*0010*/ 	.word	0x00000000
	.align		4
        /*0014*/ 	.word	0xfffffffd
	.align		4
        /*0018*/ 	.word	0x00000000
	.align		4
        /*001c*/ 	.word	0xfffffffc


//--------------------- .nv.rel.action            --------------------------
	.section	.nv.rel.action,"",@"SHT_CUDA_RELOCINFO"
	.align	8
	.sectionentsize	8
        /*0000*/ 	.byte	0x73, 0x00, 0x00, 0x00, 0x00, 0x00, 0x00, 0x00, 0x00, 0x00, 0x00, 0x11, 0x25, 0x00, 0x05, 0x36


//--------------------- .nv.constant4             --------------------------
	.section	.nv.constant4,"a",@progbits
	.align	8
	.align		8
.nv.constant4:
        /*0000*/ 	.dword	precalc_xorwow_matrix
	.align		8
        /*0008*/ 	.dword	precalc_xorwow_offset_matrix
	.align		8
        /*0010*/ 	.dword	mrg32k3aM1
	.align		8
        /*0018*/ 	.dword	mrg32k3aM2
	.align		8
        /*0020*/ 	.dword	mrg32k3aM1SubSeq
	.align		8
        /*0028*/ 	.dword	mrg32k3aM2SubSeq
	.align		8
        /*0030*/ 	.dword	mrg32k3aM1Seq
	.align		8
        /*0038*/ 	.dword	mrg32k3aM2Seq
	.align		8
        /*0040*/ 	.dword	_ZN63_INTERNAL_c0d6c1cb_32_DistributionExponentialKernel_cu_588173664cuda3std3__45__cpo5beginE
	.align		8
        /*0048*/ 	.dword	_ZN63_INTERNAL_c0d6c1cb_32_DistributionExponentialKernel_cu_588173664cuda3std3__45__cpo3endE
	.align		8
        /*0050*/ 	.dword	_ZN63_INTERNAL_c0d6c1cb_32_DistributionExponentialKernel_cu_588173664cuda3std3__45__cpo6cbeginE
	.align		8
        /*0058*/ 	.dword	_ZN63_INTERNAL_c0d6c1cb_32_DistributionExponentialKernel_cu_588173664cuda3std3__45__cpo4cendE
	.align		8
        /*0060*/ 	.dword	_ZN63_INTERNAL_c0d6c1cb_32_DistributionExponentialKernel_cu_588173664cuda3std3__45__cpo6rbeginE
	.align		8
        /*0068*/ 	.dword	_ZN63_INTERNAL_c0d6c1cb_32_DistributionExponentialKernel_cu_588173664cuda3std3__45__cpo4rendE
	.align		8
        /*0070*/ 	.dword	_ZN63_INTERNAL_c0d6c1cb_32_DistributionExponentialKernel_cu_588173664cuda3std3__45__cpo7crbeginE
	.align		8
        /*0078*/ 	.dword	_ZN63_INTERNAL_c0d6c1cb_32_DistributionExponentialKernel_cu_588173664cuda3std3__45__cpo5crendE
	.align		8
        /*0080*/ 	.dword	_ZN63_INTERNAL_c0d6c1cb_32_DistributionExponentialKernel_cu_588173664cuda3std3__465_GLOBAL__N__c0d6c1cb_32_DistributionExponentialKernel_cu_588173666ignoreE
	.align		8
        /*0088*/ 	.dword	_ZN63_INTERNAL_c0d6c1cb_32_DistributionExponentialKernel_cu_588173664cuda3std3__419piecewise_constructE
	.align		8
        /*0090*/ 	.dword	_ZN63_INTERNAL_c0d6c1cb_32_DistributionExponentialKernel_cu_588173664cuda3std3__48in_placeE
	.align		8
        /*0098*/ 	.dword	_ZN63_INTERNAL_c0d6c1cb_32_DistributionExponentialKernel_cu_588173664cuda3std3__420unreachable_sentinelE
	.align		8
        /*00a0*/ 	.dword	_ZN63_INTERNAL_c0d6c1cb_32_DistributionExponentialKernel_cu_588173664cuda3std6ranges3__45__cpo4swapE
	.align		8
        /*00a8*/ 	.dword	_ZN63_INTERNAL_c0d6c1cb_32_DistributionExponentialKernel_cu_588173664cuda3std6ranges3__45__cpo9iter_moveE
	.align		8
        /*00b0*/ 	.dword	_ZN63_INTERNAL_c0d6c1cb_32_DistributionExponentialKernel_cu_588173664cuda3std6ranges3__45__cpo5beginE
	.align		8
        /*00b8*/ 	.dword	_ZN63_INTERNAL_c0d6c1cb_32_DistributionExponentialKernel_cu_588173664cuda3std6ranges3__45__cpo3endE
	.align		8
        /*00c0*/ 	.dword	_ZN63_INTERNAL_c0d6c1cb_32_DistributionExponentialKernel_cu_588173664cuda3std6ranges3__45__cpo6cbeginE
	.align		8
        /*00c8*/ 	.dword	_ZN63_INTERNAL_c0d6c1cb_32_DistributionExponentialKernel_cu_588173664cuda3std6ranges3__45__cpo4cendE
	.align		8
        /*00d0*/ 	.dword	_ZN63_INTERNAL_c0d6c1cb_32_DistributionExponentialKernel_cu_588173664cuda3std6ranges3__45__cpo7advanceE
	.align		8
        /*00d8*/ 	.dword	_ZN63_INTERNAL_c0d6c1cb_32_DistributionExponentialKernel_cu_588173664cuda3std6ranges3__45__cpo9iter_swapE
	.align		8
        /*00e0*/ 	.dword	_ZN63_INTERNAL_c0d6c1cb_32_DistributionExponentialKernel_cu_588173664cuda3std6ranges3__45__cpo4nextE
	.align		8
        /*00e8*/ 	.dword	_ZN63_INTERNAL_c0d6c1cb_32_DistributionExponentialKernel_cu_588173664cuda3std6ranges3__45__cpo4prevE
	.align		8
        /*00f0*/ 	.dword	_ZN63_INTERNAL_c0d6c1cb_32_DistributionExponentialKernel_cu_588173664cuda3std6ranges3__45__cpo4dataE
	.align		8
        /*00f8*/ 	.dword	_ZN63_INTERNAL_c0d6c1cb_32_DistributionExponentialKernel_cu_588173664cuda3std6ranges3__45__cpo5cdataE
	.align		8
        /*0100*/ 	.dword	_ZN63_INTERNAL_c0d6c1cb_32_DistributionExponentialKernel_cu_588173664cuda3std6ranges3__45__cpo4sizeE
	.align		8
        /*0108*/ 	.dword	_ZN63_INTERNAL_c0d6c1cb_32_DistributionExponentialKernel_cu_588173664cuda3std6ranges3__45__cpo5ssizeE
	.align		8
        /*0110*/ 	.dword	_ZN63_INTERNAL_c0d6c1cb_32_DistributionExponentialKernel_cu_588173664cuda3std6ranges3__45__cpo8distanceE
	.align		8
        /*0118*/ 	.dword	_ZN63_INTERNAL_c0d6c1cb_32_DistributionExponentialKernel_cu_588173666thrust23THRUST_300001_SM_800_NS6system6detail10sequential3seqE


//--------------------- .nv.constant3             --------------------------
	.section	.nv.constant3,"a",@progbits
	.align	8
.nv.constant3:
	.type		__cr_lgamma_table,@object
	.size		__cr_lgamma_table,(.L_8 - __cr_lgamma_table)
__cr_lgamma_table:
        /*0000*/ 	.byte	0x00, 0x00, 0x00, 0x00, 0x00, 0x00, 0x00, 0x00, 0x00, 0x00, 0x00, 0x00, 0x00, 0x00, 0x00, 0x00
        /*0010*/ 	.byte	0xef, 0x39, 0xfa, 0xfe, 0x42, 0x2e, 0xe6, 0x3f, 0x02, 0x20, 0x2a, 0xfa, 0x0b, 0xab, 0xfc, 0x3f
        /*0020*/ 	.byte	0xf9, 0x2c, 0x92, 0x7c, 0xa7, 0x6c, 0x09, 0x40, 0xc9, 0x79, 0x44, 0x3c, 0x64, 0x26, 0x13, 0x40
        /*0030*/ 	.byte	0xca, 0x01, 0xcf, 0x3a, 0x27, 0x51, 0x1a, 0x40, 0x30, 0xcc, 0x2d, 0xf3, 0xe1, 0x0c, 0x21, 0x40
        /*0040*/ 	.byte	0x0d, 0xb7, 0xfc, 0x82, 0x8e, 0x35, 0x25, 0x40
.L_8:


//--------------------- .nv.constant0._ZN2at6native65_GLOBAL__N__c0d6c1cb_32_DistributionExponentialKernel_cu_5881736643distribution_elementwise_grid_stride_kernelIfLi4EZNS0_9templates4cuda21uniform_and_transformIN3c108BFloat16EfPNS_17CUDAGeneratorImplEZZZNS4_18exponential_kernelIS9_EEvRNS_18TensorIteratorBaseEdT_ENKUlvE_clEvENKUlvE2_clEvEUlfE_EEvSC_T1_T2_EUlP24curandStatePhilox4_32_10E0_ZNS1_27distribution_nullary_kernelIS7_f6float4S9_SL_SG_EEvSC_SI_RKT3_T4_EUlifE0_EEvlNS_15PhiloxCudaStateESH_SI_ --------------------------
	.section	.nv.constant0._ZN2at6native65_GLOBAL__N__c0d6c1cb_32_DistributionExponentialKernel_cu_5881736643distribution_elementwise_grid_stride_kernelIfLi4EZNS0_9templates4cuda21uniform_and_transformIN3c108BFloat16EfPNS_17CUDAGeneratorImplEZZZNS4_18exponential_kernelIS9_EEvRNS_18TensorIteratorBaseEdT_ENKUlvE_clEvENKUlvE2_clEvEUlfE_EEvSC_T1_T2_EUlP24curandStatePhilox4_32_10E0_ZNS1_27distribution_nullary_kernelIS7_f6float4S9_SL_SG_EEvSC_SI_RKT3_T4_EUlifE0_EEvlNS_15PhiloxCudaStateESH_SI_,"a",@progbits
	.sectionflags	@""
	.align	4
.nv.constant0._ZN2at6native65_GLOBAL__N__c0d6c1cb_32_DistributionExponentialKernel_cu_5881736643distribution_elementwise_grid_stride_kernelIfLi4EZNS0_9templates4cuda21uniform_and_transformIN3c108BFloat16EfPNS_17CUDAGeneratorImplEZZZNS4_18exponential_kernelIS9_EEvRNS_18TensorIteratorBaseEdT_ENKUlvE_clEvENKUlvE2_clEvEUlfE_EEvSC_T1_T2_EUlP24curandStatePhilox4_32_10E0_ZNS1_27distribution_nullary_kernelIS7_f6float4S9_SL_SG_EEvSC_SI_RKT3_T4_EUlifE0_EEvlNS_15PhiloxCudaStateESH_SI_:
	.zero		816


//--------------------- .nv.constant0._ZN2at6native65_GLOBAL__N__c0d6c1cb_32_DistributionExponentialKernel_cu_5881736643distribution_elementwise_grid_stride_kernelIfLi4EZNS0_9templates4cuda21uniform_and_transformIN3c108BFloat16EfPNS_17CUDAGeneratorImplEZZZNS4_18exponential_kernelIS9_EEvRNS_18TensorIteratorBaseEdT_ENKUlvE_clEvENKUlvE2_clEvEUlfE_EEvSC_T1_T2_EUlP24curandStatePhilox4_32_10E0_ZNS1_27distribution_nullary_kernelIS7_f6float4S9_SL_SG_EEvSC_SI_RKT3_T4_EUlifE_EEvlNS_15PhiloxCudaStateESH_SI_ --------------------------
	.section	.nv.constant0._ZN2at6native65_GLOBAL__N__c0d6c1cb_32_DistributionExponentialKernel_cu_5881736643distribution_elementwise_grid_stride_kernelIfLi4EZNS0_9templates4cuda21uniform_and_transformIN3c108BFloat16EfPNS_17CUDAGeneratorImplEZZZNS4_18exponential_kernelIS9_EEvRNS_18TensorIteratorBaseEdT_ENKUlvE_clEvENKUlvE2_clEvEUlfE_EEvSC_T1_T2_EUlP24curandStatePhilox4_32_10E0_ZNS1_27distribution_nullary_kernelIS7_f6float4S9_SL_SG_EEvSC_SI_RKT3_T4_EUlifE_EEvlNS_15PhiloxCudaStateESH_SI_,"a",@progbits
	.sectionflags	@""
	.align	4
.nv.constant0._ZN2at6native65_GLOBAL__N__c0d6c1cb_32_DistributionExponentialKernel_cu_5881736643distribution_elementwise_grid_stride_kernelIfLi4EZNS0_9templates4cuda21uniform_and_transformIN3c108BFloat16EfPNS_17CUDAGeneratorImplEZZZNS4_18exponential_kernelIS9_EEvRNS_18TensorIteratorBaseEdT_ENKUlvE_clEvENKUlvE2_clEvEUlfE_EEvSC_T1_T2_EUlP24curandStatePhilox4_32_10E0_ZNS1_27distribution_nullary_kernelIS7_f6float4S9_SL_SG_EEvSC_SI_RKT3_T4_EUlifE_EEvlNS_15PhiloxCudaStateESH_SI_:
	.zero		408


//--------------------- .nv.constant2._ZN2at6native65_GLOBAL__N__c0d6c1cb_32_DistributionExponentialKernel_cu_5881736643distribution_elementwise_grid_stride_kernelIfLi4EZNS0_9templates4cuda21uniform_and_transformIN3c108BFloat16EfPNS_17CUDAGeneratorImplEZZZNS4_18exponential_kernelIS9_EEvRNS_18TensorIteratorBaseEdT_ENKUlvE_clEvENKUlvE2_clEvEUlfE_EEvSC_T1_T2_EUlP24curandStatePhilox4_32_10E_ZNS1_27distribution_nullary_kernelIS7_f7double2S9_SL_SG_EEvSC_SI_RKT3_T4_EUlifE0_EEvlNS_15PhiloxCudaStateESH_SI_ --------------------------
	.section	.nv.constant2._ZN2at6native65_GLOBAL__N__c0d6c1cb_32_DistributionExponentialKernel_cu_5881736643distribution_elementwise_grid_stride_kernelIfLi4EZNS0_9templates4cuda21uniform_and_transformIN3c108BFloat16EfPNS_17CUDAGeneratorImplEZZZNS4_18exponential_kernelIS9_EEvRNS_18TensorIteratorBaseEdT_ENKUlvE_clEvENKUlvE2_clEvEUlfE_EEvSC_T1_T2_EUlP24curandStatePhilox4_32_10E_ZNS1_27distribution_nullary_kernelIS7_f7double2S9_SL_SG_EEvSC_SI_RKT3_T4_EUlifE0_EEvlNS_15PhiloxCudaStateESH_SI_,"a",@progbits
	.sectionflags	@""
	.align	4
.nv.constant2._ZN2at6native65_GLOBAL__N__c0d6c1cb_32_DistributionExponentialKernel_cu_5881736643distribution_elementwise_grid_stride_kernelIfLi4EZNS0_9templates4cuda21uniform_and_transformIN3c108BFloat16EfPNS_17CUDAGeneratorImplEZZZNS4_18exponential_kernelIS9_EEvRNS_18TensorIteratorBaseEdT_ENKUlvE_clEvENKUlvE2_clEvEUlfE_EEvSC_T1_T2_EUlP24curandStatePhilox4_32_10E_ZNS1_27distribution_nullary_kernelIS7_f7double2S9_SL_SG_EEvSC_SI_RKT3_T4_EUlifE0_EEvlNS_15PhiloxCudaStateESH_SI_:
        /*0000*/ 	.byte	0x00, 0x00, 0x00, 0xf0, 0xff, 0xff, 0x0f, 0x38


//--------------------- .nv.constant0._ZN2at6native65_GLOBAL__N__c0d6c1cb_32_DistributionExponentialKernel_cu_5881736643distribution_elementwise_grid_stride_kernelIfLi4EZNS0_9templates4cuda21uniform_and_transformIN3c108BFloat16EfPNS_17CUDAGeneratorImplEZZZNS4_18exponential_kernelIS9_EEvRNS_18TensorIteratorBaseEdT_ENKUlvE_clEvENKUlvE2_clEvEUlfE_EEvSC_T1_T2_EUlP24curandStatePhilox4_32_10E_ZNS1_27distribution_nullary_kernelIS7_f7double2S9_SL_SG_EEvSC_SI_RKT3_T4_EUlifE0_EEvlNS_15PhiloxCudaStateESH_SI_ --------------------------
	.section	.nv.constant0._ZN2at6native65_GLOBAL__N__c0d6c1cb_32_DistributionExponentialKernel_cu_5881736643distribution_elementwise_grid_stride_kernelIfLi4EZNS0_9templates4cuda21uniform_and_transformIN3c108BFloat16EfPNS_17CUDAGeneratorImplEZZZNS4_18exponential_kernelIS9_EEvRNS_18TensorIteratorBaseEdT_ENKUlvE_clEvENKUlvE2_clEvEUlfE_EEvSC_T1_T2_EUlP24curandStatePhilox4_32_10E_ZNS1_27distribution_nullary_kernelIS7_f7double2S9_SL_SG_EEvSC_SI_RKT3_T4_EUlifE0_EEvlNS_15PhiloxCudaStateESH_SI_,"a",@progbits
	.sectionflags	@""
	.align	4
.nv.constant0._ZN2at6native65_GLOBAL__N__c0d6c1cb_32_DistributionExponentialKernel_cu_5881736643distribution_elementwise_grid_stride_kernelIfLi4EZNS0_9templates4cuda21uniform_and_transformIN3c108BFloat16EfPNS_17CUDAGeneratorImplEZZZNS4_18exponential_kernelIS9_EEvRNS_18TensorIteratorBaseEdT_ENKUlvE_clEvENKUlvE2_clEvEUlfE_EEvSC_T1_T2_EUlP24curandStatePhilox4_32_10E_ZNS1_27distribution_nullary_kernelIS7_f7double2S9_SL_SG_EEvSC_SI_RKT3_T4_EUlifE0_EEvlNS_15PhiloxCudaStateESH_SI_:
	.zero		816


//--------------------- .nv.constant2._ZN2at6native65_GLOBAL__N__c0d6c1cb_32_DistributionExponentialKernel_cu_5881736643distribution_elementwise_grid_stride_kernelIfLi4EZNS0_9templates4cuda21uniform_and_transformIN3c108BFloat16EfPNS_17CUDAGeneratorImplEZZZNS4_18exponential_kernelIS9_EEvRNS_18TensorIteratorBaseEdT_ENKUlvE_clEvENKUlvE2_clEvEUlfE_EEvSC_T1_T2_EUlP24curandStatePhilox4_32_10E_ZNS1_27distribution_nullary_kernelIS7_f7double2S9_SL_SG_EEvSC_SI_RKT3_T4_EUlifE_EEvlNS_15PhiloxCudaStateESH_SI_ --------------------------
	.section	.nv.constant2._ZN2at6native65_GLOBAL__N__c0d6c1cb_32_DistributionExponentialKernel_cu_5881736643distribution_elementwise_grid_stride_kernelIfLi4EZNS0_9templates4cuda21uniform_and_transformIN3c108BFloat16EfPNS_17CUDAGeneratorImplEZZZNS4_18exponential_kernelIS9_EEvRNS_18TensorIteratorBaseEdT_ENKUlvE_clEvENKUlvE2_clEvEUlfE_EEvSC_T1_T2_EUlP24curandStatePhilox4_32_10E_ZNS1_27distribution_nullary_kernelIS7_f7double2S9_SL_SG_EEvSC_SI_RKT3_T4_EUlifE_EEvlNS_15PhiloxCudaStateESH_SI_,"a",@progbits
	.sectionflags	@""
	.align	4
.nv.constant2._ZN2at6native65_GLOBAL__N__c0d6c1cb_32_DistributionExponentialKernel_cu_5881736643distribution_elementwise_grid_stride_kernelIfLi4EZNS0_9templates4cuda21uniform_and_transformIN3c108BFloat16EfPNS_17CUDAGeneratorImplEZZZNS4_18exponential_kernelIS9_EEvRNS_18TensorIteratorBaseEdT_ENKUlvE_clEvENKUlvE2_clEvEUlfE_EEvSC_T1_T2_EUlP24curandStatePhilox4_32_10E_ZNS1_27distribution_nullary_kernelIS7_f7double2S9_SL_SG_EEvSC_SI_RKT3_T4_EUlifE_EEvlNS_15PhiloxCudaStateESH_SI_:
        /*0000*/ 	.byte	0x00, 0x00, 0x00, 0xf0, 0xff, 0xff, 0x0f, 0x38


//--------------------- .nv.constant0._ZN2at6native65_GLOBAL__N__c0d6c1cb_32_DistributionExponentialKernel_cu_5881736643distribution_elementwise_grid_stride_kernelIfLi4EZNS0_9templates4cuda21uniform_and_transformIN3c108BFloat16EfPNS_17CUDAGeneratorImplEZZZNS4_18exponential_kernelIS9_EEvRNS_18TensorIteratorBaseEdT_ENKUlvE_clEvENKUlvE2_clEvEUlfE_EEvSC_T1_T2_EUlP24curandStatePhilox4_32_10E_ZNS1_27distribution_nullary_kernelIS7_f7double2S9_SL_SG_EEvSC_SI_RKT3_T4_EUlifE_EEvlNS_15PhiloxCudaStateESH_SI_ --------------------------
	.section	.nv.constant0._ZN2at6native65_GLOBAL__N__c0d6c1cb_32_DistributionExponentialKernel_cu_5881736643distribution_elementwise_grid_stride_kernelIfLi4EZNS0_9templates4cuda21uniform_and_transformIN3c108BFloat16EfPNS_17CUDAGeneratorImplEZZZNS4_18exponential_kernelIS9_EEvRNS_18TensorIteratorBaseEdT_ENKUlvE_clEvENKUlvE2_clEvEUlfE_EEvSC_T1_T2_EUlP24curandStatePhilox4_32_10E_ZNS1_27distribution_nullary_kernelIS7_f7double2S9_SL_SG_EEvSC_SI_RKT3_T4_EUlifE_EEvlNS_15PhiloxCudaStateESH_SI_,"a",@progbits
	.sectionflags	@""
	.align	4
.nv.constant0._ZN2at6native65_GLOBAL__N__c0d6c1cb_32_DistributionExponentialKernel_cu_5881736643distribution_elementwise_grid_stride_kernelIfLi4EZNS0_9templates4cuda21uniform_and_transformIN3c108BFloat16EfPNS_17CUDAGeneratorImplEZZZNS4_18exponential_kernelIS9_EEvRNS_18TensorIteratorBaseEdT_ENKUlvE_clEvENKUlvE2_clEvEUlfE_EEvSC_T1_T2_EUlP24curandStatePhilox4_32_10E_ZNS1_27distribution_nullary_kernelIS7_f7double2S9_SL_SG_EEvSC_SI_RKT3_T4_EUlifE_EEvlNS_15PhiloxCudaStateESH_SI_:
	.zero		408


//--------------------- .nv.constant0._ZN2at6native65_GLOBAL__N__c0d6c1cb_32_DistributionExponentialKernel_cu_5881736643distribution_elementwise_grid_stride_kernelIfLi4EZNS0_9templates4cuda21uniform_and_transformIN3c104HalfEfPNS_17CUDAGeneratorImplEZZZNS4_18exponential_kernelIS9_EEvRNS_18TensorIteratorBaseEdT_ENKUlvE_clEvENKUlvE1_clEvEUlfE_EEvSC_T1_T2_EUlP24curandStatePhilox4_32_10E0_ZNS1_27distribution_nullary_kernelIS7_f6float4S9_SL_SG_EEvSC_SI_RKT3_T4_EUlifE0_EEvlNS_15PhiloxCudaStateESH_SI_ --------------------------
	.section	.nv.constant0._ZN2at6native65_GLOBAL__N__c0d6c1cb_32_DistributionExponentialKernel_cu_5881736643distribution_elementwise_grid_stride_kernelIfLi4EZNS0_9templates4cuda21uniform_and_transformIN3c104HalfEfPNS_17CUDAGeneratorImplEZZZNS4_18exponential_kernelIS9_EEvRNS_18TensorIteratorBaseEdT_ENKUlvE_clEvENKUlvE1_clEvEUlfE_EEvSC_T1_T2_EUlP24curandStatePhilox4_32_10E0_ZNS1_27distribution_nullary_kernelIS7_f6float4S9_SL_SG_EEvSC_SI_RKT3_T4_EUlifE0_EEvlNS_15PhiloxCudaStateESH_SI_,"a",@progbits
	.sectionflags	@""
	.align	4
.nv.constant0._ZN2at6native65_GLOBAL__N__c0d6c1cb_32_DistributionExponentialKernel_cu_5881736643distribution_elementwise_grid_stride_kernelIfLi4EZNS0_9templates4cuda21uniform_and_transformIN3c104HalfEfPNS_17CUDAGeneratorImplEZZZNS4_18exponential_kernelIS9_EEvRNS_18TensorIteratorBaseEdT_ENKUlvE_clEvENKUlvE1_clEvEUlfE_EEvSC_T1_T2_EUlP24curandStatePhilox4_32_10E0_ZNS1_27distribution_nullary_kernelIS7_f6float4S9_SL_SG_EEvSC_SI_RKT3_T4_EUlifE0_EEvlNS_15PhiloxCudaStateESH_SI_:
	.zero		816


//--------------------- .nv.constant0._ZN2at6native65_GLOBAL__N__c0d6c1cb_32_DistributionExponentialKernel_cu_5881736643distribution_elementwise_grid_stride_kernelIfLi4EZNS0_9templates4cuda21uniform_and_transformIN3c104HalfEfPNS_17CUDAGeneratorImplEZZZNS4_18exponential_kernelIS9_EEvRNS_18TensorIteratorBaseEdT_ENKUlvE_clEvENKUlvE1_clEvEUlfE_EEvSC_T1_T2_EUlP24curandStatePhilox4_32_10E0_ZNS1_27distribution_nullary_kernelIS7_f6float4S9_SL_SG_EEvSC_SI_RKT3_T4_EUlifE_EEvlNS_15PhiloxCudaStateESH_SI_ --------------------------
	.section	.nv.constant0._ZN2at6native65_GLOBAL__N__c0d6c1cb_32_DistributionExponentialKernel_cu_5881736643distribution_elementwise_grid_stride_kernelIfLi4EZNS0_9templates4cuda21uniform_and_transformIN3c104HalfEfPNS_17CUDAGeneratorImplEZZZNS4_18exponential_kernelIS9_EEvRNS_18TensorIteratorBaseEdT_ENKUlvE_clEvENKUlvE1_clEvEUlfE_EEvSC_T1_T2_EUlP24curandStatePhilox4_32_10E0_ZNS1_27distribution_nullary_kernelIS7_f6float4S9_SL_SG_EEvSC_SI_RKT3_T4_EUlifE_EEvlNS_15PhiloxCudaStateESH_SI_,"a",@progbits
	.sectionflags	@""
	.align	4
.nv.constant0._ZN2at6native65_GLOBAL__N__c0d6c1cb_32_DistributionExponentialKernel_cu_5881736643distribution_elementwise_grid_stride_kernelIfLi4EZNS0_9templates4cuda21uniform_and_transformIN3c104HalfEfPNS_17CUDAGeneratorImplEZZZNS4_18exponential_kernelIS9_EEvRNS_18TensorIteratorBaseEdT_ENKUlvE_clEvENKUlvE1_clEvEUlfE_EEvSC_T1_T2_EUlP24curandStatePhilox4_32_10E0_ZNS1_27distribution_nullary_kernelIS7_f6float4S9_SL_SG_EEvSC_SI_RKT3_T4_EUlifE_EEvlNS_15PhiloxCudaStateESH_SI_:
	.zero		408


//--------------------- .nv.constant2._ZN2at6native65_GLOBAL__N__c0d6c1cb_32_DistributionExponentialKernel_cu_5881736643distribution_elementwise_grid_stride_kernelIfLi4EZNS0_9templates4cuda21uniform_and_transformIN3c104HalfEfPNS_17CUDAGeneratorImplEZZZNS4_18exponential_kernelIS9_EEvRNS_18TensorIteratorBaseEdT_ENKUlvE_clEvENKUlvE1_clEvEUlfE_EEvSC_T1_T2_EUlP24curandStatePhilox4_32_10E_ZNS1_27distribution_nullary_kernelIS7_f7double2S9_SL_SG_EEvSC_SI_RKT3_T4_EUlifE0_EEvlNS_15PhiloxCudaStateESH_SI_ --------------------------
	.section	.nv.constant2._ZN2at6native65_GLOBAL__N__c0d6c1cb_32_DistributionExponentialKernel_cu_5881736643distribution_elementwise_grid_stride_kernelIfLi4EZNS0_9templates4cuda21uniform_and_transformIN3c104HalfEfPNS_17CUDAGeneratorImplEZZZNS4_18exponential_kernelIS9_EEvRNS_18TensorIteratorBaseEdT_ENKUlvE_clEvENKUlvE1_clEvEUlfE_EEvSC_T1_T2_EUlP24curandStatePhilox4_32_10E_ZNS1_27distribution_nullary_kernelIS7_f7double2S9_SL_SG_EEvSC_SI_RKT3_T4_EUlifE0_EEvlNS_15PhiloxCudaStateESH_SI_,"a",@progbits
	.sectionflags	@""
	.align	4
.nv.constant2._ZN2at6native65_GLOBAL__N__c0d6c1cb_32_DistributionExponentialKernel_cu_5881736643distribution_elementwise_grid_stride_kernelIfLi4EZNS0_9templates4cuda21uniform_and_transformIN3c104HalfEfPNS_17CUDAGeneratorImplEZZZNS4_18exponential_kernelIS9_EEvRNS_18TensorIteratorBaseEdT_ENKUlvE_clEvENKUlvE1_clEvEUlfE_EEvSC_T1_T2_EUlP24curandStatePhilox4_32_10E_ZNS1_27distribution_nullary_kernelIS7_f7double2S9_SL_SG_EEvSC_SI_RKT3_T4_EUlifE0_EEvlNS_15PhiloxCudaStateESH_SI_:
        /*0000*/ 	.byte	0x00, 0x00, 0x00, 0xf0, 0xff, 0xff, 0x0f, 0x38


//--------------------- .nv.constant0._ZN2at6native65_GLOBAL__N__c0d6c1cb_32_DistributionExponentialKernel_cu_5881736643distribution_elementwise_grid_stride_kernelIfLi4EZNS0_9templates4cuda21uniform_and_transformIN3c104HalfEfPNS_17CUDAGeneratorImplEZZZNS4_18exponential_kernelIS9_EEvRNS_18TensorIteratorBaseEdT_ENKUlvE_clEvENKUlvE1_clEvEUlfE_EEvSC_T1_T2_EUlP24curandStatePhilox4_32_10E_ZNS1_27distribution_nullary_kernelIS7_f7double2S9_SL_SG_EEvSC_SI_RKT3_T4_EUlifE0_EEvlNS_15PhiloxCudaStateESH_SI_ --------------------------
	.section	.nv.constant0._ZN2at6native65_GLOBAL__N__c0d6c1cb_32_DistributionExponentialKernel_cu_5881736643distribution_elementwise_grid_stride_kernelIfLi4EZNS0_9templates4cuda21uniform_and_transformIN3c104HalfEfPNS_17CUDAGeneratorImplEZZZNS4_18exponential_kernelIS9_EEvRNS_18TensorIteratorBaseEdT_ENKUlvE_clEvENKUlvE1_clEvEUlfE_EEvSC_T1_T2_EUlP24curandStatePhilox4_32_10E_ZNS1_27distribution_nullary_kernelIS7_f7double2S9_SL_SG_EEvSC_SI_RKT3_T4_EUlifE0_EEvlNS_15PhiloxCudaStateESH_SI_,"a",@progbits
	.sectionflags	@""
	.align	4
.nv.constant0._ZN2at6native65_GLOBAL__N__c0d6c1cb_32_DistributionExponentialKernel_cu_5881736643distribution_elementwise_grid_stride_kernelIfLi4EZNS0_9templates4cuda21uniform_and_transformIN3c104HalfEfPNS_17CUDAGeneratorImplEZZZNS4_18exponential_kernelIS9_EEvRNS_18TensorIteratorBaseEdT_ENKUlvE_clEvENKUlvE1_clEvEUlfE_EEvSC_T1_T2_EUlP24curandStatePhilox4_32_10E_ZNS1_27distribution_nullary_kernelIS7_f7double2S9_SL_SG_EEvSC_SI_RKT3_T4_EUlifE0_EEvlNS_15PhiloxCudaStateESH_SI_:
	.zero		816


//--------------------- .nv.constant2._ZN2at6native65_GLOBAL__N__c0d6c1cb_32_DistributionExponentialKernel_cu_5881736643distribution_elementwise_grid_stride_kernelIfLi4EZNS0_9templates4cuda21uniform_and_transformIN3c104HalfEfPNS_17CUDAGeneratorImplEZZZNS4_18exponential_kernelIS9_EEvRNS_18TensorIteratorBaseEdT_ENKUlvE_clEvENKUlvE1_clEvEUlfE_EEvSC_T1_T2_EUlP24curandStatePhilox4_32_10E_ZNS1_27distribution_nullary_kernelIS7_f7double2S9_SL_SG_EEvSC_SI_RKT3_T4_EUlifE_EEvlNS_15PhiloxCudaStateESH_SI_ --------------------------
	.section	.nv.constant2._ZN2at6native65_GLOBAL__N__c0d6c1cb_32_DistributionExponentialKernel_cu_5881736643distribution_elementwise_grid_stride_kernelIfLi4EZNS0_9templates4cuda21uniform_and_transformIN3c104HalfEfPNS_17CUDAGeneratorImplEZZZNS4_18exponential_kernelIS9_EEvRNS_18TensorIteratorBaseEdT_ENKUlvE_clEvENKUlvE1_clEvEUlfE_EEvSC_T1_T2_EUlP24curandStatePhilox4_32_10E_ZNS1_27distribution_nullary_kernelIS7_f7double2S9_SL_SG_EEvSC_SI_RKT3_T4_EUlifE_EEvlNS_15PhiloxCudaStateESH_SI_,"a",@progbits
	.sectionflags	@""
	.align	4
.nv.constant2._ZN2at6native65_GLOBAL__N__c0d6c1cb_32_DistributionExponentialKernel_cu_5881736643distribution_elementwise_grid_stride_kernelIfLi4EZNS0_9templates4cuda21uniform_and_transformIN3c104HalfEfPNS_17CUDAGeneratorImplEZZZNS4_18exponential_kernelIS9_EEvRNS_18TensorIteratorBaseEdT_ENKUlvE_clEvENKUlvE1_clEvEUlfE_EEvSC_T1_T2_EUlP24curandStatePhilox4_32_10E_ZNS1_27distribution_nullary_kernelIS7_f7double2S9_SL_SG_EEvSC_SI_RKT3_T4_EUlifE_EEvlNS_15PhiloxCudaStateESH_SI_:
        /*0000*/ 	.byte	0x00, 0x00, 0x00, 0xf0, 0xff, 0xff, 0x0f, 0x38


//--------------------- .nv.constant0._ZN2at6native65_GLOBAL__N__c0d6c1cb_32_DistributionExponentialKernel_cu_5881736643distribution_elementwise_grid_stride_kernelIfLi4EZNS0_9templates4cuda21uniform_and_transformIN3c104HalfEfPNS_17CUDAGeneratorImplEZZZNS4_18exponential_kernelIS9_EEvRNS_18TensorIteratorBaseEdT_ENKUlvE_clEvENKUlvE1_clEvEUlfE_EEvSC_T1_T2_EUlP24curandStatePhilox4_32_10E_ZNS1_27distribution_nullary_kernelIS7_f7double2S9_SL_SG_EEvSC_SI_RKT3_T4_EUlifE_EEvlNS_15PhiloxCudaStateESH_SI_ --------------------------
	.section	.nv.constant0._ZN2at6native65_GLOBAL__N__c0d6c1cb_32_DistributionExponentialKernel_cu_5881736643distribution_elementwise_grid_stride_kernelIfLi4EZNS0_9templates4cuda21uniform_and_transformIN3c104HalfEfPNS_17CUDAGeneratorImplEZZZNS4_18exponential_kernelIS9_EEvRNS_18TensorIteratorBaseEdT_ENKUlvE_clEvENKUlvE1_clEvEUlfE_EEvSC_T1_T2_EUlP24curandStatePhilox4_32_10E_ZNS1_27distribution_nullary_kernelIS7_f7double2S9_SL_SG_EEvSC_SI_RKT3_T4_EUlifE_EEvlNS_15PhiloxCudaStateESH_SI_,"a",@progbits
	.sectionflags	@""
	.align	4
.nv.constant0._ZN2at6native65_GLOBAL__N__c0d6c1cb_32_DistributionExponentialKernel_cu_5881736643distribution_elementwise_grid_stride_kernelIfLi4EZNS0_9templates4cuda21uniform_and_transformIN3c104HalfEfPNS_17CUDAGeneratorImplEZZZNS4_18exponential_kernelIS9_EEvRNS_18TensorIteratorBaseEdT_ENKUlvE_clEvENKUlvE1_clEvEUlfE_EEvSC_T1_T2_EUlP24curandStatePhilox4_32_10E_ZNS1_27distribution_nullary_kernelIS7_f7double2S9_SL_SG_EEvSC_SI_RKT3_T4_EUlifE_EEvlNS_15PhiloxCudaStateESH_SI_:
	.zero		408


//--------------------- .nv.constant0._ZN2at6native65_GLOBAL__N__c0d6c1cb_32_DistributionExponentialKernel_cu_5881736643distribution_elementwise_grid_stride_kernelIfLi4EZNS0_9templates4cuda21uniform_and_transformIffPNS_17CUDAGeneratorImplEZZZNS4_18exponential_kernelIS7_EEvRNS_18TensorIteratorBaseEdT_ENKUlvE_clEvENKUlvE0_clEvEUlfE_EEvSA_T1_T2_EUlP24curandStatePhilox4_32_10E0_ZNS1_27distribution_nullary_kernelIff6float4S7_SJ_SE_EEvSA_SG_RKT3_T4_EUlifE0_EEvlNS_15PhiloxCudaStateESF_SG_ --------------------------
	.section	.nv.constant0._ZN2at6native65_GLOBAL__N__c0d6c1cb_32_DistributionExponentialKernel_cu_5881736643distribution_elementwise_grid_stride_kernelIfLi4EZNS0_9templates4cuda21uniform_and_transformIffPNS_17CUDAGeneratorImplEZZZNS4_18exponential_kernelIS7_EEvRNS_18TensorIteratorBaseEdT_ENKUlvE_clEvENKUlvE0_clEvEUlfE_EEvSA_T1_T2_EUlP24curandStatePhilox4_32_10E0_ZNS1_27distribution_nullary_kernelIff6float4S7_SJ_SE_EEvSA_SG_RKT3_T4_EUlifE0_EEvlNS_15PhiloxCudaStateESF_SG_,"a",@progbits
	.sectionflags	@""
	.align	4
.nv.constant0._ZN2at6native65_GLOBAL__N__c0d6c1cb_32_DistributionExponentialKernel_cu_5881736643distribution_elementwise_grid_stride_kernelIfLi4EZNS0_9templates4cuda21uniform_and_transformIffPNS_17CUDAGeneratorImplEZZZNS4_18exponential_kernelIS7_EEvRNS_18TensorIteratorBaseEdT_ENKUlvE_clEvENKUlvE0_clEvEUlfE_EEvSA_T1_T2_EUlP24curandStatePhilox4_32_10E0_ZNS1_27distribution_nullary_kernelIff6float4S7_SJ_SE_EEvSA_SG_RKT3_T4_EUlifE0_EEvlNS_15PhiloxCudaStateESF_SG_:
	.zero		816


//--------------------- .nv.constant0._ZN2at6native65_GLOBAL__N__c0d6c1cb_32_DistributionExponentialKernel_cu_5881736643distribution_elementwise_grid_stride_kernelIfLi4EZNS0_9templates4cuda21uniform_and_transformIffPNS_17CUDAGeneratorImplEZZZNS4_18exponential_kernelIS7_EEvRNS_18TensorIteratorBaseEdT_ENKUlvE_clEvENKUlvE0_clEvEUlfE_EEvSA_T1_T2_EUlP24curandStatePhilox4_32_10E0_ZNS1_27distribution_nullary_kernelIff6float4S7_SJ_SE_EEvSA_SG_RKT3_T4_EUlifE_EEvlNS_15PhiloxCudaStateESF_SG_ --------------------------
	.section	.nv.constant0._ZN2at6native65_GLOBAL__N__c0d6c1cb_32_DistributionExponentialKernel_cu_5881736643distribution_elementwise_grid_stride_kernelIfLi4EZNS0_9templates4cuda21uniform_and_transformIffPNS_17CUDAGeneratorImplEZZZNS4_18exponential_kernelIS7_EEvRNS_18TensorIteratorBaseEdT_ENKUlvE_clEvENKUlvE0_clEvEUlfE_EEvSA_T1_T2_EUlP24curandStatePhilox4_32_10E0_ZNS1_27distribution_nullary_kernelIff6float4S7_SJ_SE_EEvSA_SG_RKT3_T4_EUlifE_EEvlNS_15PhiloxCudaStateESF_SG_,"a",@progbits
	.sectionflags	@""
	.align	4
.nv.constant0._ZN2at6native65_GLOBAL__N__c0d6c1cb_32_DistributionExponentialKernel_cu_5881736643distribution_elementwise_grid_stride_kernelIfLi4EZNS0_9templates4cuda21uniform_and_transformIffPNS_17CUDAGeneratorImplEZZZNS4_18exponential_kernelIS7_EEvRNS_18TensorIteratorBaseEdT_ENKUlvE_clEvENKUlvE0_clEvEUlfE_EEvSA_T1_T2_EUlP24curandStatePhilox4_32_10E0_ZNS1_27distribution_nullary_kernelIff6float4S7_SJ_SE_EEvSA_SG_RKT3_T4_EUlifE_EEvlNS_15PhiloxCudaStateESF_SG_:
	.zero		408


//--------------------- .nv.constant2._ZN2at6native65_GLOBAL__N__c0d6c1cb_32_DistributionExponentialKernel_cu_5881736643distribution_elementwise_grid_stride_kernelIfLi4EZNS0_9templates4cuda21uniform_and_transformIffPNS_17CUDAGeneratorImplEZZZNS4_18exponential_kernelIS7_EEvRNS_18TensorIteratorBaseEdT_ENKUlvE_clEvENKUlvE0_clEvEUlfE_EEvSA_T1_T2_EUlP24curandStatePhilox4_32_10E_ZNS1_27distribution_nullary_kernelIff7double2S7_SJ_SE_EEvSA_SG_RKT3_T4_EUlifE0_EEvlNS_15PhiloxCudaStateESF_SG_ --------------------------
	.section	.nv.constant2._ZN2at6native65_GLOBAL__N__c0d6c1cb_32_DistributionExponentialKernel_cu_5881736643distribution_elementwise_grid_stride_kernelIfLi4EZNS0_9templates4cuda21uniform_and_transformIffPNS_17CUDAGeneratorImplEZZZNS4_18exponential_kernelIS7_EEvRNS_18TensorIteratorBaseEdT_ENKUlvE_clEvENKUlvE0_clEvEUlfE_EEvSA_T1_T2_EUlP24curandStatePhilox4_32_10E_ZNS1_27distribution_nullary_kernelIff7double2S7_SJ_SE_EEvSA_SG_RKT3_T4_EUlifE0_EEvlNS_15PhiloxCudaStateESF_SG_,"a",@progbits
	.sectionflags	@""
	.align	4
.nv.constant2._ZN2at6native65_GLOBAL__N__c0d6c1cb_32_DistributionExponentialKernel_cu_5881736643distribution_elementwise_grid_stride_kernelIfLi4EZNS0_9templates4cuda21uniform_and_transformIffPNS_17CUDAGeneratorImplEZZZNS4_18exponential_kernelIS7_EEvRNS_18TensorIteratorBaseEdT_ENKUlvE_clEvENKUlvE0_clEvEUlfE_EEvSA_T1_T2_EUlP24curandStatePhilox4_32_10E_ZNS1_27distribution_nullary_kernelIff7double2S7_SJ_SE_EEvSA_SG_RKT3_T4_EUlifE0_EEvlNS_15PhiloxCudaStateESF_SG_:
        /*0000*/ 	.byte	0x00, 0x00, 0x00, 0xf0, 0xff, 0xff, 0x0f, 0x38


//--------------------- .nv.constant0._ZN2at6native65_GLOBAL__N__c0d6c1cb_32_DistributionExponentialKernel_cu_5881736643distribution_elementwise_grid_stride_kernelIfLi4EZNS0_9templates4cuda21uniform_and_transformIffPNS_17CUDAGeneratorImplEZZZNS4_18exponential_kernelIS7_EEvRNS_18TensorIteratorBaseEdT_ENKUlvE_clEvENKUlvE0_clEvEUlfE_EEvSA_T1_T2_EUlP24curandStatePhilox4_32_10E_ZNS1_27distribution_nullary_kernelIff7double2S7_SJ_SE_EEvSA_SG_RKT3_T4_EUlifE0_EEvlNS_15PhiloxCudaStateESF_SG_ --------------------------
	.section	.nv.constant0._ZN2at6native65_GLOBAL__N__c0d6c1cb_32_DistributionExponentialKernel_cu_5881736643distribution_elementwise_grid_stride_kernelIfLi4EZNS0_9templates4cuda21uniform_and_transformIffPNS_17CUDAGeneratorImplEZZZNS4_18exponential_kernelIS7_EEvRNS_18TensorIteratorBaseEdT_ENKUlvE_clEvENKUlvE0_clEvEUlfE_EEvSA_T1_T2_EUlP24curandStatePhilox4_32_10E_ZNS1_27distribution_nullary_kernelIff7double2S7_SJ_SE_EEvSA_SG_RKT3_T4_EUlifE0_EEvlNS_15PhiloxCudaStateESF_SG_,"a",@progbits
	.sectionflags	@""
	.align	4
.nv.constant0._ZN2at6native65_GLOBAL__N__c0d6c1cb_32_DistributionExponentialKernel_cu_5881736643distribution_elementwise_grid_stride_kernelIfLi4EZNS0_9templates4cuda21uniform_and_transformIffPNS_17CUDAGeneratorImplEZZZNS4_18exponential_kernelIS7_EEvRNS_18TensorIteratorBaseEdT_ENKUlvE_clEvENKUlvE0_clEvEUlfE_EEvSA_T1_T2_EUlP24curandStatePhilox4_32_10E_ZNS1_27distribution_nullary_kernelIff7double2S7_SJ_SE_EEvSA_SG_RKT3_T4_EUlifE0_EEvlNS_15PhiloxCudaStateESF_SG_:
	.zero		816


//--------------------- .nv.constant2._ZN2at6native65_GLOBAL__N__c0d6c1cb_32_DistributionExponentialKernel_cu_5881736643distribution_elementwise_grid_stride_kernelIfLi4EZNS0_9templates4cuda21uniform_and_transformIffPNS_17CUDAGeneratorImplEZZZNS4_18exponential_kernelIS7_EEvRNS_18TensorIteratorBaseEdT_ENKUlvE_clEvENKUlvE0_clEvEUlfE_EEvSA_T1_T2_EUlP24curandStatePhilox4_32_10E_ZNS1_27distribution_nullary_kernelIff7double2S7_SJ_SE_EEvSA_SG_RKT3_T4_EUlifE_EEvlNS_15PhiloxCudaStateESF_SG_ --------------------------
	.section	.nv.constant2._ZN2at6native65_GLOBAL__N__c0d6c1cb_32_DistributionExponentialKernel_cu_5881736643distribution_elementwise_grid_stride_kernelIfLi4EZNS0_9templates4cuda21uniform_and_transformIffPNS_17CUDAGeneratorImplEZZZNS4_18exponential_kernelIS7_EEvRNS_18TensorIteratorBaseEdT_ENKUlvE_clEvENKUlvE0_clEvEUlfE_EEvSA_T1_T2_EUlP24curandStatePhilox4_32_10E_ZNS1_27distribution_nullary_kernelIff7double2S7_SJ_SE_EEvSA_SG_RKT3_T4_EUlifE_EEvlNS_15PhiloxCudaStateESF_SG_,"a",@progbits
	.sectionflags	@""
	.align	4
.nv.constant2._ZN2at6native65_GLOBAL__N__c0d6c1cb_32_DistributionExponentialKernel_cu_5881736643distribution_elementwise_grid_stride_kernelIfLi4EZNS0_9templates4cuda21uniform_and_transformIffPNS_17CUDAGeneratorImplEZZZNS4_18exponential_kernelIS7_EEvRNS_18TensorIteratorBaseEdT_ENKUlvE_clEvENKUlvE0_clEvEUlfE_EEvSA_T1_T2_EUlP24curandStatePhilox4_32_10E_ZNS1_27distribution_nullary_kernelIff7double2S7_SJ_SE_EEvSA_SG_RKT3_T4_EUlifE_EEvlNS_15PhiloxCudaStateESF_SG_:
        /*0000*/ 	.byte	0x00, 0x00, 0x00, 0xf0, 0xff, 0xff, 0x0f, 0x38


//--------------------- .nv.constant0._ZN2at6native65_GLOBAL__N__c0d6c1cb_32_DistributionExponentialKernel_cu_5881736643distribution_elementwise_grid_stride_kernelIfLi4EZNS0_9templates4cuda21uniform_and_transformIffPNS_17CUDAGeneratorImplEZZZNS4_18exponential_kernelIS7_EEvRNS_18TensorIteratorBaseEdT_ENKUlvE_clEvENKUlvE0_clEvEUlfE_EEvSA_T1_T2_EUlP24curandStatePhilox4_32_10E_ZNS1_27distribution_nullary_kernelIff7double2S7_SJ_SE_EEvSA_SG_RKT3_T4_EUlifE_EEvlNS_15PhiloxCudaStateESF_SG_ --------------------------
	.section	.nv.constant0._ZN2at6native65_GLOBAL__N__c0d6c1cb_32_DistributionExponentialKernel_cu_5881736643distribution_elementwise_grid_stride_kernelIfLi4EZNS0_9templates4cuda21uniform_and_transformIffPNS_17CUDAGeneratorImplEZZZNS4_18exponential_kernelIS7_EEvRNS_18TensorIteratorBaseEdT_ENKUlvE_clEvENKUlvE0_clEvEUlfE_EEvSA_T1_T2_EUlP24curandStatePhilox4_32_10E_ZNS1_27distribution_nullary_kernelIff7double2S7_SJ_SE_EEvSA_SG_RKT3_T4_EUlifE_EEvlNS_15PhiloxCudaStateESF_SG_,"a",@progbits
	.sectionflags	@""
	.align	4
.nv.constant0._ZN2at6native65_GLOBAL__N__c0d6c1cb_32_DistributionExponentialKernel_cu_5881736643distribution_elementwise_grid_stride_kernelIfLi4EZNS0_9templates4cuda21uniform_and_transformIffPNS_17CUDAGeneratorImplEZZZNS4_18exponential_kernelIS7_EEvRNS_18TensorIteratorBaseEdT_ENKUlvE_clEvENKUlvE0_clEvEUlfE_EEvSA_T1_T2_EUlP24curandStatePhilox4_32_10E_ZNS1_27distribution_nullary_kernelIff7double2S7_SJ_SE_EEvSA_SG_RKT3_T4_EUlifE_EEvlNS_15PhiloxCudaStateESF_SG_:
	.zero		408


//--------------------- .nv.constant2._ZN2at6native65_GLOBAL__N__c0d6c1cb_32_DistributionExponentialKernel_cu_5881736643distribution_elementwise_grid_stride_kernelIdLi2EZNS0_9templates4cuda21uniform_and_transformIddPNS_17CUDAGeneratorImplEZZZNS4_18exponential_kernelIS7_EEvRNS_18TensorIteratorBaseEdT_ENKUlvE_clEvENKUlvE_clEvEUldE_EEvSA_T1_T2_EUlP24curandStatePhilox4_32_10E0_ZNS1_27distribution_nullary_kernelIdd6float4S7_SJ_SE_EEvSA_SG_RKT3_T4_EUlidE0_EEvlNS_15PhiloxCudaStateESF_SG_ --------------------------
	.section	.nv.constant2._ZN2at6native65_GLOBAL__N__c0d6c1cb_32_DistributionExponentialKernel_cu_5881736643distribution_elementwise_grid_stride_kernelIdLi2EZNS0_9templates4cuda21uniform_and_transformIddPNS_17CUDAGeneratorImplEZZZNS4_18exponential_kernelIS7_EEvRNS_18TensorIteratorBaseEdT_ENKUlvE_clEvENKUlvE_clEvEUldE_EEvSA_T1_T2_EUlP24curandStatePhilox4_32_10E0_ZNS1_27distribution_nullary_kernelIdd6float4S7_SJ_SE_EEvSA_SG_RKT3_T4_EUlidE0_EEvlNS_15PhiloxCudaStateESF_SG_,"a",@progbits
	.sectionflags	@""
	.align	4
.nv.constant2._ZN2at6native65_GLOBAL__N__c0d6c1cb_32_DistributionExponentialKernel_cu_5881736643distribution_elementwise_grid_stride_kernelIdLi2EZNS0_9templates4cuda21uniform_and_transformIddPNS_17CUDAGeneratorImplEZZZNS4_18exponential_kernelIS7_EEvRNS_18TensorIteratorBaseEdT_ENKUlvE_clEvENKUlvE_clEvEUldE_EEvSA_T1_T2_EUlP24curandStatePhilox4_32_10E0_ZNS1_27distribution_nullary_kernelIdd6float4S7_SJ_SE_EEvSA_SG_RKT3_T4_EUlidE0_EEvlNS_15PhiloxCudaStateESF_SG_:
        /*0000*/ 	.byte	0xff, 0xff, 0xff, 0xff, 0xff, 0xff, 0xef, 0x3f, 0x04, 0x8b, 0x7a, 0x8b, 0x25, 0xee, 0xd0, 0x3e
        /*0010*/ 	.byte	0x6f, 0x67, 0x02, 0x9f, 0x66, 0xb2, 0xf3, 0x3e, 0x56, 0x09, 0xab, 0xa9, 0xcb, 0x45, 0x17, 0x3f
        /*0020*/ 	.byte	0x54, 0x51, 0x1b, 0x2d, 0xc7, 0x71, 0x3c, 0x3f, 0x2d, 0xe7, 0x3b, 0x92, 0x24, 0x49, 0x62, 0x3f
        /*0030*/ 	.byte	0xc4, 0xa3, 0x99, 0x99, 0x99, 0x99, 0x89, 0x3f, 0x54, 0x55, 0x55, 0x55, 0x55, 0x55, 0xb5, 0x3f
        /*0040*/ 	.byte	0x00, 0x00, 0x00, 0x80, 0x00, 0x00, 0x30, 0xc3, 0xef, 0x39, 0xfa, 0xfe, 0x42, 0x2e, 0xe6, 0x3f
        /*0050*/ 	.byte	0x3f, 0x80, 0x39, 0x3b, 0x9e, 0xbc, 0x7a, 0x3c


//--------------------- .nv.constant0._ZN2at6native65_GLOBAL__N__c0d6c1cb_32_DistributionExponentialKernel_cu_5881736643distribution_elementwise_grid_stride_kernelIdLi2EZNS0_9templates4cuda21uniform_and_transformIddPNS_17CUDAGeneratorImplEZZZNS4_18exponential_kernelIS7_EEvRNS_18TensorIteratorBaseEdT_ENKUlvE_clEvENKUlvE_clEvEUldE_EEvSA_T1_T2_EUlP24curandStatePhilox4_32_10E0_ZNS1_27distribution_nullary_kernelIdd6float4S7_SJ_SE_EEvSA_SG_RKT3_T4_EUlidE0_EEvlNS_15PhiloxCudaStateESF_SG_ --------------------------
	.section	.nv.constant0._ZN2at6native65_GLOBAL__N__c0d6c1cb_32_DistributionExponentialKernel_cu_5881736643distribution_elementwise_grid_stride_kernelIdLi2EZNS0_9templates4cuda21uniform_and_transformIddPNS_17CUDAGeneratorImplEZZZNS4_18exponential_kernelIS7_EEvRNS_18TensorIteratorBaseEdT_ENKUlvE_clEvENKUlvE_clEvEUldE_EEvSA_T1_T2_EUlP24curandStatePhilox4_32_10E0_ZNS1_27distribution_nullary_kernelIdd6float4S7_SJ_SE_EEvSA_SG_RKT3_T4_EUlidE0_EEvlNS_15PhiloxCudaStateESF_SG_,"a",@progbits
	.sectionflags	@""
	.align	4
.nv.constant0._ZN2at6native65_GLOBAL__N__c0d6c1cb_32_DistributionExponentialKernel_cu_5881736643distribution_elementwise_grid_stride_kernelIdLi2EZNS0_9templates4cuda21uniform_and_transformIddPNS_17CUDAGeneratorImplEZZZNS4_18exponential_kernelIS7_EEvRNS_18TensorIteratorBaseEdT_ENKUlvE_clEvENKUlvE_clEvEUldE_EEvSA_T1_T2_EUlP24curandStatePhilox4_32_10E0_ZNS1_27distribution_nullary_kernelIdd6float4S7_SJ_SE_EEvSA_SG_RKT3_T4_EUlidE0_EEvlNS_15PhiloxCudaStateESF_SG_:
	.zero		816


//--------------------- .nv.constant2._ZN2at6native65_GLOBAL__N__c0d6c1cb_32_DistributionExponentialKernel_cu_5881736643distribution_elementwise_grid_stride_kernelIdLi2EZNS0_9templates4cuda21uniform_and_transformIddPNS_17CUDAGeneratorImplEZZZNS4_18exponential_kernelIS7_EEvRNS_18TensorIteratorBaseEdT_ENKUlvE_clEvENKUlvE_clEvEUldE_EEvSA_T1_T2_EUlP24curandStatePhilox4_32_10E0_ZNS1_27distribution_nullary_kernelIdd6float4S7_SJ_SE_EEvSA_SG_RKT3_T4_EUlidE_EEvlNS_15PhiloxCudaStateESF_SG_ --------------------------
	.section	.nv.constant2._ZN2at6native65_GLOBAL__N__c0d6c1cb_32_DistributionExponentialKernel_cu_5881736643distribution_elementwise_grid_stride_kernelIdLi2EZNS0_9templates4cuda21uniform_and_transformIddPNS_17CUDAGeneratorImplEZZZNS4_18exponential_kernelIS7_EEvRNS_18TensorIteratorBaseEdT_ENKUlvE_clEvENKUlvE_clEvEUldE_EEvSA_T1_T2_EUlP24curandStatePhilox4_32_10E0_ZNS1_27distribution_nullary_kernelIdd6float4S7_SJ_SE_EEvSA_SG_RKT3_T4_EUlidE_EEvlNS_15PhiloxCudaStateESF_SG_,"a",@progbits
	.sectionflags	@""
	.align	4
.nv.constant2._ZN2at6native65_GLOBAL__N__c0d6c1cb_32_DistributionExponentialKernel_cu_5881736643distribution_elementwise_grid_stride_kernelIdLi2EZNS0_9templates4cuda21uniform_and_transformIddPNS_17CUDAGeneratorImplEZZZNS4_18exponential_kernelIS7_EEvRNS_18TensorIteratorBaseEdT_ENKUlvE_clEvENKUlvE_clEvEUldE_EEvSA_T1_T2_EUlP24curandStatePhilox4_32_10E0_ZNS1_27distribution_nullary_kernelIdd6float4S7_SJ_SE_EEvSA_SG_RKT3_T4_EUlidE_EEvlNS_15PhiloxCudaStateESF_SG_:
        /*0000*/ 	.byte	0xff, 0xff, 0xff, 0xff, 0xff, 0xff, 0xef, 0x3f, 0x04, 0x8b, 0x7a, 0x8b, 0x25, 0xee, 0xd0, 0x3e
        /*0010*/ 	.byte	0x6f, 0x67, 0x02, 0x9f, 0x66, 0xb2, 0xf3, 0x3e, 0x56, 0x09, 0xab, 0xa9, 0xcb, 0x45, 0x17, 0x3f
        /*0020*/ 	.byte	0x54, 0x51, 0x1b, 0x2d, 0xc7, 0x71, 0x3c, 0x3f, 0x2d, 0xe7, 0x3b, 0x92, 0x24, 0x49, 0x62, 0x3f
        /*0030*/ 	.byte	0xc4, 0xa3, 0x99, 0x99, 0x99, 0x99, 0x89, 0x3f, 0x54, 0x55, 0x55, 0x55, 0x55, 0x55, 0xb5, 0x3f
        /*0040*/ 	.byte	0x00, 0x00, 0x00, 0x80, 0x00, 0x00, 0x30, 0xc3, 0xef, 0x39, 0xfa, 0xfe, 0x42, 0x2e, 0xe6, 0x3f
        /*0050*/ 	.byte	0x3f, 0x80, 0x39, 0x3b, 0x9e, 0xbc, 0x7a, 0x3c


//--------------------- .nv.constant0._ZN2at6native65_GLOBAL__N__c0d6c1cb_32_DistributionExponentialKernel_cu_5881736643distribution_elementwise_grid_stride_kernelIdLi2EZNS0_9templates4cuda21uniform_and_transformIddPNS_17CUDAGeneratorImplEZZZNS4_18exponential_kernelIS7_EEvRNS_18TensorIteratorBaseEdT_ENKUlvE_clEvENKUlvE_clEvEUldE_EEvSA_T1_T2_EUlP24curandStatePhilox4_32_10E0_ZNS1_27distribution_nullary_kernelIdd6float4S7_SJ_SE_EEvSA_SG_RKT3_T4_EUlidE_EEvlNS_15PhiloxCudaStateESF_SG_ --------------------------
	.section	.nv.constant0._ZN2at6native65_GLOBAL__N__c0d6c1cb_32_DistributionExponentialKernel_cu_5881736643distribution_elementwise_grid_stride_kernelIdLi2EZNS0_9templates4cuda21uniform_and_transformIddPNS_17CUDAGeneratorImplEZZZNS4_18exponential_kernelIS7_EEvRNS_18TensorIteratorBaseEdT_ENKUlvE_clEvENKUlvE_clEvEUldE_EEvSA_T1_T2_EUlP24curandStatePhilox4_32_10E0_ZNS1_27distribution_nullary_kernelIdd6float4S7_SJ_SE_EEvSA_SG_RKT3_T4_EUlidE_EEvlNS_15PhiloxCudaStateESF_SG_,"a",@progbits
	.sectionflags	@""
	.align	4
.nv.constant0._ZN2at6native65_GLOBAL__N__c0d6c1cb_32_DistributionExponentialKernel_cu_5881736643distribution_elementwise_grid_stride_kernelIdLi2EZNS0_9templates4cuda21uniform_and_transformIddPNS_17CUDAGeneratorImplEZZZNS4_18exponential_kernelIS7_EEvRNS_18TensorIteratorBaseEdT_ENKUlvE_clEvENKUlvE_clEvEUldE_EEvSA_T1_T2_EUlP24curandStatePhilox4_32_10E0_ZNS1_27distribution_nullary_kernelIdd6float4S7_SJ_SE_EEvSA_SG_RKT3_T4_EUlidE_EEvlNS_15PhiloxCudaStateESF_SG_:
	.zero		416


//--------------------- .nv.constant2._ZN2at6native65_GLOBAL__N__c0d6c1cb_32_DistributionExponentialKernel_cu_5881736643distribution_elementwise_grid_stride_kernelIdLi2EZNS0_9templates4cuda21uniform_and_transformIddPNS_17CUDAGeneratorImplEZZZNS4_18exponential_kernelIS7_EEvRNS_18TensorIteratorBaseEdT_ENKUlvE_clEvENKUlvE_clEvEUldE_EEvSA_T1_T2_EUlP24curandStatePhilox4_32_10E_ZNS1_27distribution_nullary_kernelIdd7double2S7_SJ_SE_EEvSA_SG_RKT3_T4_EUlidE0_EEvlNS_15PhiloxCudaStateESF_SG_ --------------------------
	.section	.nv.constant2._ZN2at6native65_GLOBAL__N__c0d6c1cb_32_DistributionExponentialKernel_cu_5881736643distribution_elementwise_grid_stride_kernelIdLi2EZNS0_9templates4cuda21uniform_and_transformIddPNS_17CUDAGeneratorImplEZZZNS4_18exponential_kernelIS7_EEvRNS_18TensorIteratorBaseEdT_ENKUlvE_clEvENKUlvE_clEvEUldE_EEvSA_T1_T2_EUlP24curandStatePhilox4_32_10E_ZNS1_27distribution_nullary_kernelIdd7double2S7_SJ_SE_EEvSA_SG_RKT3_T4_EUlidE0_EEvlNS_15PhiloxCudaStateESF_SG_,"a",@progbits
	.sectionflags	@""
	.align	4
.nv.constant2._ZN2at6native65_GLOBAL__N__c0d6c1cb_32_DistributionExponentialKernel_cu_5881736643distribution_elementwise_grid_stride_kernelIdLi2EZNS0_9templates4cuda21uniform_and_transformIddPNS_17CUDAGeneratorImplEZZZNS4_18exponential_kernelIS7_EEvRNS_18TensorIteratorBaseEdT_ENKUlvE_clEvENKUlvE_clEvEUldE_EEvSA_T1_T2_EUlP24curandStatePhilox4_32_10E_ZNS1_27distribution_nullary_kernelIdd7double2S7_SJ_SE_EEvSA_SG_RKT3_T4_EUlidE0_EEvlNS_15PhiloxCudaStateESF_SG_:
        /*0000*/ 	.byte	0xff, 0xff, 0xff, 0xff, 0xff, 0xff, 0xef, 0x3f, 0x04, 0x8b, 0x7a, 0x8b, 0x25, 0xee, 0xd0, 0x3e
        /*0010*/ 	.byte	0x6f, 0x67, 0x02, 0x9f, 0x66, 0xb2, 0xf3, 0x3e, 0x56, 0x09, 0xab, 0xa9, 0xcb, 0x45, 0x17, 0x3f
        /*0020*/ 	.byte	0x54, 0x51, 0x1b, 0x2d, 0xc7, 0x71, 0x3c, 0x3f, 0x2d, 0xe7, 0x3b, 0x92, 0x24, 0x49, 0x62, 0x3f
        /*0030*/ 	.byte	0xc4, 0xa3, 0x99, 0x99, 0x99, 0x99, 0x89, 0x3f, 0x54, 0x55, 0x55, 0x55, 0x55, 0x55, 0xb5, 0x3f
        /*0040*/ 	.byte	0x00, 0x00, 0x00, 0x80, 0x00, 0x00, 0x30, 0xc3, 0xef, 0x39, 0xfa, 0xfe, 0x42, 0x2e, 0xe6, 0x3f
        /*0050*/ 	.byte	0x3f, 0x80, 0x39, 0x3b, 0x9e, 0xbc, 0x7a, 0x3c


//--------------------- .nv.constant0._ZN2at6native65_GLOBAL__N__c0d6c1cb_32_DistributionExponentialKernel_cu_5881736643distribution_elementwise_grid_stride_kernelIdLi2EZNS0_9templates4cuda21uniform_and_transformIddPNS_17CUDAGeneratorImplEZZZNS4_18exponential_kernelIS7_EEvRNS_18TensorIteratorBaseEdT_ENKUlvE_clEvENKUlvE_clEvEUldE_EEvSA_T1_T2_EUlP24curandStatePhilox4_32_10E_ZNS1_27distribution_nullary_kernelIdd7double2S7_SJ_SE_EEvSA_SG_RKT3_T4_EUlidE0_EEvlNS_15PhiloxCudaStateESF_SG_ --------------------------
	.section	.nv.constant0._ZN2at6native65_GLOBAL__N__c0d6c1cb_32_DistributionExponentialKernel_cu_5881736643distribution_elementwise_grid_stride_kernelIdLi2EZNS0_9templates4cuda21uniform_and_transformIddPNS_17CUDAGeneratorImplEZZZNS4_18exponential_kernelIS7_EEvRNS_18TensorIteratorBaseEdT_ENKUlvE_clEvENKUlvE_clEvEUldE_EEvSA_T1_T2_EUlP24curandStatePhilox4_32_10E_ZNS1_27distribution_nullary_kernelIdd7double2S7_SJ_SE_EEvSA_SG_RKT3_T4_EUlidE0_EEvlNS_15PhiloxCudaStateESF_SG_,"a",@progbits
	.sectionflags	@""
	.align	4
.nv.constant0._ZN2at6native65_GLOBAL__N__c0d6c1cb_32_DistributionExponentialKernel_cu_5881736643distribution_elementwise_grid_stride_kernelIdLi2EZNS0_9templates4cuda21uniform_and_transformIddPNS_17CUDAGeneratorImplEZZZNS4_18exponential_kernelIS7_EEvRNS_18TensorIteratorBaseEdT_ENKUlvE_clEvENKUlvE_clEvEUldE_EEvSA_T1_T2_EUlP24curandStatePhilox4_32_10E_ZNS1_27distribution_nullary_kernelIdd7double2S7_SJ_SE_EEvSA_SG_RKT3_T4_EUlidE0_EEvlNS_15PhiloxCudaStateESF_SG_:
	.zero		816


//--------------------- .nv.constant2._ZN2at6native65_GLOBAL__N__c0d6c1cb_32_DistributionExponentialKernel_cu_5881736643distribution_elementwise_grid_stride_kernelIdLi2EZNS0_9templates4cuda21uniform_and_transformIddPNS_17CUDAGeneratorImplEZZZNS4_18exponential_kernelIS7_EEvRNS_18TensorIteratorBaseEdT_ENKUlvE_clEvENKUlvE_clEvEUldE_EEvSA_T1_T2_EUlP24curandStatePhilox4_32_10E_ZNS1_27distribution_nullary_kernelIdd7double2S7_SJ_SE_EEvSA_SG_RKT3_T4_EUlidE_EEvlNS_15PhiloxCudaStateESF_SG_ --------------------------
	.section	.nv.constant2._ZN2at6native65_GLOBAL__N__c0d6c1cb_32_DistributionExponentialKernel_cu_5881736643distribution_elementwise_grid_stride_kernelIdLi2EZNS0_9templates4cuda21uniform_and_transformIddPNS_17CUDAGeneratorImplEZZZNS4_18exponential_kernelIS7_EEvRNS_18TensorIteratorBaseEdT_ENKUlvE_clEvENKUlvE_clEvEUldE_EEvSA_T1_T2_EUlP24curandStatePhilox4_32_10E_ZNS1_27distribution_nullary_kernelIdd7double2S7_SJ_SE_EEvSA_SG_RKT3_T4_EUlidE_EEvlNS_15PhiloxCudaStateESF_SG_,"a",@progbits
	.sectionflags	@""
	.align	4
.nv.constant2._ZN2at6native65_GLOBAL__N__c0d6c1cb_32_DistributionExponentialKernel_cu_5881736643distribution_elementwise_grid_stride_kernelIdLi2EZNS0_9templates4cuda21uniform_and_transformIddPNS_17CUDAGeneratorImplEZZZNS4_18exponential_kernelIS7_EEvRNS_18TensorIteratorBaseEdT_ENKUlvE_clEvENKUlvE_clEvEUldE_EEvSA_T1_T2_EUlP24curandStatePhilox4_32_10E_ZNS1_27distribution_nullary_kernelIdd7double2S7_SJ_SE_EEvSA_SG_RKT3_T4_EUlidE_EEvlNS_15PhiloxCudaStateESF_SG_:
        /*0000*/ 	.byte	0xff, 0xff, 0xff, 0xff, 0xff, 0xff, 0xef, 0x3f, 0x04, 0x8b, 0x7a, 0x8b, 0x25, 0xee, 0xd0, 0x3e
        /*0010*/ 	.byte	0x6f, 0x67, 0x02, 0x9f, 0x66, 0xb2, 0xf3, 0x3e, 0x56, 0x09, 0xab, 0xa9, 0xcb, 0x45, 0x17, 0x3f
        /*0020*/ 	.byte	0x54, 0x51, 0x1b, 0x2d, 0xc7, 0x71, 0x3c, 0x3f, 0x2d, 0xe7, 0x3b, 0x92, 0x24, 0x49, 0x62, 0x3f
        /*0030*/ 	.byte	0xc4, 0xa3, 0x99, 0x99, 0x99, 0x99, 0x89, 0x3f, 0x54, 0x55, 0x55, 0x55, 0x55, 0x55, 0xb5, 0x3f
        /*0040*/ 	.byte	0x00, 0x00, 0x00, 0x80, 0x00, 0x00, 0x30, 0xc3, 0xef, 0x39, 0xfa, 0xfe, 0x42, 0x2e, 0xe6, 0x3f
        /*0050*/ 	.byte	0x3f, 0x80, 0x39, 0x3b, 0x9e, 0xbc, 0x7a, 0x3c


//--------------------- .nv.constant0._ZN2at6native65_GLOBAL__N__c0d6c1cb_32_DistributionExponentialKernel_cu_5881736643distribution_elementwise_grid_stride_kernelIdLi2EZNS0_9templates4cuda21uniform_and_transformIddPNS_17CUDAGeneratorImplEZZZNS4_18exponential_kernelIS7_EEvRNS_18TensorIteratorBaseEdT_ENKUlvE_clEvENKUlvE_clEvEUldE_EEvSA_T1_T2_EUlP24curandStatePhilox4_32_10E_ZNS1_27distribution_nullary_kernelIdd7double2S7_SJ_SE_EEvSA_SG_RKT3_T4_EUlidE_EEvlNS_15PhiloxCudaStateESF_SG_ --------------------------
	.section	.nv.constant0._ZN2at6native65_GLOBAL__N__c0d6c1cb_32_DistributionExponentialKernel_cu_5881736643distribution_elementwise_grid_stride_kernelIdLi2EZNS0_9templates4cuda21uniform_and_transformIddPNS_17CUDAGeneratorImplEZZZNS4_18exponential_kernelIS7_EEvRNS_18TensorIteratorBaseEdT_ENKUlvE_clEvENKUlvE_clEvEUldE_EEvSA_T1_T2_EUlP24curandStatePhilox4_32_10E_ZNS1_27distribution_nullary_kernelIdd7double2S7_SJ_SE_EEvSA_SG_RKT3_T4_EUlidE_EEvlNS_15PhiloxCudaStateESF_SG_,"a",@progbits
	.sectionflags	@""
	.align	4
.nv.constant0._ZN2at6native65_GLOBAL__N__c0d6c1cb_32_DistributionExponentialKernel_cu_5881736643distribution_elementwise_grid_stride_kernelIdLi2EZNS0_9templates4cuda21uniform_and_transformIddPNS_17CUDAGeneratorImplEZZZNS4_18exponential_kernelIS7_EEvRNS_18TensorIteratorBaseEdT_ENKUlvE_clEvENKUlvE_clEvEUldE_EEvSA_T1_T2_EUlP24curandStatePhilox4_32_10E_ZNS1_27distribution_nullary_kernelIdd7double2S7_SJ_SE_EEvSA_SG_RKT3_T4_EUlidE_EEvlNS_15PhiloxCudaStateESF_SG_:
	.zero		416


//--------------------- .text._ZN2at6native65_GLOBAL__N__c0d6c1cb_32_DistributionExponentialKernel_cu_5881736643distribution_elementwise_grid_stride_kernelIfLi4EZNS0_9templates4cuda21uniform_and_transformIN3c108BFloat16EfPNS_17CUDAGeneratorImplEZZZNS4_18exponential_kernelIS9_EEvRNS_18TensorIteratorBaseEdT_ENKUlvE_clEvENKUlvE2_clEvEUlfE_EEvSC_T1_T2_EUlP24curandStatePhilox4_32_10E0_ZNS1_27distribution_nullary_kernelIS7_f6float4S9_SL_SG_EEvSC_SI_RKT3_T4_EUlifE0_EEvlNS_15PhiloxCudaStateESH_SI_ --------------------------
	.section	.text._ZN2at6native65_GLOBAL__N__c0d6c1cb_32_DistributionExponentialKernel_cu_5881736643distribution_elementwise_grid_stride_kernelIfLi4EZNS0_9templates4cuda21uniform_and_transformIN3c108BFloat16EfPNS_17CUDAGeneratorImplEZZZNS4_18exponential_kernelIS9_EEvRNS_18TensorIteratorBaseEdT_ENKUlvE_clEvENKUlvE2_clEvEUlfE_EEvSC_T1_T2_EUlP24curandStatePhilox4_32_10E0_ZNS1_27distribution_nullary_kernelIS7_f6float4S9_SL_SG_EEvSC_SI_RKT3_T4_EUlifE0_EEvlNS_15PhiloxCudaStateESH_SI_,"ax",@progbits
	.sectioninfo	@"SHI_REGISTERS=40"
	.align	128
.text._ZN2at6native65_GLOBAL__N__c0d6c1cb_32_DistributionExponentialKernel_cu_5881736643distribution_elementwise_grid_stride_kernelIfLi4EZNS0_9templates4cuda21uniform_and_transformIN3c108BFloat16EfPNS_17CUDAGeneratorImplEZZZNS4_18exponential_kernelIS9_EEvRNS_18TensorIteratorBaseEdT_ENKUlvE_clEvENKUlvE2_clEvEUlfE_EEvSC_T1_T2_EUlP24curandStatePhilox4_32_10E0_ZNS1_27distribution_nullary_kernelIS7_f6float4S9_SL_SG_EEvSC_SI_RKT3_T4_EUlifE0_EEvlNS_15PhiloxCudaStateESH_SI_:
        .type           _ZN2at6native65_GLOBAL__N__c0d6c1cb_32_DistributionExponentialKernel_cu_5881736643distribution_elementwise_grid_stride_kernelIfLi4EZNS0_9templates4cuda21uniform_and_transformIN3c108BFloat16EfPNS_17CUDAGeneratorImplEZZZNS4_18exponential_kernelIS9_EEvRNS_18TensorIteratorBaseEdT_ENKUlvE_clEvENKUlvE2_clEvEUlfE_EEvSC_T1_T2_EUlP24curandStatePhilox4_32_10E0_ZNS1_27distribution_nullary_kernelIS7_f6float4S9_SL_SG_EEvSC_SI_RKT3_T4_EUlifE0_EEvlNS_15PhiloxCudaStateESH_SI_,@function
        .size           _ZN2at6native65_GLOBAL__N__c0d6c1cb_32_DistributionExponentialKernel_cu_5881736643distribution_elementwise_grid_stride_kernelIfLi4EZNS0_9templates4cuda21uniform_and_transformIN3c108BFloat16EfPNS_17CUDAGeneratorImplEZZZNS4_18exponential_kernelIS9_EEvRNS_18TensorIteratorBaseEdT_ENKUlvE_clEvENKUlvE2_clEvEUlfE_EEvSC_T1_T2_EUlP24curandStatePhilox4_32_10E0_ZNS1_27distribution_nullary_kernelIS7_f6float4S9_SL_SG_EEvSC_SI_RKT3_T4_EUlifE0_EEvlNS_15PhiloxCudaStateESH_SI_,(.L_x_281 - _ZN2at6native65_GLOBAL__N__c0d6c1cb_32_DistributionExponentialKernel_cu_5881736643distribution_elementwise_grid_stride_kernelIfLi4EZNS0_9templates4cuda21uniform_and_transformIN3c108BFloat16EfPNS_17CUDAGeneratorImplEZZZNS4_18exponential_kernelIS9_EEvRNS_18TensorIteratorBaseEdT_ENKUlvE_clEvENKUlvE2_clEvEUlfE_EEvSC_T1_T2_EUlP24curandStatePhilox4_32_10E0_ZNS1_27distribution_nullary_kernelIS7_f6float4S9_SL_SG_EEvSC_SI_RKT3_T4_EUlifE0_EEvlNS_15PhiloxCudaStateESH_SI_)
        .other          _ZN2at6native65_GLOBAL__N__c0d6c1cb_32_DistributionExponentialKernel_cu_5881736643distribution_elementwise_grid_stride_kernelIfLi4EZNS0_9templates4cuda21uniform_and_transformIN3c108BFloat16EfPNS_17CUDAGeneratorImplEZZZNS4_18exponential_kernelIS9_EEvRNS_18TensorIteratorBaseEdT_ENKUlvE_clEvENKUlvE2_clEvEUlfE_EEvSC_T1_T2_EUlP24curandStatePhilox4_32_10E0_ZNS1_27distribution_nullary_kernelIS7_f6float4S9_SL_SG_EEvSC_SI_RKT3_T4_EUlifE0_EEvlNS_15PhiloxCudaStateESH_SI_,@"STO_CUDA_ENTRY STV_DEFAULT"
_ZN2at6native65_GLOBAL__N__c0d6c1cb_32_DistributionExponentialKernel_cu_5881736643distribution_elementwise_grid_stride_kernelIfLi4EZNS0_9templates4cuda21uniform_and_transformIN3c108BFloat16EfPNS_17CUDAGeneratorImplEZZZNS4_18exponential_kernelIS9_EEvRNS_18TensorIteratorBaseEdT_ENKUlvE_clEvENKUlvE2_clEvEUlfE_EEvSC_T1_T2_EUlP24curandStatePhilox4_32_10E0_ZNS1_27distribution_nullary_kernelIS7_f6float4S9_SL_SG_EEvSC_SI_RKT3_T4_EUlifE0_EEvlNS_15PhiloxCudaStateESH_SI_:
[----:B------:R-:W-:Y:S02]  /*0000*/  MOV R1, c[0x0][0x28] ;  /* 0x00000a0000017a02 */ /* 0x000fe40000000f00 */
[----:B------:R-:W-:Y:S01]  /*0010*/  ULDC.U8 UR4, c[0x0][0x17c] ;  /* 0x00005f0000047ab9 */ /* 0x000fe20000000000 */
[----:B------:R-:W-:Y:S01]  /*0020*/  IMAD.MOV.U32 R26, RZ, RZ, c[0x0][0x170] ;  /* 0x00005c00ff1a7624 */ /* 0x000fe200078e00ff */
[----:B------:R-:W-:Y:S01]  /*0030*/  ISETP.NE.AND P0, PT, RZ, UR4, PT ;  /* 0x00000004ff007c0c */ /* 0x000fe2000bf05270 */
[----:B------:R-:W-:Y:S01]  /*0040*/  ULDC.64 UR8, c[0x0][0x118] ;  /* 0x0000460000087ab9 */ /* 0x000fe20000000a00 */
[----:B------:R-:W-:Y:S01]  /*0050*/  MOV R27, c[0x0][0x174] ;  /* 0x00005d00001b7a02 */ /* 0x000fe20000000f00 */
[----:B------:R-:W-:Y:S01]  /*0060*/  IMAD.MOV.U32 R18, RZ, RZ, c[0x0][0x168] ;  /* 0x00005a00ff127624 */ /* 0x000fe200078e00ff */
[----:B------:R-:W-:Y:S01]  /*0070*/  MOV R19, c[0x0][0x16c] ;  /* 0x00005b0000137a02 */ /* 0x000fe20000000f00 */
[----:B------:R-:W0:Y:S04]  /*0080*/  S2R R16, SR_TID.X ;  /* 0x0000000000107919 */ /* 0x000e280000002100 */
[----:B------:R-:W0:Y:S01]  /*0090*/  S2R R5, SR_CTAID.X ;  /* 0x0000000000057919 */ /* 0x000e220000002500 */
[----:B------:R-:W-:Y:S01]  /*00a0*/  IMAD.MOV.U32 R17, RZ, RZ, RZ ;  /* 0x000000ffff117224 */ /* 0x000fe200078e00ff */
[----:B------:R-:W-:-:S02]  /*00b0*/  UMOV UR6, 0x1 ;  /* 0x0000000100067882 */ /* 0x000fc40000000000 */
[----:B------:R-:W-:Y:S01]  /*00c0*/  @P0 IMAD.MOV.U32 R2, RZ, RZ, R26 ;  /* 0x000000ffff020224 */ /* 0x000fe200078e001a */
[----:B------:R-:W-:Y:S01]  /*00d0*/  @P0 MOV R3, R27 ;  /* 0x0000001b00030202 */ /* 0x000fe20000000f00 */
[----:B------:R-:W2:Y:S01]  /*00e0*/  @P0 LDG.E.64 R18, [R18.64] ;  /* 0x0000000812120981 */ /* 0x000ea2000c1e1b00 */
[----:B------:R-:W-:-:S04]  /*00f0*/  ULDC.64 UR4, c[0x0][0x160] ;  /* 0x0000580000047ab9 */ /* 0x000fc80000000a00 */
[----:B------:R-:W3:Y:S01]  /*0100*/  @P0 LDG.E.64 R2, [R2.64] ;  /* 0x0000000802020981 */ /* 0x000ee2000c1e1b00 */
[----:B0-----:R-:W-:-:S06]  /*0110*/  IMAD.WIDE.U32 R16, R5, c[0x0][0x0], R16 ;  /* 0x0000000005107a25 */ /* 0x001fcc00078e0010 */
[----:B------:R-:W-:Y:S01]  /*0120*/  IMAD.WIDE.U32 R8, R16, -0x326172a9, RZ ;  /* 0xcd9e8d5710087825 */ /* 0x000fe200078e00ff */
[----:B------:R-:W-:-:S04]  /*0130*/  UIADD3 UR6, UP0, -UR6, UR4, URZ ;  /* 0x0000000406067290 */ /* 0x000fc8000ff1e13f */
[----:B------:R-:W-:Y:S01]  /*0140*/  UIADD3.X UR7, UR5, -0x1, URZ, UP0, !UPT ;  /* 0xffffffff05077890 */ /* 0x000fe200087fe43f */
[----:B---3--:R-:W-:-:S04]  /*0150*/  @P0 IADD3 R26, P1, R2, c[0x0][0x178], RZ ;  /* 0x00005e00021a0a10 */ /* 0x008fc80007f3e0ff */
[----:B------:R-:W-:-:S04]  /*0160*/  @P0 IADD3.X R27, RZ, R3, RZ, P1, !PT ;  /* 0x00000003ff1b0210 */ /* 0x000fc80000ffe4ff */
[--C-:B------:R-:W-:Y:S02]  /*0170*/  SHF.R.U64 R0, R26, 0x2, R27.reuse ;  /* 0x000000021a007819 */ /* 0x100fe4000000121b */
[----:B------:R-:W-:-:S03]  /*0180*/  SHF.R.U32.HI R2, RZ, 0x2, R27 ;  /* 0x00000002ff027819 */ /* 0x000fc6000001161b */
[----:B------:R-:W-:Y:S01]  /*0190*/  IMAD.WIDE.U32 R4, R0, -0x2daee0ad, RZ ;  /* 0xd2511f5300047825 */ /* 0x000fe200078e00ff */
[----:B--2---:R-:W-:-:S04]  /*01a0*/  LOP3.LUT R6, R9, R2, R18, 0x96, !PT ;  /* 0x0000000209067212 */ /* 0x004fc800078e9612 */
[C---:B------:R-:W-:Y:S01]  /*01b0*/  LOP3.LUT R10, R19.reuse, R5, R17, 0x96, !PT ;  /* 0x00000005130a7212 */ /* 0x040fe200078e9611 */
[----:B------:R-:W-:Y:S01]  /*01c0*/  IMAD.WIDE.U32 R6, R6, -0x2daee0ad, RZ ;  /* 0xd2511f5306067825 */ /* 0x000fe200078e00ff */
[----:B------:R-:W-:Y:S02]  /*01d0*/  IADD3 R3, R19, -0x4498517b, RZ ;  /* 0xbb67ae8513037810 */ /* 0x000fe40007ffe0ff */
[----:B------:R-:W-:Y:S01]  /*01e0*/  IADD3 R5, R18, -0x61c88647, RZ ;  /* 0x9e3779b912057810 */ /* 0x000fe20007ffe0ff */
[----:B------:R-:W-:Y:S01]  /*01f0*/  IMAD.WIDE.U32 R10, R10, -0x326172a9, RZ ;  /* 0xcd9e8d570a0a7825 */ /* 0x000fe200078e00ff */
[----:B------:R-:W-:-:S04]  /*0200*/  LOP3.LUT R9, R7, R4, R3, 0x96, !PT ;  /* 0x0000000407097212 */ /* 0x000fc800078e9603 */
[----:B------:R-:W-:Y:S01]  /*0210*/  LOP3.LUT R5, R11, R5, R8, 0x96, !PT ;  /* 0x000000050b057212 */ /* 0x000fe200078e9608 */
[----:B------:R-:W-:Y:S01]  /*0220*/  IMAD.WIDE.U32 R8, R9, -0x326172a9, RZ ;  /* 0xcd9e8d5709087825 */ /* 0x000fe200078e00ff */
[----:B------:R-:W-:Y:S02]  /*0230*/  IADD3 R7, R18, 0x3c6ef372, RZ ;  /* 0x3c6ef37212077810 */ /* 0x000fe40007ffe0ff */
[----:B------:R-:W-:Y:S01]  /*0240*/  IADD3 R4, R19, 0x76cf5d0a, RZ ;  /* 0x76cf5d0a13047810 */ /* 0x000fe20007ffe0ff */
[----:B------:R-:W-:Y:S01]  /*0250*/  IMAD.WIDE.U32 R14, R5, -0x2daee0ad, RZ ;  /* 0xd2511f53050e7825 */ /* 0x000fe200078e00ff */
[----:B------:R-:W-:-:S04]  /*0260*/  LOP3.LUT R10, R9, R10, R7, 0x96, !PT ;  /* 0x0000000a090a7212 */ /* 0x000fc800078e9607 */
[----:B------:R-:W-:Y:S01]  /*0270*/  LOP3.LUT R12, R15, R6, R4, 0x96, !PT ;  /* 0x000000060f0c7212 */ /* 0x000fe200078e9604 */
[----:B------:R-:W-:Y:S01]  /*0280*/  IMAD.WIDE.U32 R10, R10, -0x2daee0ad, RZ ;  /* 0xd2511f530a0a7825 */ /* 0x000fe200078e00ff */
[----:B------:R-:W-:Y:S02]  /*0290*/  IADD3 R5, R19, 0x32370b8f, RZ ;  /* 0x32370b8f13057810 */ /* 0x000fe40007ffe0ff */
[----:B------:R-:W-:Y:S01]  /*02a0*/  IADD3 R7, R18, -0x255992d5, RZ ;  /* 0xdaa66d2b12077810 */ /* 0x000fe20007ffe0ff */
        /* <DEDUP_REMOVED lines=10> */
[----:B------:R-:W-:Y:S02]  /*0350*/  IADD3 R7, R19, -0x56f99767, RZ ;  /* 0xa906689913077810 */ /* 0x000fe40007ffe0ff */
[----:B------:R-:W-:Y:S01]  /*0360*/  IADD3 R9, R18, 0x1715609d, RZ ;  /* 0x1715609d12097810 */ /* 0x000fe20007ffe0ff */
        /* <DEDUP_REMOVED lines=16> */
[----:B------:R-:W-:Y:S02]  /*0470*/  ISETP.NE.U32.AND P0, PT, RZ, UR7, PT ;  /* 0x00000007ff007c0c */ /* 0x000fe4000bf05070 */
[----:B------:R-:W-:Y:S01]  /*0480*/  IADD3 R13, R18, -0xe443238, RZ ;  /* 0xf1bbcdc8120d7810 */ /* 0x000fe20007ffe0ff */
[----:B------:R-:W-:Y:S01]  /*0490*/  IMAD.WIDE.U32 R30, R11, -0x2daee0ad, RZ ;  /* 0xd2511f530b1e7825 */ /* 0x000fe200078e00ff */
[----:B------:R-:W-:Y:S02]  /*04a0*/  IADD3 R10, R19, -0x24c28bd8, RZ ;  /* 0xdb3d7428130a7810 */ /* 0x000fe40007ffe0ff */
[----:B------:R-:W-:Y:S02]  /*04b0*/  LOP3.LUT R11, R21, R12, R13, 0x96, !PT ;  /* 0x0000000c150b7212 */ /* 0x000fe400078e960d */
[----:B------:R-:W-:-:S02]  /*04c0*/  LOP3.LUT R32, R31, R32, R10, 0x96, !PT ;  /* 0x000000201f207212 */ /* 0x000fc400078e960a */
[----:B------:R-:W-:Y:S01]  /*04d0*/  IADD3 R14, R19, -0x695add53, RZ ;  /* 0x96a522ad130e7810 */ /* 0x000fe20007ffe0ff */
[----:B------:R-:W-:Y:S01]  /*04e0*/  IMAD.HI.U32 R21, R11, -0x2daee0ad, RZ ;  /* 0xd2511f530b157827 */ /* 0x000fe200078e00ff */
[----:B------:R-:W-:-:S03]  /*04f0*/  IADD3 R31, R18, -0x700cb87f, RZ ;  /* 0x8ff34781121f7810 */ /* 0x000fc60007ffe0ff */
[----:B------:R-:W-:Y:S01]  /*0500*/  IMAD.HI.U32 R22, R32, -0x326172a9, RZ ;  /* 0xcd9e8d5720167827 */ /* 0x000fe200078e00ff */
[----:B------:R-:W-:Y:S02]  /*0510*/  MOV R13, R17 ;  /* 0x00000011000d7202 */ /* 0x000fe40000000f00 */
[----:B------:R-:W-:Y:S01]  /*0520*/  LOP3.LUT R30, R21, R30, R14, 0x96, !PT ;  /* 0x0000001e151e7212 */ /* 0x000fe200078e960e */
[----:B------:R-:W-:Y:S01]  /*0530*/  IMAD.MOV.U32 R12, RZ, RZ, R16 ;  /* 0x000000ffff0c7224 */ /* 0x000fe200078e0010 */
[----:B------:R-:W-:Y:S01]  /*0540*/  LOP3.LUT R31, R22, R20, R31, 0x96, !PT ;  /* 0x00000014161f7212 */ /* 0x000fe200078e961f */
[----:B------:R-:W-:Y:S01]  /*0550*/  IMAD.MOV.U32 R15, RZ, RZ, R17 ;  /* 0x000000ffff0f7224 */ /* 0x000fe200078e0011 */
[----:B------:R-:W-:Y:S05]  /*0560*/  @!P0 BRA `(.L_x_0) ;  /* 0x0000007000008947 */ /* 0x000fea0003800000 */
[----:B------:R-:W-:Y:S01]  /*0570*/  ULDC UR4, c[0x0][0x0] ;  /* 0x0000000000047ab9 */ /* 0x000fe20000000800 */
[----:B------:R-:W-:Y:S01]  /*0580*/  MOV R24, 0x5d0 ;  /* 0x000005d000187802 */ /* 0x000fe20000000f00 */
[----:B------:R-:W-:Y:S02]  /*0590*/  ULDC UR5, c[0x0][0xc] ;  /* 0x0000030000057ab9 */ /* 0x000fe40000000800 */
[----:B------:R-:W-:-:S04]  /*05a0*/  UIMAD UR4, UR4, UR5, URZ ;  /* 0x00000005040472a4 */ /* 0x000fc8000f8e023f */
[----:B------:R-:W-:-:S07]  /*05b0*/  USHF.L.U32 UR4, UR4, 0x2, URZ ;  /* 0x0000000204047899 */ /* 0x000fce000800063f */
[----:B------:R-:W-:Y:S05]  /*05c0*/  CALL.REL.NOINC `($__internal_0_$__cuda_sm20_div_s64) ;  /* 0x000042d000007944 */ /* 0x000fea0003c00000 */
[----:B------:R-:W-:Y:S05]  /*05d0*/  BRA `(.L_x_1) ;  /* 0x0000016000007947 */ /* 0x000fea0003800000 */
.L_x_0:
[----:B------:R-:W-:-:S05]  /*05e0*/  MOV R17, c[0x0][0x0] ;  /* 0x0000000000117a02 */ /* 0x000fca0000000f00 */
[----:B------:R-:W-:-:S04]  /*05f0*/  IMAD R17, R17, c[0x0][0xc], RZ ;  /* 0x0000030011117a24 */ /* 0x000fc800078e02ff */
[----:B------:R-:W-:-:S04]  /*0600*/  IMAD.SHL.U32 R22, R17, 0x4, RZ ;  /* 0x0000000411167824 */ /* 0x000fc800078e00ff */
[----:B------:R-:W0:Y:S01]  /*0610*/  I2F.U32.RP R17, R22 ;  /* 0x0000001600117306 */ /* 0x000e220000209000 */
[----:B------:R-:W-:Y:S02]  /*0620*/  IADD3 R23, RZ, -R22, RZ ;  /* 0x80000016ff177210 */ /* 0x000fe40007ffe0ff */
[----:B------:R-:W-:-:S05]  /*0630*/  ISETP.NE.U32.AND P2, PT, R22, RZ, PT ;  /* 0x000000ff1600720c */ /* 0x000fca0003f45070 */
[----:B0-----:R-:W0:Y:S02]  /*0640*/  MUFU.RCP R17, R17 ;  /* 0x0000001100117308 */ /* 0x001e240000001000 */
[----:B0-----:R-:W-:-:S06]  /*0650*/  IADD3 R20, R17, 0xffffffe, RZ ;  /* 0x0ffffffe11147810 */ /* 0x001fcc0007ffe0ff */
[----:B------:R0:W1:Y:S02]  /*0660*/  F2I.FTZ.U32.TRUNC.NTZ R21, R20 ;  /* 0x0000001400157305 */ /* 0x000064000021f000 */
[----:B0-----:R-:W-:Y:S02]  /*0670*/  IMAD.MOV.U32 R20, RZ, RZ, RZ ;  /* 0x000000ffff147224 */ /* 0x001fe400078e00ff */
[----:B-1----:R-:W-:-:S04]  /*0680*/  IMAD R23, R23, R21, RZ ;  /* 0x0000001517177224 */ /* 0x002fc800078e02ff */
[----:B------:R-:W-:-:S06]  /*0690*/  IMAD.HI.U32 R21, R21, R23, R20 ;  /* 0x0000001715157227 */ /* 0x000fcc00078e0014 */
[----:B------:R-:W-:-:S05]  /*06a0*/  IMAD.HI.U32 R20, R21, UR6, RZ ;  /* 0x0000000615147c27 */ /* 0x000fca000f8e00ff */
[----:B------:R-:W-:-:S05]  /*06b0*/  IADD3 R21, -R20, RZ, RZ ;  /* 0x000000ff14157210 */ /* 0x000fca0007ffe1ff */
[----:B------:R-:W-:-:S05]  /*06c0*/  IMAD R21, R22, R21, UR6 ;  /* 0x0000000616157e24 */ /* 0x000fca000f8e0215 */
[----:B------:R-:W-:-:S13]  /*06d0*/  ISETP.GE.U32.AND P0, PT, R21, R22, PT ;  /* 0x000000161500720c */ /* 0x000fda0003f06070 */
[----:B------:R-:W-:Y:S01]  /*06e0*/  @P0 IMAD.IADD R21, R21, 0x1, -R22 ;  /* 0x0000000115150824 */ /* 0x000fe200078e0a16 */
[----:B------:R-:W-:-:S04]  /*06f0*/  @P0 IADD3 R20, R20, 0x1, RZ ;  /* 0x0000000114140810 */ /* 0x000fc80007ffe0ff */
[----:B------:R-:W-:Y:S01]  /*0700*/  ISETP.GE.U32.AND P1, PT, R21, R22, PT ;  /* 0x000000161500720c */ /* 0x000fe20003f26070 */
[----:B------:R-:W-:-:S12]  /*0710*/  HFMA2.MMA R21, -RZ, RZ, 0, 0 ;  /* 0x00000000ff157435 */ /* 0x000fd800000001ff */
[----:B------:R-:W-:Y:S02]  /*0720*/  @P1 IADD3 R20, R20, 0x1, RZ ;  /* 0x0000000114141810 */ /* 0x000fe40007ffe0ff */
[----:B------:R-:W-:-:S03]  /*0730*/  @!P2 LOP3.LUT R20, RZ, R22, RZ, 0x33, !PT ;  /* 0x00000016ff14a212 */ /* 0x000fc600078e33ff */
.L_x_1:
[----:B------:R-:W-:Y:S01]  /*0740*/  ULDC UR4, c[0x0][0x0] ;  /* 0x0000000000047ab9 */ /* 0x000fe20000000800 */
[----:B------:R-:W-:Y:S01]  /*0750*/  IADD3 R24, P0, R20, 0x1, RZ ;  /* 0x0000000114187810 */ /* 0x000fe20007f1e0ff */
[----:B------:R-:W-:Y:S02]  /*0760*/  ULDC UR5, c[0x0][0xc] ;  /* 0x0000030000057ab9 */ /* 0x000fe40000000800 */
[----:B------:R-:W-:Y:S02]  /*0770*/  UIMAD.WIDE.U32 UR4, UR4, UR5, URZ ;  /* 0x00000005040472a5 */ /* 0x000fe4000f8e003f */
[----:B------:R-:W-:-:S04]  /*0780*/  IMAD.X R20, RZ, RZ, R21, P0 ;  /* 0x000000ffff147224 */ /* 0x000fc800000e0615 */
[C---:B------:R-:W-:Y:S02]  /*0790*/  IMAD R17, R24.reuse, UR5, RZ ;  /* 0x0000000518117c24 */ /* 0x040fe4000f8e02ff */
[----:B------:R-:W-:-:S04]  /*07a0*/  IMAD.WIDE.U32 R24, R24, UR4, RZ ;  /* 0x0000000418187c25 */ /* 0x000fc8000f8e00ff */
[----:B------:R-:W-:Y:S01]  /*07b0*/  IMAD R21, R20, UR4, R17 ;  /* 0x0000000414157c24 */ /* 0x000fe2000f8e0211 */
[----:B------:R-:W-:-:S03]  /*07c0*/  SHF.L.U32 R17, R24, 0x2, RZ ;  /* 0x0000000218117819 */ /* 0x000fc600000006ff */
[----:B------:R-:W-:Y:S01]  /*07d0*/  IMAD.IADD R21, R25, 0x1, R21 ;  /* 0x0000000119157824 */ /* 0x000fe200078e0215 */
[----:B------:R-:W-:-:S04]  /*07e0*/  ISETP.GE.U32.AND P0, PT, R12, R17, PT ;  /* 0x000000110c00720c */ /* 0x000fc80003f06070 */
[----:B------:R-:W-:-:S04]  /*07f0*/  SHF.L.U64.HI R24, R24, 0x2, R21 ;  /* 0x0000000218187819 */ /* 0x000fc80000010215 */
[----:B------:R-:W-:-:S13]  /*0800*/  ISETP.GE.AND.EX P0, PT, R13, R24, PT, P0 ;  /* 0x000000180d00720c */ /* 0x000fda0003f06300 */
[----:B------:R-:W-:Y:S05]  /*0810*/  @P0 EXIT ;  /* 0x000000000000094d */ /* 0x000fea0003800000 */
[----:B------:R-:W-:Y:S01]  /*0820*/  IMAD R32, R32, -0x326172a9, RZ ;  /* 0xcd9e8d5720207824 */ /* 0x000fe200078e02ff */
[----:B------:R-:W-:Y:S02]  /*0830*/  LOP3.LUT R25, R26, 0x3, RZ, 0xc0, !PT ;  /* 0x000000031a197812 */ /* 0x000fe400078ec0ff */
.L_x_18:
[----:B------:R-:W-:Y:S01]  /*0840*/  IADD3 R0, R0, 0x1, RZ ;  /* 0x0000000100007810 */ /* 0x000fe20007ffe0ff */
[----:B------:R-:W-:Y:S03]  /*0850*/  BSSY B0, `(.L_x_2) ;  /* 0x000000c000007945 */ /* 0x000fe60003800000 */
[C---:B------:R-:W-:Y:S01]  /*0860*/  ISETP.NE.AND P0, PT, R0.reuse, RZ, PT ;  /* 0x000000ff0000720c */ /* 0x040fe20003f05270 */
[----:B------:R-:W-:-:S12]  /*0870*/  IMAD.HI.U32 R20, R0, -0x2daee0ad, RZ ;  /* 0xd2511f5300147827 */ /* 0x000fd800078e00ff */
[----:B0-----:R-:W-:Y:S05]  /*0880*/  @P0 BRA `(.L_x_3) ;  /* 0x0000008000000947 */ /* 0x001fea0003800000 */
[----:B------:R-:W-:-:S04]  /*0890*/  IADD3 R2, R2, 0x1, RZ ;  /* 0x0000000102027810 */ /* 0x000fc80007ffe0ff */
[----:B------:R-:W-:-:S13]  /*08a0*/  ISETP.NE.AND P0, PT, R2, RZ, PT ;  /* 0x000000ff0200720c */ /* 0x000fda0003f05270 */
[----:B------:R-:W-:Y:S01]  /*08b0*/  @!P0 IADD3 R16, R16, 0x1, RZ ;  /* 0x0000000110108810 */ /* 0x000fe20007ffe0ff */
[----:B------:R-:W-:Y:S01]  /*08c0*/  @!P0 IMAD.MOV.U32 R2, RZ, RZ, RZ ;  /* 0x000000ffff028224 */ /* 0x000fe200078e00ff */
[----:B------:R-:W-:Y:S02]  /*08d0*/  @!P0 IADD3 R21, R15, 0x1, RZ ;  /* 0x000000010f158810 */ /* 0x000fe40007ffe0ff */
[----:B------:R-:W-:-:S13]  /*08e0*/  ISETP.NE.AND P1, PT, R16, RZ, !P0 ;  /* 0x000000ff1000720c */ /* 0x000fda0004725270 */
[----:B------:R-:W-:-:S04]  /*08f0*/  @P1 IADD3 R21, R15, RZ, RZ ;  /* 0x000000ff0f151210 */ /* 0x000fc80007ffe0ff */
[----:B------:R-:W-:Y:S02]  /*0900*/  @!P0 MOV R15, R21 ;  /* 0x00000015000f8202 */ /* 0x000fe40000000f00 */
.L_x_3:
[----:B------:R-:W-:Y:S05]  /*0910*/  BSYNC B0 ;  /* 0x0000000000007941 */ /* 0x000fea0003800000 */
.L_x_2:
[----:B------:R-:W-:Y:S01]  /*0920*/  IMAD.HI.U32 R21, R16, -0x326172a9, RZ ;  /* 0xcd9e8d5710157827 */ /* 0x000fe200078e00ff */
[----:B------:R-:W-:Y:S02]  /*0930*/  LOP3.LUT R20, R20, R15, R19, 0x96, !PT ;  /* 0x0000000f14147212 */ /* 0x000fe400078e9613 */
[----:B------:R-:W-:Y:S01]  /*0940*/  IADD3 R26, R18, -0x61c88647, RZ ;  /* 0x9e3779b9121a7810 */ /* 0x000fe20007ffe0ff */
[----:B------:R-:W-:Y:S01]  /*0950*/  IMAD R23, R16, -0x326172a9, RZ ;  /* 0xcd9e8d5710177824 */ /* 0x000fe200078e02ff */
[----:B------:R-:W-:Y:S01]  /*0960*/  LOP3.LUT R28, R21, R2, R18, 0x96, !PT ;  /* 0x00000002151c7212 */ /* 0x000fe200078e9612 */
[----:B------:R-:W-:Y:S01]  /*0970*/  IMAD.WIDE.U32 R20, R20, -0x326172a9, RZ ;  /* 0xcd9e8d5714147825 */ /* 0x000fe200078e00ff */
[----:B------:R-:W-:Y:S02]  /*0980*/  ISETP.NE.AND P0, PT, R25, 0x1, PT ;  /* 0x000000011900780c */ /* 0x000fe40003f05270 */
[----:B------:R-:W-:Y:S01]  /*0990*/  MOV R33, R30 ;  /* 0x0000001e00217202 */ /* 0x000fe20000000f00 */
[----:B------:R-:W-:Y:S01]  /*09a0*/  IMAD R22, R0, -0x2daee0ad, RZ ;  /* 0xd2511f5300167824 */ /* 0x000fe200078e02ff */
[----:B------:R-:W-:Y:S01]  /*09b0*/  LOP3.LUT R23, R21, R23, R26, 0x96, !PT ;  /* 0x0000001715177212 */ /* 0x000fe200078e961a */
[----:B------:R-:W-:-:S04]  /*09c0*/  IMAD.WIDE.U32 R28, R28, -0x2daee0ad, RZ ;  /* 0xd2511f531c1c7825 */ /* 0x000fc800078e00ff */
[----:B------:R-:W-:Y:S01]  /*09d0*/  IMAD.WIDE.U32 R26, R23, -0x2daee0ad, RZ ;  /* 0xd2511f53171a7825 */ /* 0x000fe200078e00ff */
[----:B------:R-:W-:Y:S02]  /*09e0*/  LOP3.LUT R22, R29, R22, R3, 0x96, !PT ;  /* 0x000000161d167212 */ /* 0x000fe400078e9603 */
[----:B------:R-:W-:Y:S02]  /*09f0*/  IADD3 R29, R18, 0x3c6ef372, RZ ;  /* 0x3c6ef372121d7810 */ /* 0x000fe40007ffe0ff */
[----:B------:R-:W-:Y:S01]  /*0a00*/  LOP3.LUT R21, R27, R28, R4, 0x96, !PT ;  /* 0x0000001c1b157212 */ /* 0x000fe200078e9604 */
[----:B------:R-:W-:Y:S01]  /*0a10*/  IMAD.WIDE.U32 R22, R22, -0x326172a9, RZ ;  /* 0xcd9e8d5716167825 */ /* 0x000fe200078e00ff */
[----:B------:R-:W-:-:S04]  /*0a20*/  IADD3 R27, R18, -0x255992d5, RZ ;  /* 0xdaa66d2b121b7810 */ /* 0x000fc80007ffe0ff */
[----:B------:R-:W-:Y:S01]  /*0a30*/  LOP3.LUT R28, R23, R20, R29, 0x96, !PT ;  /* 0x00000014171c7212 */ /* 0x000fe200078e961d */
[----:B------:R-:W-:-:S04]  /*0a40*/  IMAD.WIDE.U32 R20, R21, -0x326172a9, RZ ;  /* 0xcd9e8d5715147825 */ /* 0x000fc800078e00ff */
[----:B------:R-:W-:Y:S01]  /*0a50*/  IMAD.WIDE.U32 R28, R28, -0x2daee0ad, RZ ;  /* 0xd2511f531c1c7825 */ /* 0x000fe200078e00ff */
[----:B------:R-:W-:-:S04]  /*0a60*/  LOP3.LUT R27, R21, R22, R27, 0x96, !PT ;  /* 0x00000016151b7212 */ /* 0x000fc800078e961b */
[----:B------:R-:W-:Y:S01]  /*0a70*/  LOP3.LUT R22, R29, R26, R5, 0x96, !PT ;  /* 0x0000001a1d167212 */ /* 0x000fe200078e9605 */
[----:B------:R-:W-:Y:S01]  /*0a80*/  IMAD.WIDE.U32 R26, R27, -0x2daee0ad, RZ ;  /* 0xd2511f531b1a7825 */ /* 0x000fe200078e00ff */
[----:B------:R-:W-:-:S03]  /*0a90*/  IADD3 R29, R18, 0x78dde6e4, RZ ;  /* 0x78dde6e4121d7810 */ /* 0x000fc60007ffe0ff */
[----:B------:R-:W-:Y:S01]  /*0aa0*/  IMAD.WIDE.U32 R22, R22, -0x326172a9, RZ ;  /* 0xcd9e8d5716167825 */ /* 0x000fe200078e00ff */
[----:B------:R-:W-:Y:S02]  /*0ab0*/  LOP3.LUT R21, R27, R28, R6, 0x96, !PT ;  /* 0x0000001c1b157212 */ /* 0x000fe400078e9606 */
[----:B------:R-:W-:Y:S02]  /*0ac0*/  IADD3 R27, R18, 0x1715609d, RZ ;  /* 0x1715609d121b7810 */ /* 0x000fe40007ffe0ff */
[----:B------:R-:W-:Y:S01]  /*0ad0*/  LOP3.LUT R28, R23, R20, R29, 0x96, !PT ;  /* 0x00000014171c7212 */ /* 0x000fe200078e961d */
[----:B------:R-:W-:-:S04]  /*0ae0*/  IMAD.WIDE.U32 R20, R21, -0x326172a9, RZ ;  /* 0xcd9e8d5715147825 */ /* 0x000fc800078e00ff */
[----:B------:R-:W-:Y:S01]  /*0af0*/  IMAD.WIDE.U32 R28, R28, -0x2daee0ad, RZ ;  /* 0xd2511f531c1c7825 */ /* 0x000fe200078e00ff */
[----:B------:R-:W-:-:S04]  /*0b00*/  LOP3.LUT R27, R21, R22, R27, 0x96, !PT ;  /* 0x00000016151b7212 */ /* 0x000fc800078e961b */
[----:B------:R-:W-:Y:S01]  /*0b10*/  LOP3.LUT R22, R29, R26, R7, 0x96, !PT ;  /* 0x0000001a1d167212 */ /* 0x000fe200078e9607 */
[----:B------:R-:W-:Y:S01]  /*0b20*/  IMAD.WIDE.U32 R26, R27, -0x2daee0ad, RZ ;  /* 0xd2511f531b1a7825 */ /* 0x000fe200078e00ff */
[----:B------:R-:W-:-:S03]  /*0b30*/  IADD3 R29, R18, -0x4ab325aa, RZ ;  /* 0xb54cda56121d7810 */ /* 0x000fc60007ffe0ff */
[----:B------:R-:W-:Y:S01]  /*0b40*/  IMAD.WIDE.U32 R22, R22, -0x326172a9, RZ ;  /* 0xcd9e8d5716167825 */ /* 0x000fe200078e00ff */
[----:B------:R-:W-:-:S04]  /*0b50*/  LOP3.LUT R21, R27, R28, R8, 0x96, !PT ;  /* 0x0000001c1b157212 */ /* 0x000fc800078e9608 */
[----:B------:R-:W-:Y:S01]  /*0b60*/  LOP3.LUT R28, R23, R20, R29, 0x96, !PT ;  /* 0x00000014171c7212 */ /* 0x000fe200078e961d */
[----:B------:R-:W-:Y:S01]  /*0b70*/  IMAD.WIDE.U32 R20, R21, -0x326172a9, RZ ;  /* 0xcd9e8d5715147825 */ /* 0x000fe200078e00ff */
[----:B------:R-:W-:-:S03]  /*0b80*/  IADD3 R23, R18, 0x5384540f, RZ ;  /* 0x5384540f12177810 */ /* 0x000fc60007ffe0ff */
[----:B------:R-:W-:Y:S01]  /*0b90*/  IMAD.WIDE.U32 R28, R28, -0x2daee0ad, RZ ;  /* 0xd2511f531c1c7825 */ /* 0x000fe200078e00ff */
[----:B------:R-:W-:-:S04]  /*0ba0*/  LOP3.LUT R22, R21, R22, R23, 0x96, !PT ;  /* 0x0000001615167212 */ /* 0x000fc800078e9617 */
[----:B------:R-:W-:Y:S01]  /*0bb0*/  LOP3.LUT R26, R29, R26, R9, 0x96, !PT ;  /* 0x0000001a1d1a7212 */ /* 0x000fe200078e9609 */
[----:B------:R-:W-:Y:S01]  /*0bc0*/  IMAD.WIDE.U32 R22, R22, -0x2daee0ad, RZ ;  /* 0xd2511f5316167825 */ /* 0x000fe200078e00ff */
[----:B------:R-:W-:-:S03]  /*0bd0*/  IADD3 R29, R18, -0xe443238, RZ ;  /* 0xf1bbcdc8121d7810 */ /* 0x000fc60007ffe0ff */
[----:B------:R-:W-:Y:S01]  /*0be0*/  IMAD.WIDE.U32 R26, R26, -0x326172a9, RZ ;  /* 0xcd9e8d571a1a7825 */ /* 0x000fe200078e00ff */
[----:B------:R-:W-:-:S03]  /*0bf0*/  LOP3.LUT R21, R23, R28, R10, 0x96, !PT ;  /* 0x0000001c17157212 */ /* 0x000fc600078e960a */
[----:B------:R-:W-:Y:S01]  /*0c00*/  IMAD R23, R11, -0x2daee0ad, RZ ;  /* 0xd2511f530b177824 */ /* 0x000fe200078e02ff */
[----:B------:R-:W-:Y:S01]  /*0c10*/  LOP3.LUT R11, R27, R20, R29, 0x96, !PT ;  /* 0x000000141b0b7212 */ /* 0x000fe200078e961d */
[----:B------:R-:W-:Y:S01]  /*0c20*/  IMAD.WIDE.U32 R20, R21, -0x326172a9, RZ ;  /* 0xcd9e8d5715147825 */ /* 0x000fe200078e00ff */
[----:B------:R-:W-:-:S03]  /*0c30*/  IADD3 R29, R18, -0x700cb87f, RZ ;  /* 0x8ff34781121d7810 */ /* 0x000fc60007ffe0ff */
[----:B------:R-:W-:Y:S01]  /*0c40*/  IMAD.HI.U32 R27, R11, -0x2daee0ad, RZ ;  /* 0xd2511f530b1b7827 */ /* 0x000fe200078e00ff */
[----:B------:R-:W-:-:S03]  /*0c50*/  LOP3.LUT R26, R21, R26, R29, 0x96, !PT ;  /* 0x0000001a151a7212 */ /* 0x000fc600078e961d */
[----:B------:R-:W-:Y:S01]  /*0c60*/  IMAD.MOV.U32 R34, RZ, RZ, R23 ;  /* 0x000000ffff227224 */ /* 0x000fe200078e0017 */
[----:B------:R-:W-:Y:S01]  /*0c70*/  LOP3.LUT R27, R27, R22, R14, 0x96, !PT ;  /* 0x000000161b1b7212 */ /* 0x000fe200078e960e */
[----:B------:R-:W-:Y:S01]  /*0c80*/  IMAD.MOV.U32 R22, RZ, RZ, R32 ;  /* 0x000000ffff167224 */ /* 0x000fe200078e0020 */
[----:B------:R-:W-:Y:S01]  /*0c90*/  MOV R35, R26 ;  /* 0x0000001a00237202 */ /* 0x000fe20000000f00 */
[----:B------:R-:W-:Y:S05]  /*0ca0*/  @!P0 BRA `(.L_x_4) ;  /* 0x0000010000008947 */ /* 0x000fea0003800000 */
[----:B------:R-:W-:-:S13]  /*0cb0*/  ISETP.NE.AND P0, PT, R25, 0x2, PT ;  /* 0x000000021900780c */ /* 0x000fda0003f05270 */
[----:B------:R-:W-:Y:S05]  /*0cc0*/  @!P0 BRA `(.L_x_5) ;  /* 0x000000a000008947 */ /* 0x000fea0003800000 */
[----:B------:R-:W-:Y:S01]  /*0cd0*/  ISETP.NE.AND P0, PT, R25, 0x3, PT ;  /* 0x000000031900780c */ /* 0x000fe20003f05270 */
[----:B------:R-:W-:Y:S01]  /*0ce0*/  IMAD.MOV.U32 R22, RZ, RZ, R23 ;  /* 0x000000ffff167224 */ /* 0x000fe200078e0017 */
[----:B------:R-:W-:Y:S01]  /*0cf0*/  MOV R33, R26 ;  /* 0x0000001a00217202 */ /* 0x000fe20000000f00 */
[----:B------:R-:W-:Y:S01]  /*0d00*/  IMAD.MOV.U32 R34, RZ, RZ, R20 ;  /* 0x000000ffff227224 */ /* 0x000fe200078e0014 */
[----:B------:R-:W-:-:S09]  /*0d10*/  MOV R35, R27 ;  /* 0x0000001b00237202 */ /* 0x000fd20000000f00 */
[----:B------:R-:W-:Y:S01]  /*0d20*/  @P0 IMAD.MOV.U32 R22, RZ, RZ, R31 ;  /* 0x000000ffff160224 */ /* 0x000fe200078e001f */
[----:B------:R-:W-:Y:S01]  /*0d30*/  @P0 MOV R33, R32 ;  /* 0x0000002000210202 */ /* 0x000fe20000000f00 */
[----:B------:R-:W-:Y:S01]  /*0d40*/  @P0 IMAD.MOV.U32 R34, RZ, RZ, R30 ;  /* 0x000000ffff220224 */ /* 0x000fe200078e001e */
[----:B------:R-:W-:Y:S01]  /*0d50*/  @P0 MOV R35, R23 ;  /* 0x0000001700230202 */ /* 0x000fe20000000f00 */
[----:B------:R-:W-:Y:S05]  /*0d60*/  BRA `(.L_x_4) ;  /* 0x0000004000007947 */ /* 0x000fea0003800000 */
.L_x_5:
[----:B------:R-:W-:Y:S01]  /*0d70*/  IMAD.MOV.U32 R22, RZ, RZ, R30 ;  /* 0x000000ffff167224 */ /* 0x000fe200078e001e */
[----:B------:R-:W-:Y:S01]  /*0d80*/  MOV R33, R23 ;  /* 0x0000001700217202 */ /* 0x000fe20000000f00 */
[----:B------:R-:W-:Y:S01]  /*0d90*/  IMAD.MOV.U32 R34, RZ, RZ, R26 ;  /* 0x000000ffff227224 */ /* 0x000fe200078e001a */
[----:B------:R-:W-:Y:S02]  /*0da0*/  MOV R35, R20 ;  /* 0x0000001400237202 */ /* 0x000fe40000000f00 */
.L_x_4:
[----:B------:R-:W-:Y:S01]  /*0db0*/  ISETP.GE.U32.AND P0, PT, R12, c[0x0][0x160], PT ;  /* 0x000058000c007a0c */ /* 0x000fe20003f06070 */
[----:B------:R-:W0:Y:S01]  /*0dc0*/  I2F.U32 R22, R22 ;  /* 0x0000001600167306 */ /* 0x000e220000201000 */
[----:B------:R-:W-:Y:S01]  /*0dd0*/  IMAD.MOV.U32 R23, RZ, RZ, 0x2f800000 ;  /* 0x2f800000ff177424 */ /* 0x000fe200078e00ff */
[----:B------:R-:W-:Y:S01]  /*0de0*/  BSSY B0, `(.L_x_6) ;  /* 0x00000eb000007945 */ /* 0x000fe20003800000 */
[----:B------:R-:W-:-:S05]  /*0df0*/  ISETP.GE.AND.EX P0, PT, R13, c[0x0][0x164], PT, P0 ;  /* 0x000059000d007a0c */ /* 0x000fca0003f06300 */
[----:B------:R-:W1:Y:S08]  /*0e00*/  I2F.U32 R28, R33 ;  /* 0x00000021001c7306 */ /* 0x000e700000201000 */
[----:B------:R-:W2:Y:S01]  /*0e10*/  I2F.U32 R29, R34 ;  /* 0x00000022001d7306 */ /* 0x000ea20000201000 */
[----:B0-----:R-:W-:-:S07]  /*0e20*/  FFMA.FTZ R31, R22, R23, 1.1641532182693481445e-10 ;  /* 0x2f000000161f7423 */ /* 0x001fce0000010017 */
[----:B------:R-:W0:Y:S01]  /*0e30*/  I2F.U32 R30, R35 ;  /* 0x00000023001e7306 */ /* 0x000e220000201000 */
[-C--:B-1----:R-:W-:Y:S02]  /*0e40*/  FFMA.FTZ R28, R28, R23.reuse, 1.1641532182693481445e-10 ;  /* 0x2f0000001c1c7423 */ /* 0x082fe40000010017 */
[-C--:B--2---:R-:W-:Y:S02]  /*0e50*/  FFMA.FTZ R29, R29, R23.reuse, 1.1641532182693481445e-10 ;  /* 0x2f0000001d1d7423 */ /* 0x084fe40000010017 */
[----:B0-----:R-:W-:Y:S01]  /*0e60*/  FFMA.FTZ R30, R30, R23, 1.1641532182693481445e-10 ;  /* 0x2f0000001e1e7423 */ /* 0x001fe20000010017 */
[----:B------:R-:W-:Y:S05]  /*0e70*/  @P0 BRA `(.L_x_7) ;  /* 0x00000e1000000947 */ /* 0x000fea0003800000 */
[----:B------:R-:W-:Y:S01]  /*0e80*/  ISETP.NE.AND P0, PT, RZ, c[0x0][0x188], PT ;  /* 0x00006200ff007a0c */ /* 0x000fe20003f05270 */
[----:B------:R-:W-:-:S12]  /*0e90*/  HFMA2.MMA R33, -RZ, RZ, 0, 0 ;  /* 0x00000000ff217435 */ /* 0x000fd800000001ff */
[----:B------:R-:W-:Y:S05]  /*0ea0*/  @!P0 BRA `(.L_x_8) ;  /* 0x00000d4000008947 */ /* 0x000fea0003800000 */
[----:B------:R-:W-:Y:S01]  /*0eb0*/  MOV R23, R12 ;  /* 0x0000000c00177202 */ /* 0x000fe20000000f00 */
[----:B------:R-:W-:-:S04]  /*0ec0*/  IMAD.MOV.U32 R22, RZ, RZ, RZ ;  /* 0x000000ffff167224 */ /* 0x000fc800078e00ff */
[----:B------:R-:W-:-:S04]  /*0ed0*/  IMAD.HI.U32 R35, R12, c[0x0][0x190], R22 ;  /* 0x000064000c237a27 */ /* 0x000fc800078e0016 */
[----:B------:R-:W-:Y:S01]  /*0ee0*/  IMAD.MOV.U32 R22, RZ, RZ, 0x1 ;  /* 0x00000001ff167424 */ /* 0x000fe200078e00ff */
[----:B------:R-:W-:-:S04]  /*0ef0*/  SHF.R.U32.HI R35, RZ, c[0x0][0x194], R35 ;  /* 0x00006500ff237a19 */ /* 0x000fc80000011623 */
[----:B------:R-:W-:Y:S02]  /*0f00*/  ISETP.NE.AND P0, PT, R22, c[0x0][0x188], PT ;  /* 0x0000620016007a0c */ /* 0x000fe40003f05270 */
[----:B------:R-:W-:-:S05]  /*0f10*/  IADD3 R33, -R35, RZ, RZ ;  /* 0x000000ff23217210 */ /* 0x000fca0007ffe1ff */
[----:B------:R-:W-:-:S04]  /*0f20*/  IMAD R33, R33, c[0x0][0x18c], R12 ;  /* 0x0000630021217a24 */ /* 0x000fc800078e020c */
[----:B------:R-:W-:Y:S02]  /*0f30*/  IMAD R33, R33, c[0x0][0x2b8], RZ ;  /* 0x0000ae0021217a24 */ /* 0x000fe400078e02ff */
[----:B------:R-:W-:Y:S05]  /*0f40*/  @!P0 BRA `(.L_x_8) ;  /* 0x00000ca000008947 */ /* 0x000fea0003800000 */
[----:B------:R-:W-:Y:S01]  /*0f50*/  MOV R23, R35 ;  /* 0x0000002300177202 */ /* 0x000fe20000000f00 */
[----:B------:R-:W-:Y:S02]  /*0f60*/  IMAD.MOV.U32 R22, RZ, RZ, RZ ;  /* 0x000000ffff167224 */ /* 0x000fe400078e00ff */
[----:B------:R-:W-:Y:S02]  /*0f70*/  IMAD.MOV.U32 R32, RZ, RZ, c[0x0][0x188] ;  /* 0x00006200ff207624 */ /* 0x000fe400078e00ff */
[----:B------:R-:W-:-:S03]  /*0f80*/  IMAD.HI.U32 R23, R35, c[0x0][0x19c], R22 ;  /* 0x0000670023177a27 */ /* 0x000fc600078e0016 */
[----:B------:R-:W-:Y:S02]  /*0f90*/  ISETP.NE.AND P0, PT, R32, 0x2, PT ;  /* 0x000000022000780c */ /* 0x000fe40003f05270 */
[----:B------:R-:W-:-:S04]  /*0fa0*/  SHF.R.U32.HI R23, RZ, c[0x0][0x1a0], R23 ;  /* 0x00006800ff177a19 */ /* 0x000fc80000011617 */
[----:B------:R-:W-:-:S05]  /*0fb0*/  IADD3 R22, -R23, RZ, RZ ;  /* 0x000000ff17167210 */ /* 0x000fca0007ffe1ff */
[----:B------:R-:W-:-:S04]  /*0fc0*/  IMAD R22, R22, c[0x0][0x198], R35 ;  /* 0x0000660016167a24 */ /* 0x000fc800078e0223 */
[----:B------:R-:W-:Y:S01]  /*0fd0*/  IMAD R33, R22, c[0x0][0x2bc], R33 ;  /* 0x0000af0016217a24 */ /* 0x000fe200078e0221 */
[----:B------:R-:W-:Y:S05]  /*0fe0*/  @!P0 BRA `(.L_x_8) ;  /* 0x00000c0000008947 */ /* 0x000fea0003800000 */
[----:B------:R-:W-:Y:S01]  /*0ff0*/  IMAD.MOV.U32 R22, RZ, RZ, RZ ;  /* 0x000000ffff167224 */ /* 0x000fe200078e00ff */
[----:B------:R-:W-:-:S03]  /*1000*/  ISETP.NE.AND P0, PT, R32, 0x3, PT ;  /* 0x000000032000780c */ /* 0x000fc60003f05270 */
[----:B------:R-:W-:-:S05]  /*1010*/  IMAD.HI.U32 R35, R23, c[0x0][0x1a8], R22 ;  /* 0x00006a0017237a27 */ /* 0x000fca00078e0016 */
[----:B------:R-:W-:-:S04]  /*1020*/  SHF.R.U32.HI R35, RZ, c[0x0][0x1ac], R35 ;  /* 0x00006b00ff237a19 */ /* 0x000fc80000011623 */
[----:B------:R-:W-:-:S05]  /*1030*/  IADD3 R22, -R35, RZ, RZ ;  /* 0x000000ff23167210 */ /* 0x000fca0007ffe1ff */
[----:B------:R-:W-:-:S04]  /*1040*/  IMAD R22, R22, c[0x0][0x1a4], R23 ;  /* 0x0000690016167a24 */ /* 0x000fc800078e0217 */
[----:B------:R-:W-:Y:S01]  /*1050*/  IMAD R33, R22, c[0x0][0x2c0], R33 ;  /* 0x0000b00016217a24 */ /* 0x000fe200078e0221 */
[----:B------:R-:W-:Y:S05]  /*1060*/  @!P0 BRA `(.L_x_8) ;  /* 0x00000b8000008947 */ /* 0x000fea0003800000 */
[----:B------:R-:W-:Y:S01]  /*1070*/  MOV R23, R35 ;  /* 0x0000002300177202 */ /* 0x000fe20000000f00 */
[----:B------:R-:W-:Y:S01]  /*1080*/  IMAD.MOV.U32 R22, RZ, RZ, RZ ;  /* 0x000000ffff167224 */ /* 0x000fe200078e00ff */
[----:B------:R-:W-:-:S03]  /*1090*/  ISETP.NE.AND P0, PT, R32, 0x4, PT ;  /* 0x000000042000780c */ /* 0x000fc60003f05270 */
[----:B------:R-:W-:-:S05]  /*10a0*/  IMAD.HI.U32 R23, R35, c[0x0][0x1b4], R22 ;  /* 0x00006d0023177a27 */ /* 0x000fca00078e0016 */
[----:B------:R-:W-:-:S05]  /*10b0*/  SHF.R.U32.HI R23, RZ, c[0x0][0x1b8], R23 ;  /* 0x00006e00ff177a19 */ /* 0x000fca0000011617 */
[----:B------:R-:W-:-:S04]  /*10c0*/  IMAD.MOV R22, RZ, RZ, -R23 ;  /* 0x000000ffff167224 */ /* 0x000fc800078e0a17 */
[----:B------:R-:W-:-:S04]  /*10d0*/  IMAD R22, R22, c[0x0][0x1b0], R35 ;  /* 0x00006c0016167a24 */ /* 0x000fc800078e0223 */
[----:B------:R-:W-:Y:S01]  /*10e0*/  IMAD R33, R22, c[0x0][0x2c4], R33 ;  /* 0x0000b10016217a24 */ /* 0x000fe200078e0221 */
[----:B------:R-:W-:Y:S05]  /*10f0*/  @!P0 BRA `(.L_x_8) ;  /* 0x00000af000008947 */ /* 0x000fea0003800000 */
[----:B------:R-:W-:Y:S01]  /*1100*/  HFMA2.MMA R22, -RZ, RZ, 0, 0 ;  /* 0x00000000ff167435 */ /* 0x000fe200000001ff */
[----:B------:R-:W-:-:S09]  /*1110*/  ISETP.NE.AND P0, PT, R32, 0x5, PT ;  /* 0x000000052000780c */ /* 0x000fd20003f05270 */
[----:B------:R-:W-:-:S05]  /*1120*/  IMAD.HI.U32 R35, R23, c[0x0][0x1c0], R22 ;  /* 0x0000700017237a27 */ /* 0x000fca00078e0016 */
[----:B------:R-:W-:-:S05]  /*1130*/  SHF.R.U32.HI R35, RZ, c[0x0][0x1c4], R35 ;  /* 0x00007100ff237a19 */ /* 0x000fca0000011623 */
[----:B------:R-:W-:-:S04]  /*1140*/  IMAD.MOV R22, RZ, RZ, -R35 ;  /* 0x000000ffff167224 */ /* 0x000fc800078e0a23 */
[----:B------:R-:W-:-:S04]  /*1150*/  IMAD R22, R22, c[0x0][0x1bc], R23 ;  /* 0x00006f0016167a24 */ /* 0x000fc800078e0217 */
[----:B------:R-:W-:Y:S01]  /*1160*/  IMAD R33, R22, c[0x0][0x2c8], R33 ;  /* 0x0000b20016217a24 */ /* 0x000fe200078e0221 */
[----:B------:R-:W-:Y:S05]  /*1170*/  @!P0 BRA `(.L_x_8) ;  /* 0x00000a7000008947 */ /* 0x000fea0003800000 */
[----:B------:R-:W-:Y:S01]  /*1180*/  MOV R22, RZ ;  /* 0x000000ff00167202 */ /* 0x000fe20000000f00 */
[----:B------:R-:W-:Y:S01]  /*1190*/  IMAD.MOV.U32 R23, RZ, RZ, R35 ;  /* 0x000000ffff177224 */ /* 0x000fe200078e0023 */
[----:B------:R-:W-:-:S03]  /*11a0*/  ISETP.NE.AND P0, PT, R32, 0x6, PT ;  /* 0x000000062000780c */ /* 0x000fc60003f05270 */
[----:B------:R-:W-:-:S05]  /*11b0*/  IMAD.HI.U32 R23, R35, c[0x0][0x1cc], R22 ;  /* 0x0000730023177a27 */ /* 0x000fca00078e0016 */
        /* <DEDUP_REMOVED lines=149> */
[----:B------:R-:W-:Y:S01]  /*1b10*/  ISETP.NE.AND P0, PT, R32, 0x18, PT ;  /* 0x000000182000780c */ /* 0x000fe20003f05270 */
[----:B------:R-:W-:Y:S01]  /*1b20*/  IMAD.MOV.U32 R22, RZ, RZ, RZ ;  /* 0x000000ffff167224 */ /* 0x000fe200078e00ff */
[----:B------:R-:W-:-:S05]  /*1b30*/  MOV R23, R35 ;  /* 0x0000002300177202 */ /* 0x000fca0000000f00 */
[----:B------:R-:W-:-:S05]  /*1b40*/  IMAD.HI.U32 R22, R35, c[0x0][0x2a4], R22 ;  /* 0x0000a90023167a27 */ /* 0x000fca00078e0016 */
[----:B------:R-:W-:Y:S01]  /*1b50*/  SHF.R.U32.HI R23, RZ, c[0x0][0x2a8], R22 ;  /* 0x0000aa00ff177a19 */ /* 0x000fe20000011616 */
[----:B------:R-:W-:-:S03]  /*1b60*/  @P0 IMAD.MOV.U32 R22, RZ, RZ, RZ ;  /* 0x000000ffff160224 */ /* 0x000fc600078e00ff */
[C---:B------:R-:W-:Y:S01]  /*1b70*/  IADD3 R34, -R23.reuse, RZ, RZ ;  /* 0x000000ff17227210 */ /* 0x040fe20007ffe1ff */
[----:B------:R-:W-:-:S05]  /*1b80*/  @P0 IMAD.HI.U32 R22, R23, c[0x0][0x2b0], R22 ;  /* 0x0000ac0017160a27 */ /* 0x000fca00078e0016 */
[----:B------:R-:W-:Y:S01]  /*1b90*/  @P0 SHF.R.U32.HI R32, RZ, c[0x0][0x2b4], R22 ;  /* 0x0000ad00ff200a19 */ /* 0x000fe20000011616 */
[----:B------:R-:W-:-:S04]  /*1ba0*/  IMAD R22, R34, c[0x0][0x2a0], R35 ;  /* 0x0000a80022167a24 */ /* 0x000fc800078e0223 */
[----:B------:R-:W-:Y:S02]  /*1bb0*/  @P0 IMAD.MOV R35, RZ, RZ, -R32 ;  /* 0x000000ffff230224 */ /* 0x000fe400078e0a20 */
[----:B------:R-:W-:Y:S02]  /*1bc0*/  IMAD R33, R22, c[0x0][0x314], R33 ;  /* 0x0000c50016217a24 */ /* 0x000fe400078e0221 */
[----:B------:R-:W-:-:S04]  /*1bd0*/  @P0 IMAD R22, R35, c[0x0][0x2ac], R23 ;  /* 0x0000ab0023160a24 */ /* 0x000fc800078e0217 */
[----:B------:R-:W-:Y:S02]  /*1be0*/  @P0 IMAD R33, R22, c[0x0][0x318], R33 ;  /* 0x0000c60016210a24 */ /* 0x000fe400078e0221 */
.L_x_8:
[----:B------:R-:W-:Y:S01]  /*1bf0*/  FSETP.GE.FTZ.AND P0, PT, R31, 0.99999994039535522461, PT ;  /* 0x3f7fffff1f00780b */ /* 0x000fe20003f16000 */
[----:B------:R-:W-:Y:S01]  /*1c00*/  MUFU.RCP R23, c[0x0][0x328] ;  /* 0x0000ca0000177b08 */ /* 0x000fe20000001000 */
[----:B------:R-:W-:-:S11]  /*1c10*/  MOV R22, 0xb3800000 ;  /* 0xb380000000167802 */ /* 0x000fd60000000f00 */
[----:B------:R-:W0:Y:S02]  /*1c20*/  @!P0 MUFU.LG2 R31, R31 ;  /* 0x0000001f001f8308 */ /* 0x000e240000000c00 */
[----:B0-----:R-:W-:-:S04]  /*1c30*/  @!P0 FMUL.FTZ R22, R31, 0.69314718246459960938 ;  /* 0x3f3172181f168820 */ /* 0x001fc80000410000 */
[----:B------:R-:W-:Y:S01]  /*1c40*/  FMUL.FTZ R23, R23, -R22 ;  /* 0x8000001617177220 */ /* 0x000fe20000410000 */
[----:B------:R-:W-:-:S04]  /*1c50*/  IADD3 R22, P0, R33, c[0x0][0x320], RZ ;  /* 0x0000c80021167a10 */ /* 0x000fc80007f1e0ff */
[----:B------:R-:W-:Y:S01]  /*1c60*/  F2FP.BF16.PACK_AB R32, RZ, R23 ;  /* 0x00000017ff20723e */ /* 0x000fe200000010ff */
[----:B------:R-:W-:-:S05]  /*1c70*/  IMAD.X R23, RZ, RZ, c[0x0][0x324], P0 ;  /* 0x0000c900ff177624 */ /* 0x000fca00000e06ff */
[----:B------:R0:W-:Y:S03]  /*1c80*/  STG.E.U16 [R22.64], R32 ;  /* 0x0000002016007986 */ /* 0x0001e6000c101508 */
.L_x_7:
[----:B------:R-:W-:Y:S05]  /*1c90*/  BSYNC B0 ;  /* 0x0000000000007941 */ /* 0x000fea0003800000 */
.L_x_6:
[----:B------:R-:W-:Y:S01]  /*1ca0*/  MOV R31, c[0x0][0x0] ;  /* 0x00000000001f7a02 */ /* 0x000fe20000000f00 */
[----:B------:R-:W-:Y:S04]  /*1cb0*/  BSSY B0, `(.L_x_9) ;  /* 0x00000e7000007945 */ /* 0x000fe80003800000 */
[----:B------:R-:W-:-:S05]  /*1cc0*/  IMAD R31, R31, c[0x0][0xc], RZ ;  /* 0x000003001f1f7a24 */ /* 0x000fca00078e02ff */
[----:B------:R-:W-:-:S04]  /*1cd0*/  IADD3 R35, P1, R31, R12, RZ ;  /* 0x0000000c1f237210 */ /* 0x000fc80007f3e0ff */
[----:B------:R-:W-:Y:S01]  /*1ce0*/  ISETP.GE.U32.AND P0, PT, R35, c[0x0][0x160], PT ;  /* 0x0000580023007a0c */ /* 0x000fe20003f06070 */
[----:B0-----:R-:W-:-:S05]  /*1cf0*/  IMAD.X R22, RZ, RZ, R13, P1 ;  /* 0x000000ffff167224 */ /* 0x001fca00008e060d */
[----:B------:R-:W-:-:S13]  /*1d00*/  ISETP.GE.AND.EX P0, PT, R22, c[0x0][0x164], PT, P0 ;  /* 0x0000590016007a0c */ /* 0x000fda0003f06300 */
[----:B------:R-:W-:Y:S05]  /*1d10*/  @P0 BRA `(.L_x_10) ;  /* 0x00000e0000000947 */ /* 0x000fea0003800000 */
[----:B------:R-:W-:Y:S01]  /*1d20*/  ISETP.NE.AND P0, PT, RZ, c[0x0][0x188], PT ;  /* 0x00006200ff007a0c */ /* 0x000fe20003f05270 */
[----:B------:R-:W-:-:S12]  /*1d30*/  HFMA2.MMA R33, -RZ, RZ, 0, 0 ;  /* 0x00000000ff217435 */ /* 0x000fd800000001ff */
        /* <DEDUP_REMOVED lines=9> */
[----:B------:R-:W-:Y:S01]  /*1dd0*/  IMAD R33, R33, c[0x0][0x2b8], RZ ;  /* 0x0000ae0021217a24 */ /* 0x000fe200078e02ff */
        /* <DEDUP_REMOVED lines=189> */
[----:B------:R-:W-:Y:S01]  /*29b0*/  ISETP.NE.AND P0, PT, R32, 0x18, PT ;  /* 0x000000182000780c */ /* 0x000fe20003f05270 */
[----:B------:R-:W-:-:S08]  /*29c0*/  IMAD.MOV.U32 R23, RZ, RZ, R37 ;  /* 0x000000ffff177224 */ /* 0x000fd000078e0025 */
[----:B------:R-:W-:-:S05]  /*29d0*/  IMAD.HI.U32 R22, R37, c[0x0][0x2a4], R22 ;  /* 0x0000a90025167a27 */ /* 0x000fca00078e0016 */
[----:B------:R-:W-:Y:S02]  /*29e0*/  SHF.R.U32.HI R23, RZ, c[0x0][0x2a8], R22 ;  /* 0x0000aa00ff177a19 */ /* 0x000fe40000011616 */
[----:B------:R-:W-:-:S03]  /*29f0*/  @P0 MOV R22, RZ ;  /* 0x000000ff00160202 */ /* 0x000fc60000000f00 */
[--C-:B------:R-:W-:Y:S02]  /*2a00*/  IMAD.MOV R34, RZ, RZ, -R23.reuse ;  /* 0x000000ffff227224 */ /* 0x100fe400078e0a17 */
[----:B------:R-:W-:-:S05]  /*2a10*/  @P0 IMAD.HI.U32 R22, R23, c[0x0][0x2b0], R22 ;  /* 0x0000ac0017160a27 */ /* 0x000fca00078e0016 */
[----:B------:R-:W-:Y:S01]  /*2a20*/  @P0 SHF.R.U32.HI R32, RZ, c[0x0][0x2b4], R22 ;  /* 0x0000ad00ff200a19 */ /* 0x000fe20000011616 */
[----:B------:R-:W-:-:S03]  /*2a30*/  IMAD R22, R34, c[0x0][0x2a0], R37 ;  /* 0x0000a80022167a24 */ /* 0x000fc600078e0225 */
[----:B------:R-:W-:Y:S01]  /*2a40*/  @P0 IADD3 R35, -R32, RZ, RZ ;  /* 0x000000ff20230210 */ /* 0x000fe20007ffe1ff */
[----:B------:R-:W-:-:S04]  /*2a50*/  IMAD R33, R22, c[0x0][0x314], R33 ;  /* 0x0000c50016217a24 */ /* 0x000fc800078e0221 */
[----:B------:R-:W-:-:S04]  /*2a60*/  @P0 IMAD R22, R35, c[0x0][0x2ac], R23 ;  /* 0x0000ab0023160a24 */ /* 0x000fc800078e0217 */
[----:B------:R-:W-:Y:S02]  /*2a70*/  @P0 IMAD R33, R22, c[0x0][0x318], R33 ;  /* 0x0000c60016210a24 */ /* 0x000fe400078e0221 */
.L_x_11:
[----:B------:R-:W-:Y:S01]  /*2a80*/  FSETP.GE.FTZ.AND P0, PT, R28, 0.99999994039535522461, PT ;  /* 0x3f7fffff1c00780b */ /* 0x000fe20003f16000 */
[----:B------:R-:W-:Y:S01]  /*2a90*/  MUFU.RCP R23, c[0x0][0x328] ;  /* 0x0000ca0000177b08 */ /* 0x000fe20000001000 */
[----:B------:R-:W-:-:S11]  /*2aa0*/  IMAD.MOV.U32 R22, RZ, RZ, -0x4c800000 ;  /* 0xb3800000ff167424 */ /* 0x000fd600078e00ff */
[----:B------:R-:W0:Y:S02]  /*2ab0*/  @!P0 MUFU.LG2 R28, R28 ;  /* 0x0000001c001c8308 */ /* 0x000e240000000c00 */
[----:B0-----:R-:W-:-:S04]  /*2ac0*/  @!P0 FMUL.FTZ R22, R28, 0.69314718246459960938 ;  /* 0x3f3172181c168820 */ /* 0x001fc80000410000 */
[----:B------:R-:W-:Y:S01]  /*2ad0*/  FMUL.FTZ R23, R23, -R22 ;  /* 0x8000001617177220 */ /* 0x000fe20000410000 */
[----:B------:R-:W-:-:S04]  /*2ae0*/  IADD3 R22, P0, R33, c[0x0][0x320], RZ ;  /* 0x0000c80021167a10 */ /* 0x000fc80007f1e0ff */
[----:B------:R-:W-:Y:S02]  /*2af0*/  F2FP.BF16.PACK_AB R32, RZ, R23 ;  /* 0x00000017ff20723e */ /* 0x000fe400000010ff */
[----:B------:R-:W-:-:S05]  /*2b00*/  IADD3.X R23, RZ, c[0x0][0x324], RZ, P0, !PT ;  /* 0x0000c900ff177a10 */ /* 0x000fca00007fe4ff */
[----:B------:R0:W-:Y:S02]  /*2b10*/  STG.E.U16 [R22.64], R32 ;  /* 0x0000002016007986 */ /* 0x0001e4000c101508 */
.L_x_10:
[----:B------:R-:W-:Y:S05]  /*2b20*/  BSYNC B0 ;  /* 0x0000000000007941 */ /* 0x000fea0003800000 */
.L_x_9:
[----:B0-----:R-:W-:Y:S01]  /*2b30*/  LEA R23, P1, R31, R12, 0x1 ;  /* 0x0000000c1f177211 */ /* 0x001fe200078208ff */
[----:B------:R-:W-:Y:S03]  /*2b40*/  BSSY B0, `(.L_x_12) ;  /* 0x00000e4000007945 */ /* 0x000fe60003800000 */
[----:B------:R-:W-:Y:S01]  /*2b50*/  ISETP.GE.U32.AND P0, PT, R23, c[0x0][0x160], PT ;  /* 0x0000580017007a0c */ /* 0x000fe20003f06070 */
[----:B------:R-:W-:-:S05]  /*2b60*/  IMAD.X R22, RZ, RZ, R13, P1 ;  /* 0x000000ffff167224 */ /* 0x000fca00008e060d */
[----:B------:R-:W-:-:S13]  /*2b70*/  ISETP.GE.AND.EX P0, PT, R22, c[0x0][0x164], PT, P0 ;  /* 0x0000590016007a0c */ /* 0x000fda0003f06300 */
[----:B------:R-:W-:Y:S05]  /*2b80*/  @P0 BRA `(.L_x_13) ;  /* 0x00000df000000947 */ /* 0x000fea0003800000 */
[----:B------:R-:W-:Y:S01]  /*2b90*/  ISETP.NE.AND P0, PT, RZ, c[0x0][0x188], PT ;  /* 0x00006200ff007a0c */ /* 0x000fe20003f05270 */
[----:B------:R-:W-:-:S12]  /*2ba0*/  HFMA2.MMA R32, -RZ, RZ, 0, 0 ;  /* 0x00000000ff207435 */ /* 0x000fd800000001ff */
[----:B------:R-:W-:Y:S05]  /*2bb0*/  @!P0 BRA `(.L_x_14) ;  /* 0x00000d2000008947 */ /* 0x000fea0003800000 */
[----:B------:R-:W-:Y:S01]  /*2bc0*/  IMAD.MOV.U32 R22, RZ, RZ, RZ ;  /* 0x000000ffff167224 */ /* 0x000fe200078e00ff */
[----:B------:R-:W-:-:S03]  /*2bd0*/  MOV R28, c[0x0][0x188] ;  /* 0x00006200001c7a02 */ /* 0x000fc60000000f00 */
[----:B------:R-:W-:Y:S01]  /*2be0*/  IMAD.HI.U32 R33, R23, c[0x0][0x190], R22 ;  /* 0x0000640017217a27 */ /* 0x000fe200078e0016 */
[----:B------:R-:W-:-:S04]  /*2bf0*/  ISETP.NE.AND P0, PT, R28, 0x1, PT ;  /* 0x000000011c00780c */ /* 0x000fc80003f05270 */
[----:B------:R-:W-:-:S05]  /*2c00*/  SHF.R.U32.HI R33, RZ, c[0x0][0x194], R33 ;  /* 0x00006500ff217a19 */ /* 0x000fca0000011621 */
[----:B------:R-:W-:-:S04]  /*2c10*/  IMAD.MOV R32, RZ, RZ, -R33 ;  /* 0x000000ffff207224 */ /* 0x000fc800078e0a21 */
[----:B------:R-:W-:-:S04]  /*2c20*/  IMAD R32, R32, c[0x0][0x18c], R23 ;  /* 0x0000630020207a24 */ /* 0x000fc800078e0217 */
[----:B------:R-:W-:Y:S01]  /*2c30*/  IMAD R32, R32, c[0x0][0x2b8], RZ ;  /* 0x0000ae0020207a24 */ /* 0x000fe200078e02ff */
        /* <DEDUP_REMOVED lines=180> */
[----:B------:R-:W-:Y:S02]  /*3780*/  MOV R22, RZ ;  /* 0x000000ff00167202 */ /* 0x000fe40000000f00 */
        /* <DEDUP_REMOVED lines=8> */
[----:B------:R-:W-:Y:S02]  /*3810*/  ISETP.NE.AND P0, PT, R28, 0x18, PT ;  /* 0x000000181c00780c */ /* 0x000fe40003f05270 */
[----:B------:R-:W-:-:S07]  /*3820*/  MOV R23, R33 ;  /* 0x0000002100177202 */ /* 0x000fce0000000f00 */
[----:B------:R-:W-:-:S05]  /*3830*/  IMAD.HI.U32 R22, R33, c[0x0][0x2a4], R22 ;  /* 0x0000a90021167a27 */ /* 0x000fca00078e0016 */
[----:B------:R-:W-:Y:S01]  /*3840*/  SHF.R.U32.HI R23, RZ, c[0x0][0x2a8], R22 ;  /* 0x0000aa00ff177a19 */ /* 0x000fe20000011616 */
[----:B------:R-:W-:-:S03]  /*3850*/  @P0 IMAD.MOV.U32 R22, RZ, RZ, RZ ;  /* 0x000000ffff160224 */ /* 0x000fc600078e00ff */
[C---:B------:R-:W-:Y:S01]  /*3860*/  IADD3 R28, -R23.reuse, RZ, RZ ;  /* 0x000000ff171c7210 */ /* 0x040fe20007ffe1ff */
[----:B------:R-:W-:-:S04]  /*3870*/  @P0 IMAD.HI.U32 R22, R23, c[0x0][0x2b0], R22 ;  /* 0x0000ac0017160a27 */ /* 0x000fc800078e0016 */
[----:B------:R-:W-:Y:S01]  /*3880*/  IMAD R33, R28, c[0x0][0x2a0], R33 ;  /* 0x0000a8001c217a24 */ /* 0x000fe200078e0221 */
[----:B------:R-:W-:-:S03]  /*3890*/  @P0 SHF.R.U32.HI R22, RZ, c[0x0][0x2b4], R22 ;  /* 0x0000ad00ff160a19 */ /* 0x000fc60000011616 */
[----:B------:R-:W-:Y:S01]  /*38a0*/  IMAD R32, R33, c[0x0][0x314], R32 ;  /* 0x0000c50021207a24 */ /* 0x000fe200078e0220 */
[----:B------:R-:W-:-:S05]  /*38b0*/  @P0 IADD3 R22, -R22, RZ, RZ ;  /* 0x000000ff16160210 */ /* 0x000fca0007ffe1ff */
[----:B------:R-:W-:-:S04]  /*38c0*/  @P0 IMAD R23, R22, c[0x0][0x2ac], R23 ;  /* 0x0000ab0016170a24 */ /* 0x000fc800078e0217 */
[----:B------:R-:W-:Y:S02]  /*38d0*/  @P0 IMAD R32, R23, c[0x0][0x318], R32 ;  /* 0x0000c60017200a24 */ /* 0x000fe400078e0220 */
.L_x_14:
[----:B------:R-:W-:Y:S01]  /*38e0*/  FSETP.GE.FTZ.AND P0, PT, R29, 0.99999994039535522461, PT ;  /* 0x3f7fffff1d00780b */ /* 0x000fe20003f16000 */
[----:B------:R-:W-:Y:S01]  /*38f0*/  MUFU.RCP R23, c[0x0][0x328] ;  /* 0x0000ca0000177b08 */ /* 0x000fe20000001000 */
[----:B------:R-:W-:-:S11]  /*3900*/  IMAD.MOV.U32 R22, RZ, RZ, -0x4c800000 ;  /* 0xb3800000ff167424 */ /* 0x000fd600078e00ff */
[----:B------:R-:W0:Y:S02]  /*3910*/  @!P0 MUFU.LG2 R29, R29 ;  /* 0x0000001d001d8308 */ /* 0x000e240000000c00 */
[----:B0-----:R-:W-:Y:S01]  /*3920*/  @!P0 FMUL.FTZ R22, R29, 0.69314718246459960938 ;  /* 0x3f3172181d168820 */ /* 0x001fe20000410000 */
[----:B------:R-:W-:-:S03]  /*3930*/  IADD3 R32, P0, R32, c[0x0][0x320], RZ ;  /* 0x0000c80020207a10 */ /* 0x000fc60007f1e0ff */
[----:B------:R-:W-:Y:S01]  /*3940*/  FMUL.FTZ R22, R23, -R22 ;  /* 0x8000001617167220 */ /* 0x000fe20000410000 */
[----:B------:R-:W-:-:S04]  /*3950*/  IADD3.X R33, RZ, c[0x0][0x324], RZ, P0, !PT ;  /* 0x0000c900ff217a10 */ /* 0x000fc800007fe4ff */
[----:B------:R-:W-:-:S05]  /*3960*/  F2FP.BF16.PACK_AB R22, RZ, R22 ;  /* 0x00000016ff16723e */ /* 0x000fca00000010ff */
[----:B------:R0:W-:Y:S02]  /*3970*/  STG.E.U16 [R32.64], R22 ;  /* 0x0000001620007986 */ /* 0x0001e4000c101508 */
.L_x_13:
[----:B------:R-:W-:Y:S05]  /*3980*/  BSYNC B0 ;  /* 0x0000000000007941 */ /* 0x000fea0003800000 */
.L_x_12:
[----:B------:R-:W-:-:S05]  /*3990*/  IMAD R23, R31, 0x3, RZ ;  /* 0x000000031f177824 */ /* 0x000fca00078e02ff */
[----:B------:R-:W-:-:S04]  /*39a0*/  IADD3 R23, P1, R23, R12, RZ ;  /* 0x0000000c17177210 */ /* 0x000fc80007f3e0ff */
[----:B------:R-:W-:Y:S02]  /*39b0*/  ISETP.GE.U32.AND P0, PT, R23, c[0x0][0x160], PT ;  /* 0x0000580017007a0c */ /* 0x000fe40003f06070 */
[----:B0-----:R-:W-:-:S04]  /*39c0*/  IADD3.X R22, RZ, R13, RZ, P1, !PT ;  /* 0x0000000dff167210 */ /* 0x001fc80000ffe4ff */
[----:B------:R-:W-:-:S13]  /*39d0*/  ISETP.GE.AND.EX P0, PT, R22, c[0x0][0x164], PT, P0 ;  /* 0x0000590016007a0c */ /* 0x000fda0003f06300 */
[----:B------:R-:W-:Y:S05]  /*39e0*/  @P0 BRA `(.L_x_15) ;  /* 0x00000df000000947 */ /* 0x000fea0003800000 */
[----:B------:R-:W-:Y:S01]  /*39f0*/  ISETP.NE.AND P0, PT, RZ, c[0x0][0x188], PT ;  /* 0x00006200ff007a0c */ /* 0x000fe20003f05270 */
[----:B------:R-:W-:-:S12]  /*3a00*/  IMAD.MOV.U32 R29, RZ, RZ, RZ ;  /* 0x000000ffff1d7224 */ /* 0x000fd800078e00ff */
[----:B------:R-:W-:Y:S05]  /*3a10*/  @!P0 BRA `(.L_x_16) ;  /* 0x00000d2000008947 */ /* 0x000fea0003800000 */
[----:B------:R-:W-:Y:S01]  /*3a20*/  HFMA2.MMA R22, -RZ, RZ, 0, 0 ;  /* 0x00000000ff167435 */ /* 0x000fe200000001ff */
[----:B------:R-:W-:-:S04]  /*3a30*/  MOV R28, c[0x0][0x188] ;  /* 0x00006200001c7a02 */ /* 0x000fc80000000f00 */
[----:B------:R-:W-:-:S05]  /*3a40*/  ISETP.NE.AND P0, PT, R28, 0x1, PT ;  /* 0x000000011c00780c */ /* 0x000fca0003f05270 */
[----:B------:R-:W-:-:S05]  /*3a50*/  IMAD.HI.U32 R33, R23, c[0x0][0x190], R22 ;  /* 0x0000640017217a27 */ /* 0x000fca00078e0016 */
[----:B------:R-:W-:-:S05]  /*3a60*/  SHF.R.U32.HI R33, RZ, c[0x0][0x194], R33 ;  /* 0x00006500ff217a19 */ /* 0x000fca0000011621 */
[----:B------:R-:W-:-:S04]  /*3a70*/  IMAD.MOV R29, RZ, RZ, -R33 ;  /* 0x000000ffff1d7224 */ /* 0x000fc800078e0a21 */
[----:B------:R-:W-:-:S04]  /*3a80*/  IMAD R29, R29, c[0x0][0x18c], R23 ;  /* 0x000063001d1d7a24 */ /* 0x000fc800078e0217 */
[----:B------:R-:W-:Y:S01]  /*3a90*/  IMAD R29, R29, c[0x0][0x2b8], RZ ;  /* 0x0000ae001d1d7a24 */ /* 0x000fe200078e02ff */
[----:B------:R-:W-:Y:S05]  /*3aa0*/  @!P0 BRA `(.L_x_16) ;  /* 0x00000c9000008947 */ /* 0x000fea0003800000 */
[----:B------:R-:W-:Y:S02]  /*3ab0*/  MOV R22, RZ ;  /* 0x000000ff00167202 */ /* 0x000fe40000000f00 */
[----:B------:R-:W-:Y:S02]  /*3ac0*/  MOV R23, R33 ;  /* 0x0000002100177202 */ /* 0x000fe40000000f00 */
        /* <DEDUP_REMOVED lines=58> */
[----:B------:R-:W-:Y:S02]  /*3e70*/  MOV R22, RZ ;  /* 0x000000ff00167202 */ /* 0x000fe40000000f00 */
        /* <DEDUP_REMOVED lines=25> */
[----:B------:R-:W-:Y:S01]  /*4010*/  IMAD.MOV.U32 R23, RZ, RZ, R33 ;  /* 0x000000ffff177224 */ /* 0x000fe200078e0021 */
[----:B------:R-:W-:-:S08]  /*4020*/  ISETP.NE.AND P0, PT, R28, 0xc, PT ;  /* 0x0000000c1c00780c */ /* 0x000fd00003f05270 */
        /* <DEDUP_REMOVED lines=104> */
[----:B------:R-:W-:Y:S02]  /*46b0*/  @P0 MOV R22, RZ ;  /* 0x000000ff00160202 */ /* 0x000fe40000000f00 */
[----:B------:R-:W-:-:S03]  /*46c0*/  IADD3 R32, -R23, RZ, RZ ;  /* 0x000000ff17207210 */ /* 0x000fc60007ffe1ff */
[----:B------:R-:W-:-:S05]  /*46d0*/  @P0 IMAD.HI.U32 R22, R23, c[0x0][0x2b0], R22 ;  /* 0x0000ac0017160a27 */ /* 0x000fca00078e0016 */
[----:B------:R-:W-:Y:S01]  /*46e0*/  @P0 SHF.R.U32.HI R28, RZ, c[0x0][0x2b4], R22 ;  /* 0x0000ad00ff1c0a19 */ /* 0x000fe20000011616 */
[----:B------:R-:W-:-:S04]  /*46f0*/  IMAD R22, R32, c[0x0][0x2a0], R33 ;  /* 0x0000a80020167a24 */ /* 0x000fc800078e0221 */
[----:B------:R-:W-:Y:S02]  /*4700*/  @P0 IMAD.MOV R33, RZ, RZ, -R28 ;  /* 0x000000ffff210224 */ /* 0x000fe400078e0a1c */
[----:B------:R-:W-:Y:S02]  /*4710*/  IMAD R29, R22, c[0x0][0x314], R29 ;  /* 0x0000c500161d7a24 */ /* 0x000fe400078e021d */
[----:B------:R-:W-:-:S04]  /*4720*/  @P0 IMAD R22, R33, c[0x0][0x2ac], R23 ;  /* 0x0000ab0021160a24 */ /* 0x000fc800078e0217 */
[----:B------:R-:W-:Y:S02]  /*4730*/  @P0 IMAD R29, R22, c[0x0][0x318], R29 ;  /* 0x0000c600161d0a24 */ /* 0x000fe400078e021d */
.L_x_16:
[----:B------:R-:W-:Y:S01]  /*4740*/  FSETP.GE.FTZ.AND P0, PT, R30, 0.99999994039535522461, PT ;  /* 0x3f7fffff1e00780b */ /* 0x000fe20003f16000 */
[----:B------:R-:W-:Y:S01]  /*4750*/  MUFU.RCP R23, c[0x0][0x328] ;  /* 0x0000ca0000177b08 */ /* 0x000fe20000001000 */
[----:B------:R-:W-:-:S11]  /*4760*/  MOV R22, 0xb3800000 ;  /* 0xb380000000167802 */ /* 0x000fd60000000f00 */
[----:B------:R-:W0:Y:S02]  /*4770*/  @!P0 MUFU.LG2 R30, R30 ;  /* 0x0000001e001e8308 */ /* 0x000e240000000c00 */
[----:B0-----:R-:W-:-:S04]  /*4780*/  @!P0 FMUL.FTZ R22, R30, 0.69314718246459960938 ;  /* 0x3f3172181e168820 */ /* 0x001fc80000410000 */
[----:B------:R-:W-:Y:S01]  /*4790*/  FMUL.FTZ R23, R23, -R22 ;  /* 0x8000001617177220 */ /* 0x000fe20000410000 */
[----:B------:R-:W-:-:S04]  /*47a0*/  IADD3 R22, P0, R29, c[0x0][0x320], RZ ;  /* 0x0000c8001d167a10 */ /* 0x000fc80007f1e0ff */
[----:B------:R-:W-:Y:S02]  /*47b0*/  F2FP.BF16.PACK_AB R28, RZ, R23 ;  /* 0x00000017ff1c723e */ /* 0x000fe400000010ff */
[----:B------:R-:W-:-:S05]  /*47c0*/  IADD3.X R23, RZ, c[0x0][0x324], RZ, P0, !PT ;  /* 0x0000c900ff177a10 */ /* 0x000fca00007fe4ff */
[----:B------:R0:W-:Y:S02]  /*47d0*/  STG.E.U16 [R22.64], R28 ;  /* 0x0000001c16007986 */ /* 0x0001e4000c101508 */
.L_x_15:
[----:B------:R-:W-:Y:S01]  /*47e0*/  LEA R12, P0, R31, R12, 0x2 ;  /* 0x0000000c1f0c7211 */ /* 0x000fe200078010ff */
[----:B------:R-:W-:Y:S01]  /*47f0*/  WARPSYNC 0xffffffff ;  /* 0xffffffff00007948 */ /* 0x000fe20003800000 */
[----:B------:R-:W-:Y:S01]  /*4800*/  BAR.SYNC.DEFER_BLOCKING 0x0 ;  /* 0x0000000000007b1d */ /* 0x000fe20000010000 */
[----:B------:R-:W-:Y:S01]  /*4810*/  MOV R32, R20 ;  /* 0x0000001400207202 */ /* 0x000fe20000000f00 */
[----:B------:R-:W-:Y:S01]  /*4820*/  IMAD.MOV.U32 R30, RZ, RZ, R27 ;  /* 0x000000ffff1e7224 */ /* 0x000fe200078e001b */
[----:B------:R-:W-:Y:S01]  /*4830*/  MOV R31, R26 ;  /* 0x0000001a001f7202 */ /* 0x000fe20000000f00 */
[----:B------:R-:W-:Y:S01]  /*4840*/  IMAD.X R13, RZ, RZ, R13, P0 ;  /* 0x000000ffff0d7224 */ /* 0x000fe200000e060d */
[----:B------:R-:W-:-:S04]  /*4850*/  ISETP.GE.U32.AND P0, PT, R12, R17, PT ;  /* 0x000000110c00720c */ /* 0x000fc80003f06070 */
[----:B------:R-:W-:-:S13]  /*4860*/  ISETP.GE.AND.EX P0, PT, R13, R24, PT, P0 ;  /* 0x000000180d00720c */ /* 0x000fda0003f06300 */
[----:B------:R-:W-:Y:S01]  /*4870*/  @P0 CALL.REL.NOINC `(.L_x_17) ;  /* 0x0000001000000944 */ /* 0x000fe20003c00000 */
[----:B------:R-:W-:Y:S05]  /*4880*/  BRA `(.L_x_18) ;  /* 0xffffbfb000007947 */ /* 0x000fea000383ffff */
.L_x_17:
[----:B------:R-:W-:Y:S05]  /*4890*/  EXIT ;  /* 0x000000000000794d */ /* 0x000fea0003800000 */
        .weak           $__internal_0_$__cuda_sm20_div_s64
        .type           $__internal_0_$__cuda_sm20_div_s64,@function
        .size           $__internal_0_$__cuda_sm20_div_s64,(.L_x_281 - $__internal_0_$__cuda_sm20_div_s64)
$__internal_0_$__cuda_sm20_div_s64:
[----:B------:R-:W-:Y:S02]  /*48a0*/  UMOV UR5, URZ ;  /* 0x0000003f00057c82 */ /* 0x000fe40008000000 */
[----:B------:R-:W0:Y:S08]  /*48b0*/  I2F.U64.RP R17, UR4 ;  /* 0x0000000400117d12 */ /* 0x000e300008309000 */
[----:B0-----:R-:W0:Y:S02]  /*48c0*/  MUFU.RCP R17, R17 ;  /* 0x0000001100117308 */ /* 0x001e240000001000 */
[----:B0-----:R-:W-:-:S02]  /*48d0*/  IADD3 R22, R17, 0x1ffffffe, RZ ;  /* 0x1ffffffe11167810 */ /* 0x001fc40007ffe0ff */
[----:B------:R-:W-:-:S04]  /*48e0*/  IADD3 R17, P4, RZ, -UR6, RZ ;  /* 0x80000006ff117c10 */ /* 0x000fc8000ff9e0ff */
[----:B------:R-:W0:Y:S02]  /*48f0*/  F2I.U64.TRUNC R22, R22 ;  /* 0x0000001600167311 */ /* 0x000e24000020d800 */
[----:B0-----:R-:W-:-:S04]  /*4900*/  IMAD.WIDE.U32 R20, R22, UR4, RZ ;  /* 0x0000000416147c25 */ /* 0x001fc8000f8e00ff */
[----:B------:R-:W-:Y:S01]  /*4910*/  IMAD R21, R23, UR4, R21 ;  /* 0x0000000417157c24 */ /* 0x000fe2000f8e0215 */
[----:B------:R-:W-:-:S04]  /*4920*/  IADD3 R25, P0, RZ, -R20, RZ ;  /* 0x80000014ff197210 */ /* 0x000fc80007f1e0ff */
[----:B------:R-:W-:Y:S01]  /*4930*/  IADD3.X R27, RZ, ~R21, RZ, P0, !PT ;  /* 0x80000015ff1b7210 */ /* 0x000fe200007fe4ff */
[----:B------:R-:W-:Y:S01]  /*4940*/  IMAD.HI.U32 R20, R22, R25, RZ ;  /* 0x0000001916147227 */ /* 0x000fe200078e00ff */
[----:B------:R-:W-:-:S03]  /*4950*/  MOV R21, R22 ;  /* 0x0000001600157202 */ /* 0x000fc60000000f00 */
[-C--:B------:R-:W-:Y:S02]  /*4960*/  IMAD R29, R23, R27.reuse, RZ ;  /* 0x0000001b171d7224 */ /* 0x080fe400078e02ff */
[----:B------:R-:W-:-:S06]  /*4970*/  IMAD.WIDE.U32 R20, P0, R22, R27, R20 ;  /* 0x0000001b16147225 */ /* 0x000fcc0007800014 */
[----:B------:R-:W-:-:S04]  /*4980*/  IMAD.HI.U32 R20, P1, R23, R25, R20 ;  /* 0x0000001917147227 */ /* 0x000fc80007820014 */
[----:B------:R-:W-:Y:S01]  /*4990*/  IMAD.HI.U32 R25, R23, R27, RZ ;  /* 0x0000001b17197227 */ /* 0x000fe200078e00ff */
[----:B------:R-:W-:-:S03]  /*49a0*/  IADD3 R21, P2, R29, R20, RZ ;  /* 0x000000141d157210 */ /* 0x000fc60007f5e0ff */
[----:B------:R-:W-:Y:S02]  /*49b0*/  IMAD.X R25, R25, 0x1, R23, P0 ;  /* 0x0000000119197824 */ /* 0x000fe400000e0617 */
[----:B------:R-:W-:-:S03]  /*49c0*/  IMAD.WIDE.U32 R22, R21, UR4, RZ ;  /* 0x0000000415167c25 */ /* 0x000fc6000f8e00ff */
[----:B------:R-:W-:Y:S02]  /*49d0*/  IADD3.X R25, RZ, RZ, R25, P2, P1 ;  /* 0x000000ffff197210 */ /* 0x000fe400017e2419 */
[----:B------:R-:W-:Y:S02]  /*49e0*/  IADD3 R27, P0, RZ, -R22, RZ ;  /* 0x80000016ff1b7210 */ /* 0x000fe40007f1e0ff */
[----:B------:R-:W-:Y:S01]  /*49f0*/  ISETP.LE.AND P1, PT, RZ, UR7, PT ;  /* 0x00000007ff007c0c */ /* 0x000fe2000bf23270 */
[----:B------:R-:W-:Y:S01]  /*4a00*/  IMAD R22, R25, UR4, R23 ;  /* 0x0000000419167c24 */ /* 0x000fe2000f8e0217 */
[----:B------:R-:W-:Y:S01]  /*4a10*/  IADD3.X R23, RZ, ~UR7, RZ, P4, !PT ;  /* 0x80000007ff177c10 */ /* 0x000fe2000a7fe4ff */
[----:B------:R-:W-:Y:S01]  /*4a20*/  IMAD.HI.U32 R20, R21, R27, RZ ;  /* 0x0000001b15147227 */ /* 0x000fe200078e00ff */
[----:B------:R-:W-:Y:S02]  /*4a30*/  SEL R17, R17, UR6, !P1 ;  /* 0x0000000611117c07 */ /* 0x000fe4000c800000 */
[----:B------:R-:W-:-:S02]  /*4a40*/  IADD3.X R22, RZ, ~R22, RZ, P0, !PT ;  /* 0x80000016ff167210 */ /* 0x000fc400007fe4ff */
[----:B------:R-:W-:-:S03]  /*4a50*/  SEL R23, R23, UR7, !P1 ;  /* 0x0000000717177c07 */ /* 0x000fc6000c800000 */
[----:B------:R-:W-:-:S04]  /*4a60*/  IMAD.WIDE.U32 R20, P0, R21, R22, R20 ;  /* 0x0000001615147225 */ /* 0x000fc80007800014 */
[----:B------:R-:W-:-:S04]  /*4a70*/  IMAD.HI.U32 R28, R25, R22, RZ ;  /* 0x00000016191c7227 */ /* 0x000fc800078e00ff */
[----:B------:R-:W-:-:S04]  /*4a80*/  IMAD.HI.U32 R20, P2, R25, R27, R20 ;  /* 0x0000001b19147227 */ /* 0x000fc80007840014 */
[----:B------:R-:W-:Y:S02]  /*4a90*/  IMAD R21, R25, R22, RZ ;  /* 0x0000001619157224 */ /* 0x000fe400078e02ff */
[----:B------:R-:W-:-:S03]  /*4aa0*/  IMAD.X R25, R28, 0x1, R25, P0 ;  /* 0x000000011c197824 */ /* 0x000fc600000e0619 */
[----:B------:R-:W-:Y:S01]  /*4ab0*/  IADD3 R22, P3, R21, R20, RZ ;  /* 0x0000001415167210 */ /* 0x000fe20007f7e0ff */
[----:B------:R-:W-:-:S03]  /*4ac0*/  HFMA2.MMA R21, -RZ, RZ, 0, 0 ;  /* 0x00000000ff157435 */ /* 0x000fc600000001ff */
[----:B------:R-:W-:Y:S01]  /*4ad0*/  IADD3.X R28, RZ, RZ, R25, P3, P2 ;  /* 0x000000ffff1c7210 */ /* 0x000fe20001fe4419 */
[----:B------:R-:W-:-:S04]  /*4ae0*/  IMAD.HI.U32 R20, R22, R17, RZ ;  /* 0x0000001116147227 */ /* 0x000fc800078e00ff */
[-C--:B------:R-:W-:Y:S02]  /*4af0*/  IMAD R27, R28, R23.reuse, RZ ;  /* 0x000000171c1b7224 */ /* 0x080fe400078e02ff */
[----:B------:R-:W-:-:S04]  /*4b00*/  IMAD.WIDE.U32 R20, R22, R23, R20 ;  /* 0x0000001716147225 */ /* 0x000fc800078e0014 */
[----:B------:R-:W-:-:S04]  /*4b10*/  IMAD.HI.U32 R25, R28, R23, RZ ;  /* 0x000000171c197227 */ /* 0x000fc800078e00ff */
[----:B------:R-:W-:-:S05]  /*4b20*/  IMAD.HI.U32 R20, P0, R28, R17, R20 ;  /* 0x000000111c147227 */ /* 0x000fca0007800014 */
[----:B------:R-:W-:Y:S02]  /*4b30*/  IADD3 R22, P2, R27, R20, RZ ;  /* 0x000000141b167210 */ /* 0x000fe40007f5e0ff */
[----:B------:R-:W-:-:S03]  /*4b40*/  IADD3.X R25, R25, RZ, RZ, P0, !PT ;  /* 0x000000ff19197210 */ /* 0x000fc600007fe4ff */
[----:B------:R-:W-:-:S04]  /*4b50*/  IMAD.WIDE.U32 R20, R22, UR4, RZ ;  /* 0x0000000416147c25 */ /* 0x000fc8000f8e00ff */
[----:B------:R-:W-:Y:S01]  /*4b60*/  IMAD.X R25, RZ, RZ, R25, P2 ;  /* 0x000000ffff197224 */ /* 0x000fe200010e0619 */
[----:B------:R-:W-:Y:S02]  /*4b70*/  IADD3 R20, P0, -R20, R17, RZ ;  /* 0x0000001114147210 */ /* 0x000fe40007f1e1ff */
[----:B------:R-:W-:Y:S01]  /*4b80*/  IADD3 R17, P3, R22, 0x1, RZ ;  /* 0x0000000116117810 */ /* 0x000fe20007f7e0ff */
[----:B------:R-:W-:Y:S01]  /*4b90*/  IMAD R28, R25, UR4, R21 ;  /* 0x00000004191c7c24 */ /* 0x000fe2000f8e0215 */
[----:B------:R-:W-:-:S04]  /*4ba0*/  IADD3 R21, P2, R20, -UR4, RZ ;  /* 0x8000000414157c10 */ /* 0x000fc8000ff5e0ff */
[----:B------:R-:W-:Y:S02]  /*4bb0*/  IADD3.X R28, ~R28, R23, RZ, P0, !PT ;  /* 0x000000171c1c7210 */ /* 0x000fe400007fe5ff */
[----:B------:R-:W-:Y:S02]  /*4bc0*/  ISETP.GE.U32.AND P0, PT, R20, UR4, PT ;  /* 0x0000000414007c0c */ /* 0x000fe4000bf06070 */
[C---:B------:R-:W-:Y:S02]  /*4bd0*/  IADD3.X R23, R28.reuse, -0x1, RZ, P2, !PT ;  /* 0xffffffff1c177810 */ /* 0x040fe400017fe4ff */
[----:B------:R-:W-:-:S04]  /*4be0*/  ISETP.GE.U32.AND.EX P0, PT, R28, RZ, PT, P0 ;  /* 0x000000ff1c00720c */ /* 0x000fc80003f06100 */
[----:B------:R-:W-:Y:S02]  /*4bf0*/  SEL R21, R21, R20, P0 ;  /* 0x0000001415157207 */ /* 0x000fe40000000000 */
[-C--:B------:R-:W-:Y:S02]  /*4c00*/  IADD3.X R20, RZ, R25.reuse, RZ, P3, !PT ;  /* 0x00000019ff147210 */ /* 0x080fe40001ffe4ff */
[----:B------:R-:W-:Y:S02]  /*4c10*/  SEL R17, R17, R22, P0 ;  /* 0x0000001611117207 */ /* 0x000fe40000000000 */
[----:B------:R-:W-:Y:S02]  /*4c20*/  SEL R23, R23, R28, P0 ;  /* 0x0000001c17177207 */ /* 0x000fe40000000000 */
[----:B------:R-:W-:Y:S02]  /*4c30*/  ISETP.GE.U32.AND P2, PT, R21, UR4, PT ;  /* 0x0000000415007c0c */ /* 0x000fe4000bf46070 */
[----:B------:R-:W-:-:S02]  /*4c40*/  SEL R22, R20, R25, P0 ;  /* 0x0000001914167207 */ /* 0x000fc40000000000 */
[----:B------:R-:W-:Y:S02]  /*4c50*/  IADD3 R20, P3, R17, 0x1, RZ ;  /* 0x0000000111147810 */ /* 0x000fe40007f7e0ff */
[----:B------:R-:W-:Y:S02]  /*4c60*/  ISETP.GE.U32.AND.EX P0, PT, R23, RZ, PT, P2 ;  /* 0x000000ff1700720c */ /* 0x000fe40003f06120 */
[----:B------:R-:W-:Y:S01]  /*4c70*/  MOV R25, 0x0 ;  /* 0x0000000000197802 */ /* 0x000fe20000000f00 */
[----:B------:R-:W-:Y:S01]  /*4c80*/  IMAD.X R21, RZ, RZ, R22, P3 ;  /* 0x000000ffff157224 */ /* 0x000fe200018e0616 */
[----:B------:R-:W-:-:S04]  /*4c90*/  SEL R20, R20, R17, P0 ;  /* 0x0000001114147207 */ /* 0x000fc80000000000 */
[----:B------:R-:W-:Y:S02]  /*4ca0*/  SEL R21, R21, R22, P0 ;  /* 0x0000001615157207 */ /* 0x000fe40000000000 */
[-C--:B------:R-:W-:Y:S02]  /*4cb0*/  IADD3 R17, P2, RZ, -R20.reuse, RZ ;  /* 0x80000014ff117210 */ /* 0x080fe40007f5e0ff */
[----:B------:R-:W-:Y:S02]  /*4cc0*/  ISETP.NE.U32.AND P0, PT, RZ, UR4, PT ;  /* 0x00000004ff007c0c */ /* 0x000fe4000bf05070 */
[----:B------:R-:W-:Y:S02]  /*4cd0*/  IADD3.X R22, RZ, ~R21, RZ, P2, !PT ;  /* 0x80000015ff167210 */ /* 0x000fe400017fe4ff */
[----:B------:R-:W-:Y:S02]  /*4ce0*/  ISETP.NE.AND.EX P0, PT, RZ, RZ, PT, P0 ;  /* 0x000000ffff00720c */ /* 0x000fe40003f05300 */
[----:B------:R-:W-:-:S02]  /*4cf0*/  SEL R20, R17, R20, !P1 ;  /* 0x0000001411147207 */ /* 0x000fc40004800000 */
[----:B------:R-:W-:Y:S02]  /*4d00*/  SEL R21, R22, R21, !P1 ;  /* 0x0000001516157207 */ /* 0x000fe40004800000 */
[----:B------:R-:W-:Y:S02]  /*4d10*/  SEL R20, R20, 0xffffffff, P0 ;  /* 0xffffffff14147807 */ /* 0x000fe40000000000 */
[----:B------:R-:W-:Y:S01]  /*4d20*/  SEL R21, R21, 0xffffffff, P0 ;  /* 0xffffffff15157807 */ /* 0x000fe20000000000 */
[----:B------:R-:W-:Y:S06]  /*4d30*/  RET.REL.NODEC R24 `(_ZN2at6native65_GLOBAL__N__c0d6c1cb_32_DistributionExponentialKernel_cu_5881736643distribution_elementwise_grid_stride_kernelIfLi4EZNS0_9templates4cuda21uniform_and_transformIN3c108BFloat16EfPNS_17CUDAGeneratorImplEZZZNS4_18exponential_kernelIS9_EEvRNS_18TensorIteratorBaseEdT_ENKUlvE_clEvENKUlvE2_clEvEUlfE_EEvSC_T1_T2_EUlP24curandStatePhilox4_32_10E0_ZNS1_27distribution_nullary_kernelIS7_f6float4S9_SL_SG_EEvSC_SI_RKT3_T4_EUlifE0_EEvlNS_15PhiloxCudaStateESH_SI_) ;  /* 0xffffb2c018007950 */ /* 0x000fec0003c3ffff */
.L_x_19:
[----:B------:R-:W-:-:S00]  /*4d40*/  BRA `(.L_x_19) ;  /* 0xfffffff000007947 */ /* 0x000fc0000383ffff */
[----:B------:R-:W-:-:S00]  /*4d50*/  NOP ;  /* 0x0000000000007918 */ /* 0x000fc00000000000 */
        /* <DEDUP_REMOVED lines=10> */
.L_x_281:


//--------------------- .text._ZN2at6native65_GLOBAL__N__c0d6c1cb_32_DistributionExponentialKernel_cu_5881736643distribution_elementwise_grid_stride_kernelIfLi4EZNS0_9templates4cuda21uniform_and_transformIN3c108BFloat16EfPNS_17CUDAGeneratorImplEZZZNS4_18exponential_kernelIS9_EEvRNS_18TensorIteratorBaseEdT_ENKUlvE_clEvENKUlvE2_clEvEUlfE_EEvSC_T1_T2_EUlP24curandStatePhilox4_32_10E0_ZNS1_27distribution_nullary_kernelIS7_f6float4S9_SL_SG_EEvSC_SI_RKT3_T4_EUlifE_EEvlNS_15PhiloxCudaStateESH_SI_ --------------------------
	.section	.text._ZN2at6native65_GLOBAL__N__c0d6c1cb_32_DistributionExponentialKernel_cu_5881736643distribution_elementwise_grid_stride_kernelIfLi4EZNS0_9templates4cuda21uniform_and_transformIN3c108BFloat16EfPNS_17CUDAGeneratorImplEZZZNS4_18exponential_kernelIS9_EEvRNS_18TensorIteratorBaseEdT_ENKUlvE_clEvENKUlvE2_clEvEUlfE_EEvSC_T1_T2_EUlP24curandStatePhilox4_32_10E0_ZNS1_27distribution_nullary_kernelIS7_f6float4S9_SL_SG_EEvSC_SI_RKT3_T4_EUlifE_EEvlNS_15PhiloxCudaStateESH_SI_,"ax",@progbits
	.sectioninfo	@"SHI_REGISTERS=48"
	.align	128
.text._ZN2at6native65_GLOBAL__N__c0d6c1cb_32_DistributionExponentialKernel_cu_5881736643distribution_elementwise_grid_stride_kernelIfLi4EZNS0_9templates4cuda21uniform_and_transformIN3c108BFloat16EfPNS_17CUDAGeneratorImplEZZZNS4_18exponential_kernelIS9_EEvRNS_18TensorIteratorBaseEdT_ENKUlvE_clEvENKUlvE2_clEvEUlfE_EEvSC_T1_T2_EUlP24curandStatePhilox4_32_10E0_ZNS1_27distribution_nullary_kernelIS7_f6float4S9_SL_SG_EEvSC_SI_RKT3_T4_EUlifE_EEvlNS_15PhiloxCudaStateESH_SI_:
        .type           _ZN2at6native65_GLOBAL__N__c0d6c1cb_32_DistributionExponentialKernel_cu_5881736643distribution_elementwise_grid_stride_kernelIfLi4EZNS0_9templates4cuda21uniform_and_transformIN3c108BFloat16EfPNS_17CUDAGeneratorImplEZZZNS4_18exponential_kernelIS9_EEvRNS_18TensorIteratorBaseEdT_ENKUlvE_clEvENKUlvE2_clEvEUlfE_EEvSC_T1_T2_EUlP24curandStatePhilox4_32_10E0_ZNS1_27distribution_nullary_kernelIS7_f6float4S9_SL_SG_EEvSC_SI_RKT3_T4_EUlifE_EEvlNS_15PhiloxCudaStateESH_SI_,@function
        .size           _ZN2at6native65_GLOBAL__N__c0d6c1cb_32_DistributionExponentialKernel_cu_5881736643distribution_elementwise_grid_stride_kernelIfLi4EZNS0_9templates4cuda21uniform_and_transformIN3c108BFloat16EfPNS_17CUDAGeneratorImplEZZZNS4_18exponential_kernelIS9_EEvRNS_18TensorIteratorBaseEdT_ENKUlvE_clEvENKUlvE2_clEvEUlfE_EEvSC_T1_T2_EUlP24curandStatePhilox4_32_10E0_ZNS1_27distribution_nullary_kernelIS7_f6float4S9_SL_SG_EEvSC_SI_RKT3_T4_EUlifE_EEvlNS_15PhiloxCudaStateESH_SI_,(.L_x_283 - _ZN2at6native65_GLOBAL__N__c0d6c1cb_32_DistributionExponentialKernel_cu_5881736643distribution_elementwise_grid_stride_kernelIfLi4EZNS0_9templates4cuda21uniform_and_transformIN3c108BFloat16EfPNS_17CUDAGeneratorImplEZZZNS4_18exponential_kernelIS9_EEvRNS_18TensorIteratorBaseEdT_ENKUlvE_clEvENKUlvE2_clEvEUlfE_EEvSC_T1_T2_EUlP24curandStatePhilox4_32_10E0_ZNS1_27distribution_nullary_kernelIS7_f6float4S9_SL_SG_EEvSC_SI_RKT3_T4_EUlifE_EEvlNS_15PhiloxCudaStateESH_SI_)
        .other          _ZN2at6native65_GLOBAL__N__c0d6c1cb_32_DistributionExponentialKernel_cu_5881736643distribution_elementwise_grid_stride_kernelIfLi4EZNS0_9templates4cuda21uniform_and_transformIN3c108BFloat16EfPNS_17CUDAGeneratorImplEZZZNS4_18exponential_kernelIS9_EEvRNS_18TensorIteratorBaseEdT_ENKUlvE_clEvENKUlvE2_clEvEUlfE_EEvSC_T1_T2_EUlP24curandStatePhilox4_32_10E0_ZNS1_27distribution_nullary_kernelIS7_f6float4S9_SL_SG_EEvSC_SI_RKT3_T4_EUlifE_EEvlNS_15PhiloxCudaStateESH_SI_,@"STO_CUDA_ENTRY STV_DEFAULT"
_ZN2at6native65_GLOBAL__N__c0d6c1cb_32_DistributionExponentialKernel_cu_5881736643distribution_elementwise_grid_stride_kernelIfLi4EZNS0_9templates4cuda21uniform_and_transformIN3c108BFloat16EfPNS_17CUDAGeneratorImplEZZZNS4_18exponential_kernelIS9_EEvRNS_18TensorIteratorBaseEdT_ENKUlvE_clEvENKUlvE2_clEvEUlfE_EEvSC_T1_T2_EUlP24curandStatePhilox4_32_10E0_ZNS1_27distribution_nullary_kernelIS7_f6float4S9_SL_SG_EEvSC_SI_RKT3_T4_EUlifE_EEvlNS_15PhiloxCudaStateESH_SI_:
[----:B------:R-:W-:Y:S02]  /*0000*/  IMAD.MOV.U32 R1, RZ, RZ, c[0x0][0x28] ;  /* 0x00000a00ff017624 */ /* 0x000fe400078e00ff */
[----:B------:R-:W-:Y:S01]  /*0010*/  ULDC.U8 UR4, c[0x0][0x17c] ;  /* 0x00005f0000047ab9 */ /* 0x000fe20000000000 */
[----:B------:R-:W-:Y:S01]  /*0020*/  IMAD.MOV.U32 R32, RZ, RZ, c[0x0][0x170] ;  /* 0x00005c00ff207624 */ /* 0x000fe200078e00ff */
[----:B------:R-:W-:Y:S01]  /*0030*/  ISETP.NE.AND P0, PT, RZ, UR4, PT ;  /* 0x00000004ff007c0c */ /* 0x000fe2000bf05270 */
[----:B------:R-:W-:Y:S01]  /*0040*/  IMAD.MOV.U32 R33, RZ, RZ, c[0x0][0x174] ;  /* 0x00005d00ff217624 */ /* 0x000fe200078e00ff */
[----:B------:R-:W-:Y:S01]  /*0050*/  ULDC.64 UR8, c[0x0][0x118] ;  /* 0x0000460000087ab9 */ /* 0x000fe20000000a00 */
[----:B------:R-:W-:Y:S02]  /*0060*/  IMAD.MOV.U32 R44, RZ, RZ, c[0x0][0x168] ;  /* 0x00005a00ff2c7624 */ /* 0x000fe400078e00ff */
[----:B------:R-:W-:Y:S01]  /*0070*/  IMAD.MOV.U32 R45, RZ, RZ, c[0x0][0x16c] ;  /* 0x00005b00ff2d7624 */ /* 0x000fe200078e00ff */
[----:B------:R-:W0:Y:S04]  /*0080*/  S2R R26, SR_TID.X ;  /* 0x00000000001a7919 */ /* 0x000e280000002100 */
[----:B------:R-:W0:Y:S01]  /*0090*/  S2R R5, SR_CTAID.X ;  /* 0x0000000000057919 */ /* 0x000e220000002500 */
[----:B------:R-:W-:Y:S01]  /*00a0*/  IMAD.MOV.U32 R27, RZ, RZ, RZ ;  /* 0x000000ffff1b7224 */ /* 0x000fe200078e00ff */
[----:B------:R-:W-:Y:S01]  /*00b0*/  UMOV UR6, 0x1 ;  /* 0x0000000100067882 */ /* 0x000fe20000000000 */
[----:B------:R-:W-:Y:S01]  /*00c0*/  @P0 IMAD.MOV.U32 R2, RZ, RZ, R32 ;  /* 0x000000ffff020224 */ /* 0x000fe200078e0020 */
[----:B------:R-:W2:Y:S01]  /*00d0*/  @P0 LDG.E.64 R44, [R44.64] ;  /* 0x000000082c2c0981 */ /* 0x000ea2000c1e1b00 */
[----:B------:R-:W-:Y:S01]  /*00e0*/  @P0 IMAD.MOV.U32 R3, RZ, RZ, R33 ;  /* 0x000000ffff030224 */ /* 0x000fe200078e0021 */
[----:B------:R-:W-:-:S05]  /*00f0*/  ULDC.64 UR4, c[0x0][0x160] ;  /* 0x0000580000047ab9 */ /* 0x000fca0000000a00 */
[----:B------:R-:W3:Y:S01]  /*0100*/  @P0 LDG.E.64 R2, [R2.64] ;  /* 0x0000000802020981 */ /* 0x000ee2000c1e1b00 */
[----:B0-----:R-:W-:-:S06]  /*0110*/  IMAD.WIDE.U32 R26, R5, c[0x0][0x0], R26 ;  /* 0x00000000051a7a25 */ /* 0x001fcc00078e001a */
[----:B------:R-:W-:Y:S01]  /*0120*/  IMAD.WIDE.U32 R6, R26, -0x326172a9, RZ ;  /* 0xcd9e8d571a067825 */ /* 0x000fe200078e00ff */
[----:B------:R-:W-:-:S04]  /*0130*/  UIADD3 UR6, UP0, -UR6, UR4, URZ ;  /* 0x0000000406067290 */ /* 0x000fc8000ff1e13f */
[----:B------:R-:W-:Y:S01]  /*0140*/  UIADD3.X UR7, UR5, -0x1, URZ, UP0, !UPT ;  /* 0xffffffff05077890 */ /* 0x000fe200087fe43f */
[----:B---3--:R-:W-:-:S05]  /*0150*/  @P0 IADD3 R32, P1, R2, c[0x0][0x178], RZ ;  /* 0x00005e0002200a10 */ /* 0x008fca0007f3e0ff */
[----:B------:R-:W-:-:S05]  /*0160*/  @P0 IMAD.X R33, RZ, RZ, R3, P1 ;  /* 0x000000ffff210224 */ /* 0x000fca00008e0603 */
        /* <DEDUP_REMOVED lines=48> */
[----:B------:R-:W-:Y:S02]  /*0470*/  IADD3 R15, R44, -0xe443238, RZ ;  /* 0xf1bbcdc82c0f7810 */ /* 0x000fe40007ffe0ff */
[----:B------:R-:W-:Y:S01]  /*0480*/  ISETP.NE.U32.AND P0, PT, RZ, UR7, PT ;  /* 0x00000007ff007c0c */ /* 0x000fe2000bf05070 */
        /* <DEDUP_REMOVED lines=8> */
[----:B------:R-:W-:-:S03]  /*0510*/  LOP3.LUT R37, R37, R22, R20, 0x96, !PT ;  /* 0x0000001625257212 */ /* 0x000fc600078e9614 */
        /* <DEDUP_REMOVED lines=9> */
[----:B------:R-:W-:Y:S05]  /*05b0*/  CALL.REL.NOINC `($__internal_1_$__cuda_sm20_div_s64) ;  /* 0x00000d4000007944 */ /* 0x000fea0003c00000 */
[----:B------:R-:W-:Y:S01]  /*05c0*/  MOV R22, R24 ;  /* 0x0000001800167202 */ /* 0x000fe20000000f00 */
[----:B------:R-:W-:Y:S01]  /*05d0*/  IMAD.MOV.U32 R23, RZ, RZ, R25 ;  /* 0x000000ffff177224 */ /* 0x000fe200078e0019 */
[----:B------:R-:W-:Y:S05]  /*05e0*/  BRA `(.L_x_21) ;  /* 0x0000016000007947 */ /* 0x000fea0003800000 */
.L_x_20:
[----:B------:R-:W-:-:S04]  /*05f0*/  IMAD.MOV.U32 R22, RZ, RZ, c[0x0][0x0] ;  /* 0x00000000ff167624 */ /* 0x000fc800078e00ff */
[----:B------:R-:W-:-:S04]  /*0600*/  IMAD R22, R22, c[0x0][0xc], RZ ;  /* 0x0000030016167a24 */ /* 0x000fc800078e02ff */
[----:B------:R-:W-:-:S04]  /*0610*/  IMAD.SHL.U32 R28, R22, 0x4, RZ ;  /* 0x00000004161c7824 */ /* 0x000fc800078e00ff */
[----:B------:R-:W0:Y:S01]  /*0620*/  I2F.U32.RP R24, R28 ;  /* 0x0000001c00187306 */ /* 0x000e220000209000 */
[----:B------:R-:W-:Y:S01]  /*0630*/  IMAD.MOV R25, RZ, RZ, -R28 ;  /* 0x000000ffff197224 */ /* 0x000fe200078e0a1c */
[----:B------:R-:W-:-:S06]  /*0640*/  ISETP.NE.U32.AND P2, PT, R28, RZ, PT ;  /* 0x000000ff1c00720c */ /* 0x000fcc0003f45070 */
[----:B0-----:R-:W0:Y:S02]  /*0650*/  MUFU.RCP R24, R24 ;  /* 0x0000001800187308 */ /* 0x001e240000001000 */
[----:B0-----:R-:W-:-:S06]  /*0660*/  IADD3 R22, R24, 0xffffffe, RZ ;  /* 0x0ffffffe18167810 */ /* 0x001fcc0007ffe0ff */
[----:B------:R0:W1:Y:S02]  /*0670*/  F2I.FTZ.U32.TRUNC.NTZ R23, R22 ;  /* 0x0000001600177305 */ /* 0x000064000021f000 */
[----:B0-----:R-:W-:Y:S02]  /*0680*/  IMAD.MOV.U32 R22, RZ, RZ, RZ ;  /* 0x000000ffff167224 */ /* 0x001fe400078e00ff */
[----:B-1----:R-:W-:-:S04]  /*0690*/  IMAD R25, R25, R23, RZ ;  /* 0x0000001719197224 */ /* 0x002fc800078e02ff */
[----:B------:R-:W-:-:S06]  /*06a0*/  IMAD.HI.U32 R23, R23, R25, R22 ;  /* 0x0000001917177227 */ /* 0x000fcc00078e0016 */
[----:B------:R-:W-:-:S04]  /*06b0*/  IMAD.HI.U32 R22, R23, UR6, RZ ;  /* 0x0000000617167c27 */ /* 0x000fc8000f8e00ff */
[----:B------:R-:W-:-:S04]  /*06c0*/  IMAD.MOV R23, RZ, RZ, -R22 ;  /* 0x000000ffff177224 */ /* 0x000fc800078e0a16 */
[----:B------:R-:W-:-:S05]  /*06d0*/  IMAD R23, R28, R23, UR6 ;  /* 0x000000061c177e24 */ /* 0x000fca000f8e0217 */
[----:B------:R-:W-:-:S13]  /*06e0*/  ISETP.GE.U32.AND P0, PT, R23, R28, PT ;  /* 0x0000001c1700720c */ /* 0x000fda0003f06070 */
[----:B------:R-:W-:Y:S01]  /*06f0*/  @P0 IMAD.IADD R23, R23, 0x1, -R28 ;  /* 0x0000000117170824 */ /* 0x000fe200078e0a1c */
[----:B------:R-:W-:-:S04]  /*0700*/  @P0 IADD3 R22, R22, 0x1, RZ ;  /* 0x0000000116160810 */ /* 0x000fc80007ffe0ff */
[----:B------:R-:W-:Y:S01]  /*0710*/  ISETP.GE.U32.AND P1, PT, R23, R28, PT ;  /* 0x0000001c1700720c */ /* 0x000fe20003f26070 */
[----:B------:R-:W-:-:S12]  /*0720*/  IMAD.MOV.U32 R23, RZ, RZ, RZ ;  /* 0x000000ffff177224 */ /* 0x000fd800078e00ff */
[----:B------:R-:W-:Y:S02]  /*0730*/  @P1 IADD3 R22, R22, 0x1, RZ ;  /* 0x0000000116161810 */ /* 0x000fe40007ffe0ff */
[----:B------:R-:W-:-:S03]  /*0740*/  @!P2 LOP3.LUT R22, RZ, R28, RZ, 0x33, !PT ;  /* 0x0000001cff16a212 */ /* 0x000fc600078e33ff */
.L_x_21:
        /* <DEDUP_REMOVED lines=14> */
[C-C-:B------:R-:W-:Y:S01]  /*0830*/  SHF.R.U64 R31, R32.reuse, 0x2, R33.reuse ;  /* 0x00000002201f7819 */ /* 0x140fe20000001221 */
[----:B------:R-:W-:Y:S01]  /*0840*/  IMAD R39, R39, -0x326172a9, RZ ;  /* 0xcd9e8d5727277824 */ /* 0x000fe200078e02ff */
[----:B------:R-:W-:Y:S02]  /*0850*/  SHF.R.U32.HI R30, RZ, 0x2, R33 ;  /* 0x00000002ff1e7819 */ /* 0x000fe40000011621 */
[----:B------:R-:W-:Y:S02]  /*0860*/  LOP3.LUT R32, R32, 0x3, RZ, 0xc0, !PT ;  /* 0x0000000320207812 */ /* 0x000fe400078ec0ff */
.L_x_33:
        /* <DEDUP_REMOVED lines=11> */
[----:B------:R-:W-:-:S04]  /*0920*/  @P1 IMAD.MOV R23, RZ, RZ, R27 ;  /* 0x000000ffff171224 */ /* 0x000fc800078e021b */
[----:B------:R-:W-:Y:S02]  /*0930*/  @!P0 IMAD.MOV.U32 R27, RZ, RZ, R23 ;  /* 0x000000ffff1b8224 */ /* 0x000fe400078e0017 */
.L_x_23:
[----:B------:R-:W-:Y:S05]  /*0940*/  BSYNC B0 ;  /* 0x0000000000007941 */ /* 0x000fea0003800000 */
.L_x_22:
[----:B------:R-:W-:Y:S01]  /*0950*/  IMAD.HI.U32 R23, R26, -0x326172a9, RZ ;  /* 0xcd9e8d571a177827 */ /* 0x000fe200078e00ff */
[----:B------:R-:W-:Y:S02]  /*0960*/  LOP3.LUT R22, R22, R27, R45, 0x96, !PT ;  /* 0x0000001b16167212 */ /* 0x000fe400078e962d */
[----:B------:R-:W-:Y:S01]  /*0970*/  ISETP.NE.AND P0, PT, R32, 0x1, PT ;  /* 0x000000012000780c */ /* 0x000fe20003f05270 */
[----:B------:R-:W-:Y:S01]  /*0980*/  IMAD R25, R26, -0x326172a9, RZ ;  /* 0xcd9e8d571a197824 */ /* 0x000fe200078e02ff */
[----:B------:R-:W-:Y:S01]  /*0990*/  LOP3.LUT R40, R23, R30, R44, 0x96, !PT ;  /* 0x0000001e17287212 */ /* 0x000fe200078e962c */
[----:B------:R-:W-:-:S04]  /*09a0*/  IMAD.WIDE.U32 R22, R22, -0x326172a9, RZ ;  /* 0xcd9e8d5716167825 */ /* 0x000fc800078e00ff */
[----:B------:R-:W-:Y:S01]  /*09b0*/  IMAD R33, R31, -0x2daee0ad, RZ ;  /* 0xd2511f531f217824 */ /* 0x000fe200078e02ff */
[----:B------:R-:W-:Y:S01]  /*09c0*/  LOP3.LUT R25, R23, R25, R2, 0x96, !PT ;  /* 0x0000001917197212 */ /* 0x000fe200078e9602 */
[----:B------:R-:W-:-:S04]  /*09d0*/  IMAD.WIDE.U32 R40, R40, -0x2daee0ad, RZ ;  /* 0xd2511f5328287825 */ /* 0x000fc800078e00ff */
[----:B------:R-:W-:Y:S01]  /*09e0*/  IMAD.WIDE.U32 R34, R25, -0x2daee0ad, RZ ;  /* 0xd2511f5319227825 */ /* 0x000fe200078e00ff */
[----:B------:R-:W-:-:S03]  /*09f0*/  LOP3.LUT R24, R41, R33, R0, 0x96, !PT ;  /* 0x0000002129187212 */ /* 0x000fc600078e9600 */
[----:B------:R-:W-:Y:S01]  /*0a00*/  IMAD R36, R17, -0x2daee0ad, RZ ;  /* 0xd2511f5311247824 */ /* 0x000fe200078e02ff */
[----:B------:R-:W-:Y:S01]  /*0a10*/  LOP3.LUT R23, R35, R40, R4, 0x96, !PT ;  /* 0x0000002823177212 */ /* 0x000fe200078e9604 */
[----:B------:R-:W-:-:S04]  /*0a20*/  IMAD.WIDE.U32 R24, R24, -0x326172a9, RZ ;  /* 0xcd9e8d5718187825 */ /* 0x000fc800078e00ff */
[----:B------:R-:W-:Y:S01]  /*0a30*/  IMAD.MOV.U32 R42, RZ, RZ, R39 ;  /* 0x000000ffff2a7224 */ /* 0x000fe200078e0027 */
[----:B------:R-:W-:Y:S01]  /*0a40*/  LOP3.LUT R40, R25, R22, R3, 0x96, !PT ;  /* 0x0000001619287212 */ /* 0x000fe200078e9603 */
[----:B------:R-:W-:-:S04]  /*0a50*/  IMAD.WIDE.U32 R22, R23, -0x326172a9, RZ ;  /* 0xcd9e8d5717167825 */ /* 0x000fc800078e00ff */
[----:B------:R-:W-:Y:S01]  /*0a60*/  IMAD.WIDE.U32 R40, R40, -0x2daee0ad, RZ ;  /* 0xd2511f5328287825 */ /* 0x000fe200078e00ff */
[----:B------:R-:W-:-:S04]  /*0a70*/  LOP3.LUT R35, R23, R24, R6, 0x96, !PT ;  /* 0x0000001817237212 */ /* 0x000fc800078e9606 */
        /* <DEDUP_REMOVED lines=19> */
[----:B------:R-:W-:-:S03]  /*0bb0*/  LOP3.LUT R23, R35, R40, R16, 0x96, !PT ;  /* 0x0000002823177212 */ /* 0x000fc600078e9610 */
[----:B------:R-:W-:Y:S01]  /*0bc0*/  IMAD.MOV.U32 R41, RZ, RZ, R37 ;  /* 0x000000ffff297224 */ /* 0x000fe200078e0025 */
[----:B------:R-:W-:Y:S01]  /*0bd0*/  LOP3.LUT R17, R25, R22, R15, 0x96, !PT ;  /* 0x0000001619117212 */ /* 0x000fe200078e960f */
[----:B------:R-:W-:-:S04]  /*0be0*/  IMAD.WIDE.U32 R22, R23, -0x326172a9, RZ ;  /* 0xcd9e8d5717167825 */ /* 0x000fc800078e00ff */
[----:B------:R-:W-:Y:S01]  /*0bf0*/  IMAD.HI.U32 R25, R17, -0x2daee0ad, RZ ;  /* 0xd2511f5311197827 */ /* 0x000fe200078e00ff */
[----:B------:R-:W-:-:S04]  /*0c00*/  LOP3.LUT R33, R23, R24, R21, 0x96, !PT ;  /* 0x0000001817217212 */ /* 0x000fc800078e9615 */
[----:B------:R-:W-:Y:S01]  /*0c10*/  LOP3.LUT R34, R25, R34, R20, 0x96, !PT ;  /* 0x0000002219227212 */ /* 0x000fe200078e9614 */
[----:B------:R-:W-:Y:S02]  /*0c20*/  IMAD.MOV.U32 R25, RZ, RZ, R36 ;  /* 0x000000ffff197224 */ /* 0x000fe400078e0024 */
[----:B------:R-:W-:Y:S01]  /*0c30*/  IMAD.MOV.U32 R24, RZ, RZ, R33 ;  /* 0x000000ffff187224 */ /* 0x000fe200078e0021 */
[----:B------:R-:W-:Y:S05]  /*0c40*/  @!P0 BRA `(.L_x_24) ;  /* 0x0000010000008947 */ /* 0x000fea0003800000 */
[----:B------:R-:W-:-:S13]  /*0c50*/  ISETP.NE.AND P0, PT, R32, 0x2, PT ;  /* 0x000000022000780c */ /* 0x000fda0003f05270 */
[----:B------:R-:W-:Y:S05]  /*0c60*/  @!P0 BRA `(.L_x_25) ;  /* 0x000000a000008947 */ /* 0x000fea0003800000 */
[----:B------:R-:W-:Y:S01]  /*0c70*/  ISETP.NE.AND P0, PT, R32, 0x3, PT ;  /* 0x000000032000780c */ /* 0x000fe20003f05270 */
[----:B------:R-:W-:Y:S01]  /*0c80*/  IMAD.MOV.U32 R42, RZ, RZ, R36 ;  /* 0x000000ffff2a7224 */ /* 0x000fe200078e0024 */
[----:B------:R-:W-:Y:S01]  /*0c90*/  MOV R41, R33 ;  /* 0x0000002100297202 */ /* 0x000fe20000000f00 */
[----:B------:R-:W-:Y:S02]  /*0ca0*/  IMAD.MOV.U32 R25, RZ, RZ, R22 ;  /* 0x000000ffff197224 */ /* 0x000fe400078e0016 */
[----:B------:R-:W-:-:S08]  /*0cb0*/  IMAD.MOV.U32 R24, RZ, RZ, R34 ;  /* 0x000000ffff187224 */ /* 0x000fd000078e0022 */
[----:B------:R-:W-:Y:S02]  /*0cc0*/  @P0 IMAD.MOV.U32 R42, RZ, RZ, R38 ;  /* 0x000000ffff2a0224 */ /* 0x000fe400078e0026 */
[----:B------:R-:W-:Y:S02]  /*0cd0*/  @P0 IMAD.MOV.U32 R41, RZ, RZ, R39 ;  /* 0x000000ffff290224 */ /* 0x000fe400078e0027 */
[----:B------:R-:W-:Y:S02]  /*0ce0*/  @P0 IMAD.MOV.U32 R25, RZ, RZ, R37 ;  /* 0x000000ffff190224 */ /* 0x000fe400078e0025 */
[----:B------:R-:W-:Y:S01]  /*0cf0*/  @P0 IMAD.MOV.U32 R24, RZ, RZ, R36 ;  /* 0x000000ffff180224 */ /* 0x000fe200078e0024 */
[----:B------:R-:W-:Y:S05]  /*0d00*/  BRA `(.L_x_24) ;  /* 0x0000004000007947 */ /* 0x000fea0003800000 */
.L_x_25:
[----:B------:R-:W-:Y:S01]  /*0d10*/  IMAD.MOV.U32 R42, RZ, RZ, R37 ;  /* 0x000000ffff2a7224 */ /* 0x000fe200078e0025 */
[----:B------:R-:W-:Y:S01]  /*0d20*/  MOV R24, R22 ;  /* 0x0000001600187202 */ /* 0x000fe20000000f00 */
[----:B------:R-:W-:Y:S02]  /*0d30*/  IMAD.MOV.U32 R41, RZ, RZ, R36 ;  /* 0x000000ffff297224 */ /* 0x000fe400078e0024 */
[----:B------:R-:W-:-:S02]  /*0d40*/  IMAD.MOV.U32 R25, RZ, RZ, R33 ;  /* 0x000000ffff197224 */ /* 0x000fc400078e0021 */
.L_x_24:
[----:B------:R-:W-:Y:S01]  /*0d50*/  IMAD.MOV.U32 R35, RZ, RZ, c[0x0][0x0] ;  /* 0x00000000ff237624 */ /* 0x000fe200078e00ff */
[----:B------:R-:W-:Y:S01]  /*0d60*/  ISETP.GE.U32.AND P3, PT, R18, c[0x0][0x160], PT ;  /* 0x0000580012007a0c */ /* 0x000fe20003f66070 */
[----:B------:R-:W0:Y:S01]  /*0d70*/  I2F.U32 R42, R42 ;  /* 0x0000002a002a7306 */ /* 0x000e220000201000 */
[----:B------:R-:W-:Y:S01]  /*0d80*/  BSSY B0, `(.L_x_26) ;  /* 0x0000021000007945 */ /* 0x000fe20003800000 */
[----:B------:R-:W-:Y:S01]  /*0d90*/  IMAD R35, R35, c[0x0][0xc], RZ ;  /* 0x0000030023237a24 */ /* 0x000fe200078e02ff */
[----:B------:R-:W-:-:S03]  /*0da0*/  ISETP.GE.AND.EX P3, PT, R19, c[0x0][0x164], PT, P3 ;  /* 0x0000590013007a0c */ /* 0x000fc60003f66330 */
[C---:B------:R-:W-:Y:S01]  /*0db0*/  IMAD R43, R35.reuse, 0x3, RZ ;  /* 0x00000003232b7824 */ /* 0x040fe200078e02ff */
[CC--:B------:R-:W-:Y:S01]  /*0dc0*/  IADD3 R37, P1, R35.reuse, R18.reuse, RZ ;  /* 0x0000001223257210 */ /* 0x0c0fe20007f3e0ff */
[----:B------:R-:W1:Y:S01]  /*0dd0*/  I2F.U32 R36, R41 ;  /* 0x0000002900247306 */ /* 0x000e620000201000 */
[----:B------:R-:W-:Y:S02]  /*0de0*/  LEA R39, P2, R35, R18, 0x1 ;  /* 0x0000001223277211 */ /* 0x000fe400078408ff */
[----:B------:R-:W-:Y:S01]  /*0df0*/  ISETP.GE.U32.AND P0, PT, R37, c[0x0][0x160], PT ;  /* 0x0000580025007a0c */ /* 0x000fe20003f06070 */
[----:B------:R-:W-:Y:S01]  /*0e00*/  IMAD.X R40, RZ, RZ, R19, P1 ;  /* 0x000000ffff287224 */ /* 0x000fe200008e0613 */
[----:B------:R-:W-:-:S03]  /*0e10*/  ISETP.GE.U32.AND P1, PT, R39, c[0x0][0x160], PT ;  /* 0x0000580027007a0c */ /* 0x000fc60003f26070 */
[----:B------:R-:W2:Y:S01]  /*0e20*/  I2F.U32 R41, R24 ;  /* 0x0000001800297306 */ /* 0x000ea20000201000 */
[----:B------:R-:W-:Y:S02]  /*0e30*/  ISETP.GE.AND.EX P0, PT, R40, c[0x0][0x164], PT, P0 ;  /* 0x0000590028007a0c */ /* 0x000fe40003f06300 */
[----:B------:R-:W-:-:S05]  /*0e40*/  IADD3 R40, P4, R43, R18, RZ ;  /* 0x000000122b287210 */ /* 0x000fca0007f9e0ff */
[----:B------:R3:W4:Y:S01]  /*0e50*/  I2F.U32 R38, R25 ;  /* 0x0000001900267306 */ /* 0x0007220000201000 */
[--C-:B------:R-:W-:Y:S02]  /*0e60*/  IMAD.X R43, RZ, RZ, R19.reuse, P4 ;  /* 0x000000ffff2b7224 */ /* 0x100fe400020e0613 */
[----:B---3--:R-:W-:Y:S01]  /*0e70*/  IMAD.X R25, RZ, RZ, R19, P2 ;  /* 0x000000ffff197224 */ /* 0x008fe200010e0613 */
[----:B------:R-:W-:-:S04]  /*0e80*/  ISETP.GE.U32.AND P2, PT, R40, c[0x0][0x160], PT ;  /* 0x0000580028007a0c */ /* 0x000fc80003f46070 */
[----:B------:R-:W-:Y:S01]  /*0e90*/  ISETP.GE.AND.EX P2, PT, R43, c[0x0][0x164], PT, P2 ;  /* 0x000059002b007a0c */ /* 0x000fe20003f46320 */
[----:B------:R-:W-:Y:S01]  /*0ea0*/  IMAD.MOV.U32 R43, RZ, RZ, 0x2f800000 ;  /* 0x2f800000ff2b7424 */ /* 0x000fe200078e00ff */
[----:B------:R-:W-:-:S03]  /*0eb0*/  ISETP.GE.AND.EX P1, PT, R25, c[0x0][0x164], PT, P1 ;  /* 0x0000590019007a0c */ /* 0x000fc60003f26310 */
[----:B0-----:R-:W-:Y:S01]  /*0ec0*/  FFMA.FTZ R25, R42, R43, 1.1641532182693481445e-10 ;  /* 0x2f0000002a197423 */ /* 0x001fe2000001002b */
[----:B------:R-:W-:Y:S05]  /*0ed0*/  @P3 BRA `(.L_x_27) ;  /* 0x000000b000003947 */ /* 0x000fea0003800000 */
[----:B-12-4-:R-:W-:Y:S01]  /*0ee0*/  FSETP.GE.FTZ.AND P3, PT, R25, 0.99999994039535522461, PT ;  /* 0x3f7fffff1900780b */ /* 0x016fe20003f76000 */
[----:B------:R-:W-:Y:S01]  /*0ef0*/  MUFU.RCP R42, c[0x0][0x194] ;  /* 0x00006500002a7b08 */ /* 0x000fe20000001000 */
[----:B------:R-:W-:-:S11]  /*0f00*/  IMAD.MOV.U32 R24, RZ, RZ, -0x4c800000 ;  /* 0xb3800000ff187424 */ /* 0x000fd600078e00ff */
[----:B------:R-:W0:Y:S02]  /*0f10*/  @!P3 MUFU.LG2 R25, R25 ;  /* 0x000000190019b308 */ /* 0x000e240000000c00 */
[----:B0-----:R-:W-:Y:S02]  /*0f20*/  @!P3 FMUL.FTZ R24, R25, 0.69314718246459960938 ;  /* 0x3f3172181918b820 */ /* 0x001fe40000410000 */
[----:B------:R-:W-:Y:S02]  /*0f30*/  IMAD R25, R18, c[0x0][0x190], RZ ;  /* 0x0000640012197a24 */ /* 0x000fe400078e02ff */
[----:B------:R-:W-:-:S03]  /*0f40*/  FMUL.FTZ R42, R42, -R24 ;  /* 0x800000182a2a7220 */ /* 0x000fc60000410000 */
[C---:B------:R-:W-:Y:S02]  /*0f50*/  IADD3 R24, P3, R25.reuse, c[0x0][0x188], RZ ;  /* 0x0000620019187a10 */ /* 0x040fe40007f7e0ff */
[----:B------:R-:W-:Y:S02]  /*0f60*/  F2FP.BF16.PACK_AB R42, RZ, R42 ;  /* 0x0000002aff2a723e */ /* 0x000fe400000010ff */
[----:B------:R-:W-:-:S05]  /*0f70*/  LEA.HI.X.SX32 R25, R25, c[0x0][0x18c], 0x1, P3 ;  /* 0x0000630019197a11 */ /* 0x000fca00018f0eff */
[----:B------:R0:W-:Y:S04]  /*0f80*/  STG.E.U16 [R24.64], R42 ;  /* 0x0000002a18007986 */ /* 0x0001e8000c101508 */
.L_x_27:
[----:B-12-4-:R-:W-:Y:S05]  /*0f90*/  BSYNC B0 ;  /* 0x0000000000007941 */ /* 0x016fea0003800000 */
.L_x_26:
[----:B------:R-:W-:Y:S01]  /*0fa0*/  BSSY B0, `(.L_x_28) ;  /* 0x000000e000007945 */ /* 0x000fe20003800000 */
[----:B0-----:R-:W-:Y:S01]  /*0fb0*/  FFMA.FTZ R42, R36, R43, 1.1641532182693481445e-10 ;  /* 0x2f000000242a7423 */ /* 0x001fe2000001002b */
[----:B------:R-:W-:Y:S05]  /*0fc0*/  @P0 BRA `(.L_x_29) ;  /* 0x000000b000000947 */ /* 0x000fea0003800000 */
[----:B------:R-:W-:Y:S01]  /*0fd0*/  FSETP.GE.FTZ.AND P0, PT, R42, 0.99999994039535522461, PT ;  /* 0x3f7fffff2a00780b */ /* 0x000fe20003f16000 */
[----:B------:R-:W-:Y:S01]  /*0fe0*/  MUFU.RCP R36, c[0x0][0x194] ;  /* 0x0000650000247b08 */ /* 0x000fe20000001000 */
[----:B------:R-:W-:Y:S02]  /*0ff0*/  IMAD.MOV.U32 R24, RZ, RZ, -0x4c800000 ;  /* 0xb3800000ff187424 */ /* 0x000fe400078e00ff */
[----:B------:R-:W-:-:S09]  /*1000*/  IMAD R37, R37, c[0x0][0x190], RZ ;  /* 0x0000640025257a24 */ /* 0x000fd200078e02ff */
[----:B------:R-:W0:Y:S02]  /*1010*/  @!P0 MUFU.LG2 R25, R42 ;  /* 0x0000002a00198308 */ /* 0x000e240000000c00 */
[----:B0-----:R-:W-:-:S04]  /*1020*/  @!P0 FMUL.FTZ R24, R25, 0.69314718246459960938 ;  /* 0x3f31721819188820 */ /* 0x001fc80000410000 */
[----:B------:R-:W-:Y:S01]  /*1030*/  FMUL.FTZ R25, R36, -R24 ;  /* 0x8000001824197220 */ /* 0x000fe20000410000 */
[----:B------:R-:W-:-:S04]  /*1040*/  IADD3 R24, P0, R37, c[0x0][0x188], RZ ;  /* 0x0000620025187a10 */ /* 0x000fc80007f1e0ff */
[----:B------:R-:W-:Y:S02]  /*1050*/  F2FP.BF16.PACK_AB R36, RZ, R25 ;  /* 0x00000019ff24723e */ /* 0x000fe400000010ff */
[----:B------:R-:W-:-:S05]  /*1060*/  LEA.HI.X.SX32 R25, R37, c[0x0][0x18c], 0x1, P0 ;  /* 0x0000630025197a11 */ /* 0x000fca00000f0eff */
[----:B------:R0:W-:Y:S02]  /*1070*/  STG.E.U16 [R24.64], R36 ;  /* 0x0000002418007986 */ /* 0x0001e4000c101508 */
.L_x_29:
[----:B------:R-:W-:Y:S05]  /*1080*/  BSYNC B0 ;  /* 0x0000000000007941 */ /* 0x000fea0003800000 */
.L_x_28:
[----:B------:R-:W-:Y:S01]  /*1090*/  BSSY B0, `(.L_x_30) ;  /* 0x000000e000007945 */ /* 0x000fe20003800000 */
[----:B------:R-:W-:Y:S01]  /*10a0*/  FFMA.FTZ R38, R38, R43, 1.1641532182693481445e-10 ;  /* 0x2f00000026267423 */ /* 0x000fe2000001002b */
[----:B------:R-:W-:Y:S05]  /*10b0*/  @P1 BRA `(.L_x_31) ;  /* 0x000000b000001947 */ /* 0x000fea0003800000 */
[----:B------:R-:W-:Y:S01]  /*10c0*/  FSETP.GE.FTZ.AND P0, PT, R38, 0.99999994039535522461, PT ;  /* 0x3f7fffff2600780b */ /* 0x000fe20003f16000 */
[----:B------:R-:W-:Y:S01]  /*10d0*/  MUFU.RCP R37, c[0x0][0x194] ;  /* 0x0000650000257b08 */ /* 0x000fe20000001000 */
[----:B0-----:R-:W-:Y:S02]  /*10e0*/  IMAD.MOV.U32 R24, RZ, RZ, -0x4c800000 ;  /* 0xb3800000ff187424 */ /* 0x001fe400078e00ff */
        /* <DEDUP_REMOVED lines=8> */
.L_x_31:
[----:B------:R-:W-:Y:S05]  /*1170*/  BSYNC B0 ;  /* 0x0000000000007941 */ /* 0x000fea0003800000 */
.L_x_30:
        /* <DEDUP_REMOVED lines=13> */
.L_x_32:
[----:B------:R-:W-:Y:S01]  /*1250*/  LEA R18, P0, R35, R18, 0x2 ;  /* 0x0000001223127211 */ /* 0x000fe200078010ff */
[----:B------:R-:W-:Y:S01]  /*1260*/  WARPSYNC 0xffffffff ;  /* 0xffffffff00007948 */ /* 0x000fe20003800000 */
[----:B------:R-:W-:Y:S01]  /*1270*/  BAR.SYNC.DEFER_BLOCKING 0x0 ;  /* 0x0000000000007b1d */ /* 0x000fe20000010000 */
[----:B------:R-:W-:Y:S01]  /*1280*/  IMAD.MOV.U32 R39, RZ, RZ, R22 ;  /* 0x000000ffff277224 */ /* 0x000fe200078e0016 */
[----:B------:R-:W-:Y:S01]  /*1290*/  IADD3.X R19, RZ, R19, RZ, P0, !PT ;  /* 0x00000013ff137210 */ /* 0x000fe200007fe4ff */
[----:B------:R-:W-:Y:S01]  /*12a0*/  IMAD.MOV.U32 R38, RZ, RZ, R33 ;  /* 0x000000ffff267224 */ /* 0x000fe200078e0021 */
[----:B------:R-:W-:Y:S01]  /*12b0*/  ISETP.GE.U32.AND P0, PT, R18, R29, PT ;  /* 0x0000001d1200720c */ /* 0x000fe20003f06070 */
[----:B------:R-:W-:-:S03]  /*12c0*/  IMAD.MOV.U32 R37, RZ, RZ, R34 ;  /* 0x000000ffff257224 */ /* 0x000fc600078e0022 */
[----:B------:R-:W-:-:S13]  /*12d0*/  ISETP.GE.AND.EX P0, PT, R19, R28, PT, P0 ;  /* 0x0000001c1300720c */ /* 0x000fda0003f06300 */
[----:B------:R-:W-:Y:S05]  /*12e0*/  @!P0 BRA `(.L_x_33) ;  /* 0xfffff58000008947 */ /* 0x000fea000383ffff */
[----:B------:R-:W-:Y:S05]  /*12f0*/  EXIT ;  /* 0x000000000000794d */ /* 0x000fea0003800000 */
        .weak           $__internal_1_$__cuda_sm20_div_s64
        .type           $__internal_1_$__cuda_sm20_div_s64,@function
        .size           $__internal_1_$__cuda_sm20_div_s64,(.L_x_283 - $__internal_1_$__cuda_sm20_div_s64)
$__internal_1_$__cuda_sm20_div_s64:
[----:B------:R-:W-:Y:S02]  /*1300*/  UMOV UR5, URZ ;  /* 0x0000003f00057c82 */ /* 0x000fe40008000000 */
[----:B------:R-:W0:Y:S08]  /*1310*/  I2F.U64.RP R29, UR4 ;  /* 0x00000004001d7d12 */ /* 0x000e300008309000 */
[----:B0-----:R-:W0:Y:S02]  /*1320*/  MUFU.RCP R29, R29 ;  /* 0x0000001d001d7308 */ /* 0x001e240000001000 */
[----:B0-----:R-:W-:-:S06]  /*1330*/  IADD3 R24, R29, 0x1ffffffe, RZ ;  /* 0x1ffffffe1d187810 */ /* 0x001fcc0007ffe0ff */
[----:B------:R-:W0:Y:S02]  /*1340*/  F2I.U64.TRUNC R24, R24 ;  /* 0x0000001800187311 */ /* 0x000e24000020d800 */
[----:B0-----:R-:W-:-:S04]  /*1350*/  IMAD.WIDE.U32 R22, R24, UR4, RZ ;  /* 0x0000000418167c25 */ /* 0x001fc8000f8e00ff */
[----:B------:R-:W-:Y:S01]  /*1360*/  IMAD R23, R25, UR4, R23 ;  /* 0x0000000419177c24 */ /* 0x000fe2000f8e0217 */
[----:B------:R-:W-:-:S05]  /*1370*/  IADD3 R31, P0, RZ, -R22, RZ ;  /* 0x80000016ff1f7210 */ /* 0x000fca0007f1e0ff */
[----:B------:R-:W-:-:S04]  /*1380*/  IMAD.HI.U32 R22, R24, R31, RZ ;  /* 0x0000001f18167227 */ /* 0x000fc800078e00ff */
[----:B------:R-:W-:Y:S02]  /*1390*/  IMAD.X R35, RZ, RZ, ~R23, P0 ;  /* 0x000000ffff237224 */ /* 0x000fe400000e0e17 */
[----:B------:R-:W-:Y:S02]  /*13a0*/  IMAD.MOV.U32 R23, RZ, RZ, R24 ;  /* 0x000000ffff177224 */ /* 0x000fe400078e0018 */
[-C--:B------:R-:W-:Y:S02]  /*13b0*/  IMAD R41, R25, R35.reuse, RZ ;  /* 0x0000002319297224 */ /* 0x080fe400078e02ff */
[----:B------:R-:W-:-:S04]  /*13c0*/  IMAD.WIDE.U32 R22, P0, R24, R35, R22 ;  /* 0x0000002318167225 */ /* 0x000fc80007800016 */
[----:B------:R-:W-:-:S04]  /*13d0*/  IMAD.HI.U32 R29, R25, R35, RZ ;  /* 0x00000023191d7227 */ /* 0x000fc800078e00ff */
[----:B------:R-:W-:-:S04]  /*13e0*/  IMAD.HI.U32 R22, P1, R25, R31, R22 ;  /* 0x0000001f19167227 */ /* 0x000fc80007820016 */
[----:B------:R-:W-:Y:S01]  /*13f0*/  IMAD.X R29, R29, 0x1, R25, P0 ;  /* 0x000000011d1d7824 */ /* 0x000fe200000e0619 */
[----:B------:R-:W-:-:S04]  /*1400*/  IADD3 R23, P2, R41, R22, RZ ;  /* 0x0000001629177210 */ /* 0x000fc80007f5e0ff */
[----:B------:R-:W-:Y:S01]  /*1410*/  IADD3.X R29, RZ, RZ, R29, P2, P1 ;  /* 0x000000ffff1d7210 */ /* 0x000fe200017e241d */
[----:B------:R-:W-:Y:S01]  /*1420*/  IMAD.WIDE.U32 R24, R23, UR4, RZ ;  /* 0x0000000417187c25 */ /* 0x000fe2000f8e00ff */
[----:B------:R-:W-:-:S04]  /*1430*/  ISETP.LE.AND P1, PT, RZ, UR7, PT ;  /* 0x00000007ff007c0c */ /* 0x000fc8000bf23270 */
[----:B------:R-:W-:Y:S01]  /*1440*/  IADD3 R31, P0, RZ, -R24, RZ ;  /* 0x80000018ff1f7210 */ /* 0x000fe20007f1e0ff */
[----:B------:R-:W-:Y:S01]  /*1450*/  IMAD R24, R29, UR4, R25 ;  /* 0x000000041d187c24 */ /* 0x000fe2000f8e0219 */
[----:B------:R-:W-:-:S03]  /*1460*/  IADD3 R25, P4, RZ, -UR6, RZ ;  /* 0x80000006ff197c10 */ /* 0x000fc6000ff9e0ff */
[----:B------:R-:W-:Y:S01]  /*1470*/  IMAD.HI.U32 R22, R23, R31, RZ ;  /* 0x0000001f17167227 */ /* 0x000fe200078e00ff */
[----:B------:R-:W-:-:S03]  /*1480*/  SEL R25, R25, UR6, !P1 ;  /* 0x0000000619197c07 */ /* 0x000fc6000c800000 */
[----:B------:R-:W-:Y:S02]  /*1490*/  IMAD.X R24, RZ, RZ, ~R24, P0 ;  /* 0x000000ffff187224 */ /* 0x000fe400000e0e18 */
[----:B------:R-:W-:Y:S02]  /*14a0*/  IMAD.X R30, RZ, RZ, ~UR7, P4 ;  /* 0x80000007ff1e7e24 */ /* 0x000fe4000a0e06ff */
[----:B------:R-:W-:-:S04]  /*14b0*/  IMAD.WIDE.U32 R22, P0, R23, R24, R22 ;  /* 0x0000001817167225 */ /* 0x000fc80007800016 */
[----:B------:R-:W-:-:S04]  /*14c0*/  IMAD.HI.U32 R34, R29, R24, RZ ;  /* 0x000000181d227227 */ /* 0x000fc800078e00ff */
[----:B------:R-:W-:-:S04]  /*14d0*/  IMAD.HI.U32 R22, P2, R29, R31, R22 ;  /* 0x0000001f1d167227 */ /* 0x000fc80007840016 */
[----:B------:R-:W-:-:S05]  /*14e0*/  IMAD R23, R29, R24, RZ ;  /* 0x000000181d177224 */ /* 0x000fca00078e02ff */
[----:B------:R-:W-:Y:S01]  /*14f0*/  IADD3 R24, P3, R23, R22, RZ ;  /* 0x0000001617187210 */ /* 0x000fe20007f7e0ff */
[----:B------:R-:W-:Y:S01]  /*1500*/  IMAD.X R23, R34, 0x1, R29, P0 ;  /* 0x0000000122177824 */ /* 0x000fe200000e061d */
[----:B------:R-:W-:-:S03]  /*1510*/  SEL R29, R30, UR7, !P1 ;  /* 0x000000071e1d7c07 */ /* 0x000fc6000c800000 */
[----:B------:R-:W-:Y:S01]  /*1520*/  IMAD.HI.U32 R22, R24, R25, RZ ;  /* 0x0000001918167227 */ /* 0x000fe200078e00ff */
[----:B------:R-:W-:Y:S01]  /*1530*/  IADD3.X R30, RZ, RZ, R23, P3, P2 ;  /* 0x000000ffff1e7210 */ /* 0x000fe20001fe4417 */
[----:B------:R-:W-:-:S04]  /*1540*/  HFMA2.MMA R23, -RZ, RZ, 0, 0 ;  /* 0x00000000ff177435 */ /* 0x000fc800000001ff */
[CC--:B------:R-:W-:Y:S02]  /*1550*/  IMAD R35, R30.reuse, R29.reuse, RZ ;  /* 0x0000001d1e237224 */ /* 0x0c0fe400078e02ff */
[----:B------:R-:W-:-:S04]  /*1560*/  IMAD.HI.U32 R31, R30, R29, RZ ;  /* 0x0000001d1e1f7227 */ /* 0x000fc800078e00ff */
[----:B------:R-:W-:-:S06]  /*1570*/  IMAD.WIDE.U32 R22, R24, R29, R22 ;  /* 0x0000001d18167225 */ /* 0x000fcc00078e0016 */
[----:B------:R-:W-:-:S04]  /*1580*/  IMAD.HI.U32 R22, P0, R30, R25, R22 ;  /* 0x000000191e167227 */ /* 0x000fc80007800016 */
[----:B------:R-:W-:Y:S01]  /*1590*/  IMAD.X R31, RZ, RZ, R31, P0 ;  /* 0x000000ffff1f7224 */ /* 0x000fe200000e061f */
[----:B------:R-:W-:-:S05]  /*15a0*/  IADD3 R24, P2, R35, R22, RZ ;  /* 0x0000001623187210 */ /* 0x000fca0007f5e0ff */
[----:B------:R-:W-:-:S04]  /*15b0*/  IMAD.WIDE.U32 R22, R24, UR4, RZ ;  /* 0x0000000418167c25 */ /* 0x000fc8000f8e00ff */
[----:B------:R-:W-:Y:S01]  /*15c0*/  IMAD.X R31, RZ, RZ, R31, P2 ;  /* 0x000000ffff1f7224 */ /* 0x000fe200010e061f */
[----:B------:R-:W-:-:S03]  /*15d0*/  IADD3 R22, P0, -R22, R25, RZ ;  /* 0x0000001916167210 */ /* 0x000fc60007f1e1ff */
[----:B------:R-:W-:Y:S01]  /*15e0*/  IMAD R30, R31, UR4, R23 ;  /* 0x000000041f1e7c24 */ /* 0x000fe2000f8e0217 */
[----:B------:R-:W-:Y:S02]  /*15f0*/  IADD3 R25, P2, R22, -UR4, RZ ;  /* 0x8000000416197c10 */ /* 0x000fe4000ff5e0ff */
[----:B------:R-:W-:Y:S01]  /*1600*/  IADD3 R23, P3, R24, 0x1, RZ ;  /* 0x0000000118177810 */ /* 0x000fe20007f7e0ff */
[----:B------:R-:W-:Y:S01]  /*1610*/  IMAD.X R30, R29, 0x1, ~R30, P0 ;  /* 0x000000011d1e7824 */ /* 0x000fe200000e0e1e */
[----:B------:R-:W-:-:S04]  /*1620*/  ISETP.GE.U32.AND P0, PT, R22, UR4, PT ;  /* 0x0000000416007c0c */ /* 0x000fc8000bf06070 */
[C---:B------:R-:W-:Y:S02]  /*1630*/  ISETP.GE.U32.AND.EX P0, PT, R30.reuse, RZ, PT, P0 ;  /* 0x000000ff1e00720c */ /* 0x040fe40003f06100 */
[----:B------:R-:W-:Y:S02]  /*1640*/  IADD3.X R29, R30, -0x1, RZ, P2, !PT ;  /* 0xffffffff1e1d7810 */ /* 0x000fe400017fe4ff */
[----:B------:R-:W-:Y:S01]  /*1650*/  SEL R25, R25, R22, P0 ;  /* 0x0000001619197207 */ /* 0x000fe20000000000 */
[----:B------:R-:W-:Y:S01]  /*1660*/  IMAD.X R22, RZ, RZ, R31, P3 ;  /* 0x000000ffff167224 */ /* 0x000fe200018e061f */
[----:B------:R-:W-:Y:S02]  /*1670*/  SEL R23, R23, R24, P0 ;  /* 0x0000001817177207 */ /* 0x000fe40000000000 */
[----:B------:R-:W-:Y:S02]  /*1680*/  SEL R29, R29, R30, P0 ;  /* 0x0000001e1d1d7207 */ /* 0x000fe40000000000 */
[----:B------:R-:W-:-:S02]  /*1690*/  ISETP.GE.U32.AND P2, PT, R25, UR4, PT ;  /* 0x0000000419007c0c */ /* 0x000fc4000bf46070 */
[----:B------:R-:W-:Y:S02]  /*16a0*/  SEL R22, R22, R31, P0 ;  /* 0x0000001f16167207 */ /* 0x000fe40000000000 */
[----:B------:R-:W-:Y:S02]  /*16b0*/  IADD3 R24, P3, R23, 0x1, RZ ;  /* 0x0000000117187810 */ /* 0x000fe40007f7e0ff */
[----:B------:R-:W-:Y:S01]  /*16c0*/  ISETP.GE.U32.AND.EX P0, PT, R29, RZ, PT, P2 ;  /* 0x000000ff1d00720c */ /* 0x000fe20003f06120 */
[----:B------:R-:W-:Y:S02]  /*16d0*/  IMAD.MOV.U32 R29, RZ, RZ, 0x0 ;  /* 0x00000000ff1d7424 */ /* 0x000fe400078e00ff */
[----:B------:R-:W-:Y:S01]  /*16e0*/  IMAD.X R25, RZ, RZ, R22, P3 ;  /* 0x000000ffff197224 */ /* 0x000fe200018e0616 */
[----:B------:R-:W-:-:S04]  /*16f0*/  SEL R24, R24, R23, P0 ;  /* 0x0000001718187207 */ /* 0x000fc80000000000 */
[----:B------:R-:W-:Y:S02]  /*1700*/  SEL R25, R25, R22, P0 ;  /* 0x0000001619197207 */ /* 0x000fe40000000000 */
[-C--:B------:R-:W-:Y:S02]  /*1710*/  IADD3 R23, P2, RZ, -R24.reuse, RZ ;  /* 0x80000018ff177210 */ /* 0x080fe40007f5e0ff */
[----:B------:R-:W-:Y:S02]  /*1720*/  ISETP.NE.U32.AND P0, PT, RZ, UR4, PT ;  /* 0x00000004ff007c0c */ /* 0x000fe4000bf05070 */
[----:B------:R-:W-:Y:S01]  /*1730*/  SEL R24, R23, R24, !P1 ;  /* 0x0000001817187207 */ /* 0x000fe20004800000 */
[----:B------:R-:W-:Y:S01]  /*1740*/  IMAD.X R22, RZ, RZ, ~R25, P2 ;  /* 0x000000ffff167224 */ /* 0x000fe200010e0e19 */
[----:B------:R-:W-:-:S04]  /*1750*/  ISETP.NE.AND.EX P0, PT, RZ, RZ, PT, P0 ;  /* 0x000000ffff00720c */ /* 0x000fc80003f05300 */
[----:B------:R-:W-:Y:S02]  /*1760*/  SEL R25, R22, R25, !P1 ;  /* 0x0000001916197207 */ /* 0x000fe40004800000 */
[----:B------:R-:W-:Y:S02]  /*1770*/  SEL R24, R24, 0xffffffff, P0 ;  /* 0xffffffff18187807 */ /* 0x000fe40000000000 */
[----:B------:R-:W-:Y:S01]  /*1780*/  SEL R25, R25, 0xffffffff, P0 ;  /* 0xffffffff19197807 */ /* 0x000fe20000000000 */
[----:B------:R-:W-:Y:S06]  /*1790*/  RET.REL.NODEC R28 `(_ZN2at6native65_GLOBAL__N__c0d6c1cb_32_DistributionExponentialKernel_cu_5881736643distribution_elementwise_grid_stride_kernelIfLi4EZNS0_9templates4cuda21uniform_and_transformIN3c108BFloat16EfPNS_17CUDAGeneratorImplEZZZNS4_18exponential_kernelIS9_EEvRNS_18TensorIteratorBaseEdT_ENKUlvE_clEvENKUlvE2_clEvEUlfE_EEvSC_T1_T2_EUlP24curandStatePhilox4_32_10E0_ZNS1_27distribution_nullary_kernelIS7_f6float4S9_SL_SG_EEvSC_SI_RKT3_T4_EUlifE_EEvlNS_15PhiloxCudaStateESH_SI_) ;  /* 0xffffe8601c007950 */ /* 0x000fec0003c3ffff */
.L_x_34:
        /* <DEDUP_REMOVED lines=14> */
.L_x_283:


//--------------------- .text._ZN2at6native65_GLOBAL__N__c0d6c1cb_32_DistributionExponentialKernel_cu_5881736643distribution_elementwise_grid_stride_kernelIfLi4EZNS0_9templates4cuda21uniform_and_transformIN3c108BFloat16EfPNS_17CUDAGeneratorImplEZZZNS4_18exponential_kernelIS9_EEvRNS_18TensorIteratorBaseEdT_ENKUlvE_clEvENKUlvE2_clEvEUlfE_EEvSC_T1_T2_EUlP24curandStatePhilox4_32_10E_ZNS1_27distribution_nullary_kernelIS7_f7double2S9_SL_SG_EEvSC_SI_RKT3_T4_EUlifE0_EEvlNS_15PhiloxCudaStateESH_SI_ --------------------------
	.section	.text._ZN2at6native65_GLOBAL__N__c0d6c1cb_32_DistributionExponentialKernel_cu_5881736643distribution_elementwise_grid_stride_kernelIfLi4EZNS0_9templates4cuda21uniform_and_transformIN3c108BFloat16EfPNS_17CUDAGeneratorImplEZZZNS4_18exponential_kernelIS9_EEvRNS_18TensorIteratorBaseEdT_ENKUlvE_clEvENKUlvE2_clEvEUlfE_EEvSC_T1_T2_EUlP24curandStatePhilox4_32_10E_ZNS1_27distribution_nullary_kernelIS7_f7double2S9_SL_SG_EEvSC_SI_RKT3_T4_EUlifE0_EEvlNS_15PhiloxCudaStateESH_SI_,"ax",@progbits
	.sectioninfo	@"SHI_REGISTERS=38"
	.align	128
.text._ZN2at6native65_GLOBAL__N__c0d6c1cb_32_DistributionExponentialKernel_cu_5881736643distribution_elementwise_grid_stride_kernelIfLi4EZNS0_9templates4cuda21uniform_and_transformIN3c108BFloat16EfPNS_17CUDAGeneratorImplEZZZNS4_18exponential_kernelIS9_EEvRNS_18TensorIteratorBaseEdT_ENKUlvE_clEvENKUlvE2_clEvEUlfE_EEvSC_T1_T2_EUlP24curandStatePhilox4_32_10E_ZNS1_27distribution_nullary_kernelIS7_f7double2S9_SL_SG_EEvSC_SI_RKT3_T4_EUlifE0_EEvlNS_15PhiloxCudaStateESH_SI_:
        .type           _ZN2at6native65_GLOBAL__N__c0d6c1cb_32_DistributionExponentialKernel_cu_5881736643distribution_elementwise_grid_stride_kernelIfLi4EZNS0_9templates4cuda21uniform_and_transformIN3c108BFloat16EfPNS_17CUDAGeneratorImplEZZZNS4_18exponential_kernelIS9_EEvRNS_18TensorIteratorBaseEdT_ENKUlvE_clEvENKUlvE2_clEvEUlfE_EEvSC_T1_T2_EUlP24curandStatePhilox4_32_10E_ZNS1_27distribution_nullary_kernelIS7_f7double2S9_SL_SG_EEvSC_SI_RKT3_T4_EUlifE0_EEvlNS_15PhiloxCudaStateESH_SI_,@function
        .size           _ZN2at6native65_GLOBAL__N__c0d6c1cb_32_DistributionExponentialKernel_cu_5881736643distribution_elementwise_grid_stride_kernelIfLi4EZNS0_9templates4cuda21uniform_and_transformIN3c108BFloat16EfPNS_17CUDAGeneratorImplEZZZNS4_18exponential_kernelIS9_EEvRNS_18TensorIteratorBaseEdT_ENKUlvE_clEvENKUlvE2_clEvEUlfE_EEvSC_T1_T2_EUlP24curandStatePhilox4_32_10E_ZNS1_27distribution_nullary_kernelIS7_f7double2S9_SL_SG_EEvSC_SI_RKT3_T4_EUlifE0_EEvlNS_15PhiloxCudaStateESH_SI_,(.L_x_285 - _ZN2at6native65_GLOBAL__N__c0d6c1cb_32_DistributionExponentialKernel_cu_5881736643distribution_elementwise_grid_stride_kernelIfLi4EZNS0_9templates4cuda21uniform_and_transformIN3c108BFloat16EfPNS_17CUDAGeneratorImplEZZZNS4_18exponential_kernelIS9_EEvRNS_18TensorIteratorBaseEdT_ENKUlvE_clEvENKUlvE2_clEvEUlfE_EEvSC_T1_T2_EUlP24curandStatePhilox4_32_10E_ZNS1_27distribution_nullary_kernelIS7_f7double2S9_SL_SG_EEvSC_SI_RKT3_T4_EUlifE0_EEvlNS_15PhiloxCudaStateESH_SI_)
        .other          _ZN2at6native65_GLOBAL__N__c0d6c1cb_32_DistributionExponentialKernel_cu_5881736643distribution_elementwise_grid_stride_kernelIfLi4EZNS0_9templates4cuda21uniform_and_transformIN3c108BFloat16EfPNS_17CUDAGeneratorImplEZZZNS4_18exponential_kernelIS9_EEvRNS_18TensorIteratorBaseEdT_ENKUlvE_clEvENKUlvE2_clEvEUlfE_EEvSC_T1_T2_EUlP24curandStatePhilox4_32_10E_ZNS1_27distribution_nullary_kernelIS7_f7double2S9_SL_SG_EEvSC_SI_RKT3_T4_EUlifE0_EEvlNS_15PhiloxCudaStateESH_SI_,@"STO_CUDA_ENTRY STV_DEFAULT"
_ZN2at6native65_GLOBAL__N__c0d6c1cb_32_DistributionExponentialKernel_cu_5881736643distribution_elementwise_grid_stride_kernelIfLi4EZNS0_9templates4cuda21uniform_and_transformIN3c108BFloat16EfPNS_17CUDAGeneratorImplEZZZNS4_18exponential_kernelIS9_EEvRNS_18TensorIteratorBaseEdT_ENKUlvE_clEvENKUlvE2_clEvEUlfE_EEvSC_T1_T2_EUlP24curandStatePhilox4_32_10E_ZNS1_27distribution_nullary_kernelIS7_f7double2S9_SL_SG_EEvSC_SI_RKT3_T4_EUlifE0_EEvlNS_15PhiloxCudaStateESH_SI_:
        /* <DEDUP_REMOVED lines=92> */
[----:B------:R-:W-:Y:S05]  /*05c0*/  CALL.REL.NOINC `($__internal_2_$__cuda_sm20_div_s64) ;  /* 0x0000431000007944 */ /* 0x000fea0003c00000 */
[----:B------:R-:W-:Y:S05]  /*05d0*/  BRA `(.L_x_36) ;  /* 0x0000016000007947 */ /* 0x000fea0003800000 */
.L_x_35:
        /* <DEDUP_REMOVED lines=22> */
.L_x_36:
        /* <DEDUP_REMOVED lines=14> */
[----:B------:R-:W0:Y:S01]  /*0820*/  MUFU.LG2 R20, R0 ;  /* 0x0000000000147308 */ /* 0x000e220000000c00 */
[----:B------:R-:W-:Y:S01]  /*0830*/  LOP3.LUT R25, R26, 0x3, RZ, 0xc0, !PT ;  /* 0x000000031a197812 */ /* 0x000fe200078ec0ff */
[----:B------:R-:W-:-:S06]  /*0840*/  IMAD R34, R34, -0x326172a9, RZ ;  /* 0xcd9e8d5722227824 */ /* 0x000fcc00078e02ff */
[----:B------:R-:W1:Y:S08]  /*0850*/  MUFU.LG2 R21, R0 ;  /* 0x0000000000157308 */ /* 0x000e700000000c00 */
[----:B------:R-:W2:Y:S01]  /*0860*/  MUFU.RCP R22, c[0x0][0x328] ;  /* 0x0000ca0000167b08 */ /* 0x000ea20000001000 */
[----:B0-----:R-:W-:Y:S02]  /*0870*/  FMUL.FTZ R20, R20, 0.69314718246459960938 ;  /* 0x3f31721814147820 */ /* 0x001fe40000410000 */
[----:B-1----:R-:W-:-:S02]  /*0880*/  FMUL.FTZ R21, R21, 0.69314718246459960938 ;  /* 0x3f31721815157820 */ /* 0x002fc40000410000 */
[-C--:B--2---:R-:W-:Y:S02]  /*0890*/  FMUL.FTZ R20, R20, -R22.reuse ;  /* 0x8000001614147220 */ /* 0x084fe40000410000 */
[----:B------:R-:W-:-:S05]  /*08a0*/  FMUL.FTZ R21, R21, -R22 ;  /* 0x8000001615157220 */ /* 0x000fca0000410000 */
[----:B------:R-:W-:Y:S02]  /*08b0*/  F2FP.BF16.PACK_AB R26, R21, R20 ;  /* 0x00000014151a723e */ /* 0x000fe400000010ff */
.L_x_53:
        /* <DEDUP_REMOVED lines=13> */
.L_x_38:
[----:B------:R-:W-:Y:S05]  /*0990*/  BSYNC B0 ;  /* 0x0000000000007941 */ /* 0x000fea0003800000 */
.L_x_37:
        /* <DEDUP_REMOVED lines=10> */
[----:B------:R-:W-:Y:S01]  /*0a40*/  IMAD.WIDE.U32 R30, R30, -0x2daee0ad, RZ ;  /* 0xd2511f531e1e7825 */ /* 0x000fe200078e00ff */
[----:B------:R-:W-:-:S03]  /*0a50*/  IADD3 R27, R18, 0x3c6ef372, RZ ;  /* 0x3c6ef372121b7810 */ /* 0x000fc60007ffe0ff */
[----:B------:R-:W-:Y:S01]  /*0a60*/  IMAD.WIDE.U32 R28, R23, -0x2daee0ad, RZ ;  /* 0xd2511f53171c7825 */ /* 0x000fe200078e00ff */
[----:B------:R-:W-:-:S04]  /*0a70*/  LOP3.LUT R22, R31, R22, R3, 0x96, !PT ;  /* 0x000000161f167212 */ /* 0x000fc800078e9603 */
[----:B------:R-:W-:Y:S01]  /*0a80*/  LOP3.LUT R21, R29, R30, R4, 0x96, !PT ;  /* 0x0000001e1d157212 */ /* 0x000fe200078e9604 */
[----:B------:R-:W-:Y:S01]  /*0a90*/  IMAD.WIDE.U32 R22, R22, -0x326172a9, RZ ;  /* 0xcd9e8d5716167825 */ /* 0x000fe200078e00ff */
[----:B------:R-:W-:-:S04]  /*0aa0*/  IADD3 R29, R18, -0x255992d5, RZ ;  /* 0xdaa66d2b121d7810 */ /* 0x000fc80007ffe0ff */
[----:B------:R-:W-:Y:S01]  /*0ab0*/  LOP3.LUT R30, R23, R20, R27, 0x96, !PT ;  /* 0x00000014171e7212 */ /* 0x000fe200078e961b */
[----:B------:R-:W-:Y:S01]  /*0ac0*/  IMAD.WIDE.U32 R20, R21, -0x326172a9, RZ ;  /* 0xcd9e8d5715147825 */ /* 0x000fe200078e00ff */
[----:B------:R-:W-:-:S03]  /*0ad0*/  IADD3 R27, R18, 0x78dde6e4, RZ ;  /* 0x78dde6e4121b7810 */ /* 0x000fc60007ffe0ff */
[----:B------:R-:W-:Y:S01]  /*0ae0*/  IMAD.WIDE.U32 R30, R30, -0x2daee0ad, RZ ;  /* 0xd2511f531e1e7825 */ /* 0x000fe200078e00ff */
[----:B------:R-:W-:-:S04]  /*0af0*/  LOP3.LUT R29, R21, R22, R29, 0x96, !PT ;  /* 0x00000016151d7212 */ /* 0x000fc800078e961d */
[----:B------:R-:W-:Y:S01]  /*0b00*/  LOP3.LUT R22, R31, R28, R5, 0x96, !PT ;  /* 0x0000001c1f167212 */ /* 0x000fe200078e9605 */
[----:B------:R-:W-:-:S04]  /*0b10*/  IMAD.WIDE.U32 R28, R29, -0x2daee0ad, RZ ;  /* 0xd2511f531d1c7825 */ /* 0x000fc800078e00ff */
[----:B------:R-:W-:Y:S01]  /*0b20*/  IMAD.WIDE.U32 R22, R22, -0x326172a9, RZ ;  /* 0xcd9e8d5716167825 */ /* 0x000fe200078e00ff */
[----:B------:R-:W-:Y:S02]  /*0b30*/  LOP3.LUT R21, R29, R30, R6, 0x96, !PT ;  /* 0x0000001e1d157212 */ /* 0x000fe400078e9606 */
[C---:B------:R-:W-:Y:S02]  /*0b40*/  IADD3 R29, R18.reuse, 0x1715609d, RZ ;  /* 0x1715609d121d7810 */ /* 0x040fe40007ffe0ff */
[----:B------:R-:W-:Y:S01]  /*0b50*/  LOP3.LUT R30, R23, R20, R27, 0x96, !PT ;  /* 0x00000014171e7212 */ /* 0x000fe200078e961b */
[----:B------:R-:W-:Y:S01]  /*0b60*/  IMAD.WIDE.U32 R20, R21, -0x326172a9, RZ ;  /* 0xcd9e8d5715147825 */ /* 0x000fe200078e00ff */
[----:B------:R-:W-:-:S03]  /*0b70*/  IADD3 R27, R18, -0x4ab325aa, RZ ;  /* 0xb54cda56121b7810 */ /* 0x000fc60007ffe0ff */
        /* <DEDUP_REMOVED lines=34> */
[----:B------:R-:W-:Y:S05]  /*0da0*/  @!P0 BRA `(.L_x_39) ;  /* 0x0000009000008947 */ /* 0x000fea0003800000 */
[----:B------:R-:W-:Y:S01]  /*0db0*/  IMAD.MOV.U32 R29, RZ, RZ, R33 ;  /* 0x000000ffff1d7224 */ /* 0x000fe200078e0021 */
[----:B------:R-:W-:Y:S01]  /*0dc0*/  MOV R35, R34 ;  /* 0x0000002200237202 */ /* 0x000fe20000000f00 */
[----:B------:R-:W-:Y:S01]  /*0dd0*/  IMAD.MOV.U32 R23, RZ, RZ, R32 ;  /* 0x000000ffff177224 */ /* 0x000fe200078e0020 */
[----:B------:R-:W-:Y:S01]  /*0de0*/  MOV R22, R30 ;  /* 0x0000001e00167202 */ /* 0x000fe20000000f00 */
[----:B------:R-:W-:Y:S05]  /*0df0*/  BRA `(.L_x_39) ;  /* 0x0000004000007947 */ /* 0x000fea0003800000 */
.L_x_40:
[----:B------:R-:W-:Y:S01]  /*0e00*/  IMAD.MOV.U32 R29, RZ, RZ, R32 ;  /* 0x000000ffff1d7224 */ /* 0x000fe200078e0020 */
[----:B------:R-:W-:Y:S01]  /*0e10*/  MOV R35, R30 ;  /* 0x0000001e00237202 */ /* 0x000fe20000000f00 */
[----:B------:R-:W-:Y:S01]  /*0e20*/  IMAD.MOV.U32 R23, RZ, RZ, R27 ;  /* 0x000000ffff177224 */ /* 0x000fe200078e001b */
[----:B------:R-:W-:-:S05]  /*0e30*/  MOV R22, R20 ;  /* 0x0000001400167202 */ /* 0x000fca0000000f00 */
.L_x_39:
[----:B------:R-:W-:Y:S01]  /*0e40*/  IMAD.WIDE.U32 R32, R22, 0x200000, RZ ;  /* 0x0020000016207825 */ /* 0x000fe200078e00ff */
[----:B------:R-:W-:Y:S01]  /*0e50*/  ISETP.GE.U32.AND P0, PT, R12, c[0x0][0x160], PT ;  /* 0x000058000c007a0c */ /* 0x000fe20003f06070 */
[----:B------:R-:W-:Y:S01]  /*0e60*/  HFMA2.MMA R31, -RZ, RZ, 1.15625, 0 ;  /* 0x3ca00000ff1f7435 */ /* 0x000fe200000001ff */
[----:B------:R-:W-:Y:S01]  /*0e70*/  BSSY B0, `(.L_x_41) ;  /* 0x00000f0000007945 */ /* 0x000fe20003800000 */
[----:B------:R-:W-:Y:S01]  /*0e80*/  IMAD.MOV.U32 R30, RZ, RZ, 0x0 ;  /* 0x00000000ff1e7424 */ /* 0x000fe200078e00ff */
[----:B------:R-:W-:-:S02]  /*0e90*/  LOP3.LUT R32, R32, R23, RZ, 0x3c, !PT ;  /* 0x0000001720207212 */ /* 0x000fc400078e3cff */
[----:B------:R-:W-:Y:S02]  /*0ea0*/  ISETP.GE.AND.EX P0, PT, R13, c[0x0][0x164], PT, P0 ;  /* 0x000059000d007a0c */ /* 0x000fe40003f06300 */
[----:B------:R-:W0:Y:S02]  /*0eb0*/  I2F.F64.U64 R22, R32 ;  /* 0x0000002000167312 */ /* 0x000e240000301800 */
[----:B0-----:R0:W1:-:S09]  /*0ec0*/  DFMA R22, R22, R30, 5.5511151231257827021e-17 ;  /* 0x3c9000001616742b */ /* 0x001052000000001e */
[----:B------:R-:W-:Y:S05]  /*0ed0*/  @P0 BRA `(.L_x_42) ;  /* 0x00000e9000000947 */ /* 0x000fea0003800000 */
[----:B------:R-:W-:Y:S01]  /*0ee0*/  IMAD.WIDE.U32 R32, R35, 0x200000, RZ ;  /* 0x0020000023207825 */ /* 0x000fe200078e00ff */
[----:B------:R-:W-:-:S03]  /*0ef0*/  ISETP.NE.AND P1, PT, RZ, c[0x0][0x188], PT ;  /* 0x00006200ff007a0c */ /* 0x000fc60003f25270 */
[----:B------:R-:W-:Y:S01]  /*0f00*/  IMAD.MOV.U32 R35, RZ, RZ, R33 ;  /* 0x000000ffff237224 */ /* 0x000fe200078e0021 */
[----:B------:R-:W-:Y:S02]  /*0f10*/  LOP3.LUT R34, R32, R29, RZ, 0x3c, !PT ;  /* 0x0000001d20227212 */ /* 0x000fe400078e3cff */
[----:B------:R-:W-:-:S04]  /*0f20*/  MOV R33, RZ ;  /* 0x000000ff00217202 */ /* 0x000fc80000000f00 */
[----:B------:R-:W2:Y:S02]  /*0f30*/  I2F.F64.U64 R34, R34 ;  /* 0x0000002200227312 */ /* 0x000ea40000301800 */
[----:B0-2---:R-:W0:-:S06]  /*0f40*/  DFMA R30, R34, R30, 5.5511151231257827021e-17 ;  /* 0x3c900000221e742b */ /* 0x005e0c000000001e */
[----:B0-----:R-:W0:Y:S01]  /*0f50*/  F2F.F32.F64 R29, R30 ;  /* 0x0000001e001d7310 */ /* 0x001e220000301000 */
[----:B------:R-:W0:-:S14]  /*0f60*/  DSETP.GEU.AND P0, PT, |R30|, c[0x2][0x0], PT ;  /* 0x008000001e00762a */ /* 0x000e1c0003f0e200 */
[----:B0-----:R-:W-:Y:S01]  /*0f70*/  @!P0 FMUL R29, R29, 1.175494350822287508e-38 ;  /* 0x008000001d1d8820 */ /* 0x001fe20000400000 */
        /* <DEDUP_REMOVED lines=213> */
.L_x_43:
        /* <DEDUP_REMOVED lines=10> */
.L_x_42:
[----:B------:R-:W-:Y:S05]  /*1d70*/  BSYNC B0 ;  /* 0x0000000000007941 */ /* 0x000fea0003800000 */
.L_x_41:
        /* <DEDUP_REMOVED lines=8> */
[----:B-1----:R-:W0:Y:S01]  /*1e00*/  F2F.F32.F64 R30, R22 ;  /* 0x00000016001e7310 */ /* 0x002e220000301000 */
[----:B------:R-:W-:Y:S01]  /*1e10*/  ISETP.NE.AND P1, PT, RZ, c[0x0][0x188], PT ;  /* 0x00006200ff007a0c */ /* 0x000fe20003f25270 */
[----:B------:R-:W0:Y:S01]  /*1e20*/  DSETP.GEU.AND P0, PT, |R22|, c[0x2][0x0], PT ;  /* 0x008000001600762a */ /* 0x000e220003f0e200 */
[----:B------:R-:W-:-:S13]  /*1e30*/  MOV R32, RZ ;  /* 0x000000ff00207202 */ /* 0x000fda0000000f00 */
[----:B0-----:R-:W-:Y:S01]  /*1e40*/  @!P0 FMUL R30, R30, 1.175494350822287508e-38 ;  /* 0x008000001e1e8820 */ /* 0x001fe20000400000 */
        /* <DEDUP_REMOVED lines=205> */
[----:B------:R-:W-:-:S04]  /*2b20*/  @P0 IMAD.HI.U32 R22, R23, c[0x0][0x2b0], R22 ;  /* 0x0000ac0017160a27 */ /* 0x000fc800078e0016 */
[----:B------:R-:W-:Y:S01]  /*2b30*/  IMAD R33, R34, c[0x0][0x2a0], R33 ;  /* 0x0000a80022217a24 */ /* 0x000fe200078e0221 */
[----:B------:R-:W-:-:S03]  /*2b40*/  @P0 SHF.R.U32.HI R22, RZ, c[0x0][0x2b4], R22 ;  /* 0x0000ad00ff160a19 */ /* 0x000fc60000011616 */
[----:B------:R-:W-:Y:S01]  /*2b50*/  IMAD R32, R33, c[0x0][0x314], R32 ;  /* 0x0000c50021207a24 */ /* 0x000fe200078e0220 */
[----:B------:R-:W-:-:S05]  /*2b60*/  @P0 IADD3 R22, -R22, RZ, RZ ;  /* 0x000000ff16160210 */ /* 0x000fca0007ffe1ff */
[----:B------:R-:W-:-:S04]  /*2b70*/  @P0 IMAD R23, R22, c[0x0][0x2ac], R23 ;  /* 0x0000ab0016170a24 */ /* 0x000fc800078e0217 */
[----:B------:R-:W-:Y:S02]  /*2b80*/  @P0 IMAD R32, R23, c[0x0][0x318], R32 ;  /* 0x0000c60017200a24 */ /* 0x000fe400078e0220 */
.L_x_46:
        /* <DEDUP_REMOVED lines=10> */
.L_x_45:
[----:B------:R-:W-:Y:S05]  /*2c30*/  BSYNC B0 ;  /* 0x0000000000007941 */ /* 0x000fea0003800000 */
.L_x_44:
[----:B-1----:R-:W-:Y:S01]  /*2c40*/  LEA R23, P1, R29, R12, 0x1 ;  /* 0x0000000c1d177211 */ /* 0x002fe200078208ff */
[----:B------:R-:W-:Y:S03]  /*2c50*/  BSSY B0, `(.L_x_47) ;  /* 0x00000dd000007945 */ /* 0x000fe60003800000 */
[----:B------:R-:W-:Y:S01]  /*2c60*/  ISETP.GE.U32.AND P0, PT, R23, c[0x0][0x160], PT ;  /* 0x0000580017007a0c */ /* 0x000fe20003f06070 */
[----:B0-----:R-:W-:-:S05]  /*2c70*/  IMAD.X R22, RZ, RZ, R13, P1 ;  /* 0x000000ffff167224 */ /* 0x001fca00008e060d */
        /* <DEDUP_REMOVED lines=214> */
[----:B------:R-:W-:-:S05]  /*39e0*/  @P0 IMAD R31, R22, c[0x0][0x318], R31 ;  /* 0x0000c600161f0a24 */ /* 0x000fca00078e021f */
.L_x_49:
[----:B------:R-:W-:-:S04]  /*39f0*/  IADD3 R22, P0, R31, c[0x0][0x320], RZ ;  /* 0x0000c8001f167a10 */ /* 0x000fc80007f1e0ff */
[----:B------:R-:W-:-:S05]  /*3a00*/  IADD3.X R23, RZ, c[0x0][0x324], RZ, P0, !PT ;  /* 0x0000c900ff177a10 */ /* 0x000fca00007fe4ff */
[----:B------:R0:W-:Y:S04]  /*3a10*/  STG.E.U16 [R22.64], R26 ;  /* 0x0000001a16007986 */ /* 0x0001e8000c101508 */
.L_x_48:
[----:B------:R-:W-:Y:S05]  /*3a20*/  BSYNC B0 ;  /* 0x0000000000007941 */ /* 0x000fea0003800000 */
.L_x_47:
[----:B0-----:R-:W-:-:S05]  /*3a30*/  IMAD R23, R29, 0x3, RZ ;  /* 0x000000031d177824 */ /* 0x001fca00078e02ff */
[----:B------:R-:W-:-:S04]  /*3a40*/  IADD3 R23, P1, R23, R12, RZ ;  /* 0x0000000c17177210 */ /* 0x000fc80007f3e0ff */
[----:B------:R-:W-:Y:S01]  /*3a50*/  ISETP.GE.U32.AND P0, PT, R23, c[0x0][0x160], PT ;  /* 0x0000580017007a0c */ /* 0x000fe20003f06070 */
[----:B------:R-:W-:-:S05]  /*3a60*/  IMAD.X R22, RZ, RZ, R13, P1 ;  /* 0x000000ffff167224 */ /* 0x000fca00008e060d */
[----:B------:R-:W-:-:S13]  /*3a70*/  ISETP.GE.AND.EX P0, PT, R22, c[0x0][0x164], PT, P0 ;  /* 0x0000590016007a0c */ /* 0x000fda0003f06300 */
[----:B------:R-:W-:Y:S05]  /*3a80*/  @P0 BRA `(.L_x_50) ;  /* 0x00000d9000000947 */ /* 0x000fea0003800000 */
[----:B------:R-:W-:Y:S01]  /*3a90*/  ISETP.NE.AND P0, PT, RZ, c[0x0][0x188], PT ;  /* 0x00006200ff007a0c */ /* 0x000fe20003f05270 */
[----:B------:R-:W-:-:S12]  /*3aa0*/  HFMA2.MMA R31, -RZ, RZ, 0, 0 ;  /* 0x00000000ff1f7435 */ /* 0x000fd800000001ff */
[----:B------:R-:W-:Y:S05]  /*3ab0*/  @!P0 BRA `(.L_x_51) ;  /* 0x00000d2000008947 */ /* 0x000fea0003800000 */
[----:B------:R-:W-:Y:S01]  /*3ac0*/  MOV R22, RZ ;  /* 0x000000ff00167202 */ /* 0x000fe20000000f00 */
[----:B------:R-:W-:-:S04]  /*3ad0*/  IMAD.MOV.U32 R30, RZ, RZ, c[0x0][0x188] ;  /* 0x00006200ff1e7624 */ /* 0x000fc800078e00ff */
[----:B------:R-:W-:Y:S01]  /*3ae0*/  IMAD.HI.U32 R33, R23, c[0x0][0x190], R22 ;  /* 0x0000640017217a27 */ /* 0x000fe200078e0016 */
[----:B------:R-:W-:-:S04]  /*3af0*/  ISETP.NE.AND P0, PT, R30, 0x1, PT ;  /* 0x000000011e00780c */ /* 0x000fc80003f05270 */
[----:B------:R-:W-:-:S04]  /*3b00*/  SHF.R.U32.HI R33, RZ, c[0x0][0x194], R33 ;  /* 0x00006500ff217a19 */ /* 0x000fc80000011621 */
[----:B------:R-:W-:-:S05]  /*3b10*/  IADD3 R31, -R33, RZ, RZ ;  /* 0x000000ff211f7210 */ /* 0x000fca0007ffe1ff */
        /* <DEDUP_REMOVED lines=204> */
.L_x_51:
[----:B------:R-:W-:Y:S02]  /*47e0*/  IADD3 R22, P0, R31, c[0x0][0x320], RZ ;  /* 0x0000c8001f167a10 */ /* 0x000fe40007f1e0ff */
[----:B------:R-:W-:Y:S02]  /*47f0*/  PRMT R30, R26, 0x7632, R30 ;  /* 0x000076321a1e7816 */ /* 0x000fe4000000001e */
[----:B------:R-:W-:-:S05]  /*4800*/  IADD3.X R23, RZ, c[0x0][0x324], RZ, P0, !PT ;  /* 0x0000c900ff177a10 */ /* 0x000fca00007fe4ff */
[----:B------:R0:W-:Y:S04]  /*4810*/  STG.E.U16 [R22.64], R30 ;  /* 0x0000001e16007986 */ /* 0x0001e8000c101508 */
.L_x_50:
        /* <DEDUP_REMOVED lines=11> */
.L_x_52:
[----:B------:R-:W-:Y:S05]  /*48d0*/  EXIT ;  /* 0x000000000000794d */ /* 0x000fea0003800000 */
        .weak           $__internal_2_$__cuda_sm20_div_s64
        .type           $__internal_2_$__cuda_sm20_div_s64,@function
        .size           $__internal_2_$__cuda_sm20_div_s64,(.L_x_285 - $__internal_2_$__cuda_sm20_div_s64)
$__internal_2_$__cuda_sm20_div_s64:
        /* <DEDUP_REMOVED lines=73> */
[----:B------:R-:W-:Y:S06]  /*4d70*/  RET.REL.NODEC R24 `(_ZN2at6native65_GLOBAL__N__c0d6c1cb_32_DistributionExponentialKernel_cu_5881736643distribution_elementwise_grid_stride_kernelIfLi4EZNS0_9templates4cuda21uniform_and_transformIN3c108BFloat16EfPNS_17CUDAGeneratorImplEZZZNS4_18exponential_kernelIS9_EEvRNS_18TensorIteratorBaseEdT_ENKUlvE_clEvENKUlvE2_clEvEUlfE_EEvSC_T1_T2_EUlP24curandStatePhilox4_32_10E_ZNS1_27distribution_nullary_kernelIS7_f7double2S9_SL_SG_EEvSC_SI_RKT3_T4_EUlifE0_EEvlNS_15PhiloxCudaStateESH_SI_) ;  /* 0xffffb28018007950 */ /* 0x000fec0003c3ffff */
.L_x_54:
        /* <DEDUP_REMOVED lines=16> */
.L_x_285:


//--------------------- .text._ZN2at6native65_GLOBAL__N__c0d6c1cb_32_DistributionExponentialKernel_cu_5881736643distribution_elementwise_grid_stride_kernelIfLi4EZNS0_9templates4cuda21uniform_and_transformIN3c108BFloat16EfPNS_17CUDAGeneratorImplEZZZNS4_18exponential_kernelIS9_EEvRNS_18TensorIteratorBaseEdT_ENKUlvE_clEvENKUlvE2_clEvEUlfE_EEvSC_T1_T2_EUlP24curandStatePhilox4_32_10E_ZNS1_27distribution_nullary_kernelIS7_f7double2S9_SL_SG_EEvSC_SI_RKT3_T4_EUlifE_EEvlNS_15PhiloxCudaStateESH_SI_ --------------------------
	.section	.text._ZN2at6native65_GLOBAL__N__c0d6c1cb_32_DistributionExponentialKernel_cu_5881736643distribution_elementwise_grid_stride_kernelIfLi4EZNS0_9templates4cuda21uniform_and_transformIN3c108BFloat16EfPNS_17CUDAGeneratorImplEZZZNS4_18exponential_kernelIS9_EEvRNS_18TensorIteratorBaseEdT_ENKUlvE_clEvENKUlvE2_clEvEUlfE_EEvSC_T1_T2_EUlP24curandStatePhilox4_32_10E_ZNS1_27distribution_nullary_kernelIS7_f7double2S9_SL_SG_EEvSC_SI_RKT3_T4_EUlifE_EEvlNS_15PhiloxCudaStateESH_SI_,"ax",@progbits
	.sectioninfo	@"SHI_REGISTERS=48"
	.align	128
.text._ZN2at6native65_GLOBAL__N__c0d6c1cb_32_DistributionExponentialKernel_cu_5881736643distribution_elementwise_grid_stride_kernelIfLi4EZNS0_9templates4cuda21uniform_and_transformIN3c108BFloat16EfPNS_17CUDAGeneratorImplEZZZNS4_18exponential_kernelIS9_EEvRNS_18TensorIteratorBaseEdT_ENKUlvE_clEvENKUlvE2_clEvEUlfE_EEvSC_T1_T2_EUlP24curandStatePhilox4_32_10E_ZNS1_27distribution_nullary_kernelIS7_f7double2S9_SL_SG_EEvSC_SI_RKT3_T4_EUlifE_EEvlNS_15PhiloxCudaStateESH_SI_:
        .type           _ZN2at6native65_GLOBAL__N__c0d6c1cb_32_DistributionExponentialKernel_cu_5881736643distribution_elementwise_grid_stride_kernelIfLi4EZNS0_9templates4cuda21uniform_and_transformIN3c108BFloat16EfPNS_17CUDAGeneratorImplEZZZNS4_18exponential_kernelIS9_EEvRNS_18TensorIteratorBaseEdT_ENKUlvE_clEvENKUlvE2_clEvEUlfE_EEvSC_T1_T2_EUlP24curandStatePhilox4_32_10E_ZNS1_27distribution_nullary_kernelIS7_f7double2S9_SL_SG_EEvSC_SI_RKT3_T4_EUlifE_EEvlNS_15PhiloxCudaStateESH_SI_,@function
        .size           _ZN2at6native65_GLOBAL__N__c0d6c1cb_32_DistributionExponentialKernel_cu_5881736643distribution_elementwise_grid_stride_kernelIfLi4EZNS0_9templates4cuda21uniform_and_transformIN3c108BFloat16EfPNS_17CUDAGeneratorImplEZZZNS4_18exponential_kernelIS9_EEvRNS_18TensorIteratorBaseEdT_ENKUlvE_clEvENKUlvE2_clEvEUlfE_EEvSC_T1_T2_EUlP24curandStatePhilox4_32_10E_ZNS1_27distribution_nullary_kernelIS7_f7double2S9_SL_SG_EEvSC_SI_RKT3_T4_EUlifE_EEvlNS_15PhiloxCudaStateESH_SI_,(.L_x_287 - _ZN2at6native65_GLOBAL__N__c0d6c1cb_32_DistributionExponentialKernel_cu_5881736643distribution_elementwise_grid_stride_kernelIfLi4EZNS0_9templates4cuda21uniform_and_transformIN3c108BFloat16EfPNS_17CUDAGeneratorImplEZZZNS4_18exponential_kernelIS9_EEvRNS_18TensorIteratorBaseEdT_ENKUlvE_clEvENKUlvE2_clEvEUlfE_EEvSC_T1_T2_EUlP24curandStatePhilox4_32_10E_ZNS1_27distribution_nullary_kernelIS7_f7double2S9_SL_SG_EEvSC_SI_RKT3_T4_EUlifE_EEvlNS_15PhiloxCudaStateESH_SI_)
        .other          _ZN2at6native65_GLOBAL__N__c0d6c1cb_32_DistributionExponentialKernel_cu_5881736643distribution_elementwise_grid_stride_kernelIfLi4EZNS0_9templates4cuda21uniform_and_transformIN3c108BFloat16EfPNS_17CUDAGeneratorImplEZZZNS4_18exponential_kernelIS9_EEvRNS_18TensorIteratorBaseEdT_ENKUlvE_clEvENKUlvE2_clEvEUlfE_EEvSC_T1_T2_EUlP24curandStatePhilox4_32_10E_ZNS1_27distribution_nullary_kernelIS7_f7double2S9_SL_SG_EEvSC_SI_RKT3_T4_EUlifE_EEvlNS_15PhiloxCudaStateESH_SI_,@"STO_CUDA_ENTRY STV_DEFAULT"
_ZN2at6native65_GLOBAL__N__c0d6c1cb_32_DistributionExponentialKernel_cu_5881736643distribution_elementwise_grid_stride_kernelIfLi4EZNS0_9templates4cuda21uniform_and_transformIN3c108BFloat16EfPNS_17CUDAGeneratorImplEZZZNS4_18exponential_kernelIS9_EEvRNS_18TensorIteratorBaseEdT_ENKUlvE_clEvENKUlvE2_clEvEUlfE_EEvSC_T1_T2_EUlP24curandStatePhilox4_32_10E_ZNS1_27distribution_nullary_kernelIS7_f7double2S9_SL_SG_EEvSC_SI_RKT3_T4_EUlifE_EEvlNS_15PhiloxCudaStateESH_SI_:
        /* <DEDUP_REMOVED lines=21> */
[----:B------:R-:W-:Y:S01]  /*0150*/  IMAD.MOV.U32 R14, RZ, RZ, R9 ;  /* 0x000000ffff0e7224 */ /* 0x000fe200078e0009 */
        /* <DEDUP_REMOVED lines=64> */
[----:B------:R-:W-:Y:S05]  /*0560*/  @!P0 BRA `(.L_x_55) ;  /* 0x0000009000008947 */ /* 0x000fea0003800000 */
[----:B------:R-:W-:Y:S01]  /*0570*/  ULDC UR4, c[0x0][0x0] ;  /* 0x0000000000047ab9 */ /* 0x000fe20000000800 */
[----:B------:R-:W-:Y:S01]  /*0580*/  MOV R6, 0x5d0 ;  /* 0x000005d000067802 */ /* 0x000fe20000000f00 */
[----:B------:R-:W-:Y:S02]  /*0590*/  ULDC UR5, c[0x0][0xc] ;  /* 0x0000030000057ab9 */ /* 0x000fe40000000800 */
[----:B------:R-:W-:-:S04]  /*05a0*/  UIMAD UR4, UR4, UR5, URZ ;  /* 0x00000005040472a4 */ /* 0x000fc8000f8e023f */
[----:B------:R-:W-:-:S07]  /*05b0*/  USHF.L.U32 UR4, UR4, 0x2, URZ ;  /* 0x0000000204047899 */ /* 0x000fce000800063f */
[----:B------:R-:W-:Y:S05]  /*05c0*/  CALL.REL.NOINC `($__internal_3_$__cuda_sm20_div_s64) ;  /* 0x00000d3000007944 */ /* 0x000fea0003c00000 */
[----:B------:R-:W-:Y:S02]  /*05d0*/  IMAD.MOV.U32 R2, RZ, RZ, R4 ;  /* 0x000000ffff027224 */ /* 0x000fe400078e0004 */
[----:B------:R-:W-:Y:S01]  /*05e0*/  IMAD.MOV.U32 R3, RZ, RZ, R5 ;  /* 0x000000ffff037224 */ /* 0x000fe200078e0005 */
[----:B------:R-:W-:Y:S05]  /*05f0*/  BRA `(.L_x_56) ;  /* 0x0000016000007947 */ /* 0x000fea0003800000 */
.L_x_55:
        /* <DEDUP_REMOVED lines=22> */
.L_x_56:
[----:B------:R-:W-:Y:S01]  /*0760*/  ULDC UR4, c[0x0][0x0] ;  /* 0x0000000000047ab9 */ /* 0x000fe20000000800 */
[----:B------:R-:W-:Y:S01]  /*0770*/  IADD3 R2, P0, R2, 0x1, RZ ;  /* 0x0000000102027810 */ /* 0x000fe20007f1e0ff */
[----:B------:R-:W-:Y:S02]  /*0780*/  ULDC UR5, c[0x0][0xc] ;  /* 0x0000030000057ab9 */ /* 0x000fe40000000800 */
[----:B------:R-:W-:Y:S01]  /*0790*/  UIMAD.WIDE.U32 UR4, UR4, UR5, URZ ;  /* 0x00000005040472a5 */ /* 0x000fe2000f8e003f */
[----:B------:R-:W-:-:S05]  /*07a0*/  IADD3.X R4, RZ, R3, RZ, P0, !PT ;  /* 0x00000003ff047210 */ /* 0x000fca00007fe4ff */
[C---:B------:R-:W-:Y:S02]  /*07b0*/  IMAD R5, R2.reuse, UR5, RZ ;  /* 0x0000000502057c24 */ /* 0x040fe4000f8e02ff */
[----:B------:R-:W-:-:S04]  /*07c0*/  IMAD.WIDE.U32 R2, R2, UR4, RZ ;  /* 0x0000000402027c25 */ /* 0x000fc8000f8e00ff */
[----:B------:R-:W-:Y:S02]  /*07d0*/  IMAD R5, R4, UR4, R5 ;  /* 0x0000000404057c24 */ /* 0x000fe4000f8e0205 */
[----:B------:R-:W-:Y:S02]  /*07e0*/  IMAD.SHL.U32 R8, R2, 0x4, RZ ;  /* 0x0000000402087824 */ /* 0x000fe400078e00ff */
[----:B------:R-:W-:-:S03]  /*07f0*/  IMAD.IADD R7, R3, 0x1, R5 ;  /* 0x0000000103077824 */ /* 0x000fc600078e0205 */
[----:B------:R-:W-:Y:S02]  /*0800*/  ISETP.GE.U32.AND P0, PT, R13, R8, PT ;  /* 0x000000080d00720c */ /* 0x000fe40003f06070 */
[----:B------:R-:W-:-:S04]  /*0810*/  SHF.L.U64.HI R7, R2, 0x2, R7 ;  /* 0x0000000202077819 */ /* 0x000fc80000010207 */
[----:B------:R-:W-:-:S13]  /*0820*/  ISETP.GE.AND.EX P0, PT, R14, R7, PT, P0 ;  /* 0x000000070e00720c */ /* 0x000fda0003f06300 */
[----:B------:R-:W-:Y:S05]  /*0830*/  @P0 EXIT ;  /* 0x000000000000094d */ /* 0x000fea0003800000 */
[----:B------:R-:W0:Y:S01]  /*0840*/  MUFU.LG2 R2, R0 ;  /* 0x0000000000027308 */ /* 0x000e220000000c00 */
[----:B------:R-:W-:Y:S01]  /*0850*/  IMAD R44, R44, -0x326172a9, RZ ;  /* 0xcd9e8d572c2c7824 */ /* 0x000fe200078e02ff */
[----:B------:R-:W-:-:S06]  /*0860*/  SHF.R.U32.HI R6, RZ, 0x2, R21 ;  /* 0x00000002ff067819 */ /* 0x000fcc0000011615 */
[----:B------:R-:W1:Y:S08]  /*0870*/  MUFU.LG2 R3, R0 ;  /* 0x0000000000037308 */ /* 0x000e700000000c00 */
[----:B------:R-:W2:Y:S01]  /*0880*/  MUFU.RCP R4, c[0x0][0x194] ;  /* 0x0000650000047b08 */ /* 0x000ea20000001000 */
[----:B0-----:R-:W-:Y:S02]  /*0890*/  FMUL.FTZ R2, R2, 0.69314718246459960938 ;  /* 0x3f31721802027820 */ /* 0x001fe40000410000 */
[----:B-1----:R-:W-:-:S02]  /*08a0*/  FMUL.FTZ R3, R3, 0.69314718246459960938 ;  /* 0x3f31721803037820 */ /* 0x002fc40000410000 */
[-C--:B--2---:R-:W-:Y:S02]  /*08b0*/  FMUL.FTZ R5, R2, -R4.reuse ;  /* 0x8000000402057220 */ /* 0x084fe40000410000 */
[----:B------:R-:W-:Y:S01]  /*08c0*/  FMUL.FTZ R2, R3, -R4 ;  /* 0x8000000403027220 */ /* 0x000fe20000410000 */
[C---:B------:R-:W-:Y:S02]  /*08d0*/  SHF.R.U64 R4, R0.reuse, 0x2, R21 ;  /* 0x0000000200047819 */ /* 0x040fe40000001215 */
[----:B------:R-:W-:Y:S02]  /*08e0*/  LOP3.LUT R3, R0, 0x3, RZ, 0xc0, !PT ;  /* 0x0000000300037812 */ /* 0x000fe400078ec0ff */
[----:B------:R-:W-:Y:S02]  /*08f0*/  F2FP.BF16.PACK_AB R5, R2, R5 ;  /* 0x000000050205723e */ /* 0x000fe400000010ff */
.L_x_65:
[----:B------:R-:W-:Y:S01]  /*0900*/  IADD3 R4, R4, 0x1, RZ ;  /* 0x0000000104047810 */ /* 0x000fe20007ffe0ff */
[----:B------:R-:W-:Y:S03]  /*0910*/  BSSY B0, `(.L_x_57) ;  /* 0x000000c000007945 */ /* 0x000fe60003800000 */
[C---:B------:R-:W-:Y:S01]  /*0920*/  ISETP.NE.AND P0, PT, R4.reuse, RZ, PT ;  /* 0x000000ff0400720c */ /* 0x040fe20003f05270 */
[----:B------:R-:W-:-:S12]  /*0930*/  IMAD.HI.U32 R0, R4, -0x2daee0ad, RZ ;  /* 0xd2511f5304007827 */ /* 0x000fd800078e00ff */
[----:B------:R-:W-:Y:S05]  /*0940*/  @P0 BRA `(.L_x_58) ;  /* 0x0000008000000947 */ /* 0x000fea0003800000 */
        /* <DEDUP_REMOVED lines=8> */
.L_x_58:
[----:B------:R-:W-:Y:S05]  /*09d0*/  BSYNC B0 ;  /* 0x0000000000007941 */ /* 0x000fea0003800000 */
.L_x_57:
        /* <DEDUP_REMOVED lines=11> */
[----:B------:R-:W-:Y:S01]  /*0a90*/  IMAD.MOV.U32 R45, RZ, RZ, R44 ;  /* 0x000000ffff2d7224 */ /* 0x000fe200078e002c */
[----:B------:R-:W-:Y:S01]  /*0aa0*/  LOP3.LUT R21, R25, R26, R38, 0x96, !PT ;  /* 0x0000001a19157212 */ /* 0x000fe200078e9626 */
[----:B------:R-:W-:-:S05]  /*0ab0*/  IMAD.WIDE.U32 R22, R2, -0x326172a9, RZ ;  /* 0xcd9e8d5702167825 */ /* 0x000fca00078e00ff */
        /* <DEDUP_REMOVED lines=26> */
[----:B------:R-:W-:-:S04]  /*0c60*/  IMAD.WIDE.U32 R20, R21, -0x326172a9, RZ ;  /* 0xcd9e8d5715147825 */ /* 0x000fc800078e00ff */
[----:B------:R-:W-:Y:S01]  /*0c70*/  IMAD.HI.U32 R23, R15, -0x2daee0ad, RZ ;  /* 0xd2511f530f177827 */ /* 0x000fe200078e00ff */
[----:B------:R-:W-:-:S03]  /*0c80*/  LOP3.LUT R2, R21, R24, R11, 0x96, !PT ;  /* 0x0000001815027212 */ /* 0x000fc600078e960b */
[----:B------:R-:W-:Y:S01]  /*0c90*/  IMAD.MOV.U32 R26, RZ, RZ, R42 ;  /* 0x000000ffff1a7224 */ /* 0x000fe200078e002a */
        /* <DEDUP_REMOVED lines=11> */
[----:B------:R-:W-:Y:S05]  /*0d50*/  @!P0 BRA `(.L_x_59) ;  /* 0x0000009000008947 */ /* 0x000fea0003800000 */
[----:B------:R-:W-:Y:S02]  /*0d60*/  IMAD.MOV.U32 R45, RZ, RZ, R43 ;  /* 0x000000ffff2d7224 */ /* 0x000fe400078e002b */
[----:B------:R-:W-:Y:S02]  /*0d70*/  IMAD.MOV.U32 R26, RZ, RZ, R44 ;  /* 0x000000ffff1a7224 */ /* 0x000fe400078e002c */
[----:B------:R-:W-:Y:S02]  /*0d80*/  IMAD.MOV.U32 R25, RZ, RZ, R42 ;  /* 0x000000ffff197224 */ /* 0x000fe400078e002a */
[----:B------:R-:W-:Y:S01]  /*0d90*/  IMAD.MOV.U32 R22, RZ, RZ, R27 ;  /* 0x000000ffff167224 */ /* 0x000fe200078e001b */
[----:B------:R-:W-:Y:S05]  /*0da0*/  BRA `(.L_x_59) ;  /* 0x0000004000007947 */ /* 0x000fea0003800000 */
.L_x_60:
[----:B------:R-:W-:Y:S01]  /*0db0*/  IMAD.MOV.U32 R45, RZ, RZ, R42 ;  /* 0x000000ffff2d7224 */ /* 0x000fe200078e002a */
[----:B------:R-:W-:Y:S01]  /*0dc0*/  MOV R25, R2 ;  /* 0x0000000200197202 */ /* 0x000fe20000000f00 */
[----:B------:R-:W-:Y:S02]  /*0dd0*/  IMAD.MOV.U32 R26, RZ, RZ, R27 ;  /* 0x000000ffff1a7224 */ /* 0x000fe400078e001b */
[----:B------:R-:W-:-:S04]  /*0de0*/  IMAD.MOV.U32 R22, RZ, RZ, R20 ;  /* 0x000000ffff167224 */ /* 0x000fc800078e0014 */
.L_x_59:
[----:B------:R-:W-:Y:S01]  /*0df0*/  IMAD.WIDE.U32 R22, R22, 0x200000, RZ ;  /* 0x0020000016167825 */ /* 0x000fe200078e00ff */
[----:B------:R-:W-:Y:S01]  /*0e00*/  ISETP.GE.U32.AND P0, PT, R13, c[0x0][0x160], PT ;  /* 0x000058000d007a0c */ /* 0x000fe20003f06070 */
[----:B------:R-:W-:Y:S02]  /*0e10*/  BSSY B0, `(.L_x_61) ;  /* 0x0000020000007945 */ /* 0x000fe40003800000 */
[----:B------:R-:W-:Y:S01]  /*0e20*/  IMAD.MOV.U32 R42, RZ, RZ, c[0x0][0x0] ;  /* 0x00000000ff2a7624 */ /* 0x000fe200078e00ff */
[----:B------:R-:W-:Y:S01]  /*0e30*/  LOP3.LUT R22, R22, R25, RZ, 0x3c, !PT ;  /* 0x0000001916167212 */ /* 0x000fe200078e3cff */
[----:B------:R-:W-:Y:S01]  /*0e40*/  IMAD.MOV.U32 R24, RZ, RZ, 0x0 ;  /* 0x00000000ff187424 */ /* 0x000fe200078e00ff */
[----:B------:R-:W-:Y:S01]  /*0e50*/  ISETP.GE.AND.EX P0, PT, R14, c[0x0][0x164], PT, P0 ;  /* 0x000059000e007a0c */ /* 0x000fe20003f06300 */
[----:B------:R-:W-:-:S02]  /*0e60*/  IMAD R42, R42, c[0x0][0xc], RZ ;  /* 0x000003002a2a7a24 */ /* 0x000fc400078e02ff */
[----:B------:R-:W-:Y:S01]  /*0e70*/  IMAD.MOV.U32 R25, RZ, RZ, 0x3ca00000 ;  /* 0x3ca00000ff197424 */ /* 0x000fe200078e00ff */
[----:B------:R-:W0:Y:S02]  /*0e80*/  I2F.F64.U64 R22, R22 ;  /* 0x0000001600167312 */ /* 0x000e240000301800 */
[----:B------:R-:W-:-:S04]  /*0e90*/  IADD3 R43, P2, R42, R13, RZ ;  /* 0x0000000d2a2b7210 */ /* 0x000fc80007f5e0ff */
[----:B------:R-:W-:Y:S01]  /*0ea0*/  ISETP.GE.U32.AND P1, PT, R43, c[0x0][0x160], PT ;  /* 0x000058002b007a0c */ /* 0x000fe20003f26070 */
[----:B------:R-:W-:-:S05]  /*0eb0*/  IMAD.X R27, RZ, RZ, R14, P2 ;  /* 0x000000ffff1b7224 */ /* 0x000fca00010e060e */
[----:B------:R-:W-:Y:S01]  /*0ec0*/  ISETP.GE.AND.EX P1, PT, R27, c[0x0][0x164], PT, P1 ;  /* 0x000059001b007a0c */ /* 0x000fe20003f26310 */
[----:B0-----:R0:W1:Y:S01]  /*0ed0*/  DFMA R22, R22, R24, 5.5511151231257827021e-17 ;  /* 0x3c9000001616742b */ /* 0x0010620000000018 */
[----:B------:R-:W-:Y:S06]  /*0ee0*/  @P0 BRA `(.L_x_62) ;  /* 0x0000012000000947 */ /* 0x000fec0003800000 */
[----:B------:R-:W-:-:S05]  /*0ef0*/  IMAD.WIDE.U32 R26, R26, 0x200000, RZ ;  /* 0x002000001a1a7825 */ /* 0x000fca00078e00ff */
[----:B------:R-:W-:-:S06]  /*0f00*/  LOP3.LUT R26, R26, R45, RZ, 0x3c, !PT ;  /* 0x0000002d1a1a7212 */ /* 0x000fcc00078e3cff */
[----:B------:R-:W2:Y:S02]  /*0f10*/  I2F.F64.U64 R26, R26 ;  /* 0x0000001a001a7312 */ /* 0x000ea40000301800 */
[----:B--2---:R2:W3:-:S06]  /*0f20*/  DFMA R44, R26, R24, 5.5511151231257827021e-17 ;  /* 0x3c9000001a2c742b */ /* 0x0044cc0000000018 */
[----:B--2---:R-:W-:Y:S01]  /*0f30*/  MUFU.RCP R27, c[0x0][0x194] ;  /* 0x00006500001b7b08 */ /* 0x004fe20000001000 */
[----:B---3--:R-:W2:-:S07]  /*0f40*/  DSETP.GEU.AND P0, PT, |R44|, c[0x2][0x0], PT ;  /* 0x008000002c00762a */ /* 0x008e8e0003f0e200 */
[----:B0-----:R-:W2:Y:S07]  /*0f50*/  F2F.F32.F64 R24, R44 ;  /* 0x0000002c00187310 */ /* 0x001eae0000301000 */
[----:B--2---:R-:W-:-:S05]  /*0f60*/  @!P0 FMUL R24, R24, 1.175494350822287508e-38 ;  /* 0x0080000018188820 */ /* 0x004fca0000400000 */
[----:B------:R-:W-:-:S13]  /*0f70*/  FSETP.GE.FTZ.AND P0, PT, R24, 0.99999994039535522461, PT ;  /* 0x3f7fffff1800780b */ /* 0x000fda0003f16000 */
[----:B------:R0:W2:Y:S02]  /*0f80*/  @!P0 MUFU.LG2 R25, R24 ;  /* 0x0000001800198308 */ /* 0x0000a40000000c00 */
[----:B0-----:R-:W-:Y:S02]  /*0f90*/  IMAD.MOV.U32 R24, RZ, RZ, -0x4c800000 ;  /* 0xb3800000ff187424 */ /* 0x001fe400078e00ff */
[----:B--2---:R-:W-:Y:S02]  /*0fa0*/  @!P0 FMUL.FTZ R24, R25, 0.69314718246459960938 ;  /* 0x3f31721819188820 */ /* 0x004fe40000410000 */
[----:B------:R-:W-:Y:S02]  /*0fb0*/  IMAD R25, R13, c[0x0][0x190], RZ ;  /* 0x000064000d197a24 */ /* 0x000fe400078e02ff */
[----:B------:R-:W-:-:S03]  /*0fc0*/  FMUL.FTZ R26, R27, -R24 ;  /* 0x800000181b1a7220 */ /* 0x000fc60000410000 */
[C---:B------:R-:W-:Y:S02]  /*0fd0*/  IADD3 R24, P0, R25.reuse, c[0x0][0x188], RZ ;  /* 0x0000620019187a10 */ /* 0x040fe40007f1e0ff */
[----:B------:R-:W-:Y:S02]  /*0fe0*/  F2FP.BF16.PACK_AB R26, RZ, R26 ;  /* 0x0000001aff1a723e */ /* 0x000fe400000010ff */
[----:B------:R-:W-:-:S05]  /*0ff0*/  LEA.HI.X.SX32 R25, R25, c[0x0][0x18c], 0x1, P0 ;  /* 0x0000630019197a11 */ /* 0x000fca00000f0eff */
[----:B------:R0:W-:Y:S04]  /*1000*/  STG.E.U16 [R24.64], R26 ;  /* 0x0000001a18007986 */ /* 0x0001e8000c101508 */
.L_x_62:
[----:B------:R-:W-:Y:S05]  /*1010*/  BSYNC B0 ;  /* 0x0000000000007941 */ /* 0x000fea0003800000 */
.L_x_61:
[----:B------:R-:W-:Y:S01]  /*1020*/  BSSY B0, `(.L_x_63) ;  /* 0x0000010000007945 */ /* 0x000fe20003800000 */
[----:B------:R-:W-:Y:S05]  /*1030*/  @P1 BRA `(.L_x_64) ;  /* 0x000000e000001947 */ /* 0x000fea0003800000 */
[----:B01----:R-:W0:Y:S01]  /*1040*/  F2F.F32.F64 R26, R22 ;  /* 0x00000016001a7310 */ /* 0x003e220000301000 */
[----:B------:R-:W0:Y:S01]  /*1050*/  DSETP.GEU.AND P0, PT, |R22|, c[0x2][0x0], PT ;  /* 0x008000001600762a */ /* 0x000e220003f0e200 */
[----:B------:R-:W-:Y:S02]  /*1060*/  IMAD.MOV.U32 R24, RZ, RZ, -0x4c800000 ;  /* 0xb3800000ff187424 */ /* 0x000fe400078e00ff */
[----:B------:R-:W-:-:S04]  /*1070*/  IMAD R43, R43, c[0x0][0x190], RZ ;  /* 0x000064002b2b7a24 */ /* 0x000fc800078e02ff */
[----:B------:R-:W-:Y:S07]  /*1080*/  MUFU.RCP R25, c[0x0][0x194] ;  /* 0x0000650000197b08 */ /* 0x000fee0000001000 */
[----:B0-----:R-:W-:-:S05]  /*1090*/  @!P0 FMUL R26, R26, 1.175494350822287508e-38 ;  /* 0x008000001a1a8820 */ /* 0x001fca0000400000 */
[----:B------:R-:W-:-:S13]  /*10a0*/  FSETP.GE.FTZ.AND P0, PT, R26, 0.99999994039535522461, PT ;  /* 0x3f7fffff1a00780b */ /* 0x000fda0003f16000 */
[----:B------:R-:W0:Y:S02]  /*10b0*/  @!P0 MUFU.LG2 R26, R26 ;  /* 0x0000001a001a8308 */ /* 0x000e240000000c00 */
[----:B0-----:R-:W-:-:S04]  /*10c0*/  @!P0 FMUL.FTZ R24, R26, 0.69314718246459960938 ;  /* 0x3f3172181a188820 */ /* 0x001fc80000410000 */
[----:B------:R-:W-:Y:S01]  /*10d0*/  FMUL.FTZ R25, R25, -R24 ;  /* 0x8000001819197220 */ /* 0x000fe20000410000 */
[----:B------:R-:W-:-:S04]  /*10e0*/  IADD3 R24, P0, R43, c[0x0][0x188], RZ ;  /* 0x000062002b187a10 */ /* 0x000fc80007f1e0ff */
[----:B------:R-:W-:Y:S02]  /*10f0*/  F2FP.BF16.PACK_AB R22, RZ, R25 ;  /* 0x00000019ff16723e */ /* 0x000fe400000010ff */
[----:B------:R-:W-:-:S05]  /*1100*/  LEA.HI.X.SX32 R25, R43, c[0x0][0x18c], 0x1, P0 ;  /* 0x000063002b197a11 */ /* 0x000fca00000f0eff */
[----:B------:R0:W-:Y:S02]  /*1110*/  STG.E.U16 [R24.64], R22 ;  /* 0x0000001618007986 */ /* 0x0001e4000c101508 */
.L_x_64:
[----:B------:R-:W-:Y:S05]  /*1120*/  BSYNC B0 ;  /* 0x0000000000007941 */ /* 0x000fea0003800000 */
.L_x_63:
[CC--:B------:R-:W-:Y:S01]  /*1130*/  LEA R21, P1, R42.reuse, R13.reuse, 0x1 ;  /* 0x0000000d2a157211 */ /* 0x0c0fe200078208ff */
[----:B01----:R-:W-:Y:S01]  /*1140*/  IMAD R22, R42, 0x3, RZ ;  /* 0x000000032a167824 */ /* 0x003fe200078e02ff */
[----:B------:R-:W-:Y:S01]  /*1150*/  WARPSYNC 0xffffffff ;  /* 0xffffffff00007948 */ /* 0x000fe20003800000 */
[----:B------:R-:W-:Y:S01]  /*1160*/  IMAD.MOV.U32 R44, RZ, RZ, R20 ;  /* 0x000000ffff2c7224 */ /* 0x000fe200078e0014 */
[----:B------:R-:W-:Y:S01]  /*1170*/  ISETP.GE.U32.AND P0, PT, R21, c[0x0][0x160], PT ;  /* 0x0000580015007a0c */ /* 0x000fe20003f06070 */
[----:B------:R-:W-:Y:S01]  /*1180*/  IMAD.X R24, RZ, RZ, R14, P1 ;  /* 0x000000ffff187224 */ /* 0x000fe200008e060e */
[----:B------:R-:W-:Y:S01]  /*1190*/  IADD3 R23, P2, R22, R13, RZ ;  /* 0x0000000d16177210 */ /* 0x000fe20007f5e0ff */
[----:B------:R-:W-:-:S03]  /*11a0*/  IMAD.MOV.U32 R43, RZ, RZ, R2 ;  /* 0x000000ffff2b7224 */ /* 0x000fc600078e0002 */
[----:B------:R-:W-:Y:S01]  /*11b0*/  ISETP.GE.AND.EX P0, PT, R24, c[0x0][0x164], PT, P0 ;  /* 0x0000590018007a0c */ /* 0x000fe20003f06300 */
[----:B------:R-:W-:Y:S01]  /*11c0*/  IMAD.X R22, RZ, RZ, R14, P2 ;  /* 0x000000ffff167224 */ /* 0x000fe200010e060e */
[----:B------:R-:W-:-:S04]  /*11d0*/  ISETP.GE.U32.AND P1, PT, R23, c[0x0][0x160], PT ;  /* 0x0000580017007a0c */ /* 0x000fc80003f26070 */
[----:B------:R-:W-:-:S07]  /*11e0*/  ISETP.GE.AND.EX P1, PT, R22, c[0x0][0x164], PT, P1 ;  /* 0x0000590016007a0c */ /* 0x000fce0003f26310 */
[----:B------:R-:W-:-:S05]  /*11f0*/  @!P0 IMAD R21, R21, c[0x0][0x190], RZ ;  /* 0x0000640015158a24 */ /* 0x000fca00078e02ff */
[----:B------:R-:W-:Y:S01]  /*1200*/  @!P0 IADD3 R24, P2, R21, c[0x0][0x188], RZ ;  /* 0x0000620015188a10 */ /* 0x000fe20007f5e0ff */
[----:B------:R-:W-:-:S03]  /*1210*/  @!P1 IMAD R23, R23, c[0x0][0x190], RZ ;  /* 0x0000640017179a24 */ /* 0x000fc600078e02ff */
[----:B------:R-:W-:Y:S02]  /*1220*/  @!P0 LEA.HI.X.SX32 R25, R21, c[0x0][0x18c], 0x1, P2 ;  /* 0x0000630015198a11 */ /* 0x000fe400010f0eff */
[----:B------:R-:W-:Y:S02]  /*1230*/  @!P1 IADD3 R22, P3, R23, c[0x0][0x188], RZ ;  /* 0x0000620017169a10 */ /* 0x000fe40007f7e0ff */
[----:B------:R-:W-:Y:S01]  /*1240*/  PRMT R21, R5, 0x7632, R21 ;  /* 0x0000763205157816 */ /* 0x000fe20000000015 */
[----:B------:R0:W-:Y:S01]  /*1250*/  @!P0 STG.E.U16 [R24.64], R5 ;  /* 0x0000000518008986 */ /* 0x0001e2000c101508 */
[----:B------:R-:W-:Y:S01]  /*1260*/  LEA R13, P0, R42, R13, 0x2 ;  /* 0x0000000d2a0d7211 */ /* 0x000fe200078010ff */
[----:B------:R-:W-:Y:S01]  /*1270*/  IMAD.MOV.U32 R42, RZ, RZ, R0 ;  /* 0x000000ffff2a7224 */ /* 0x000fe200078e0000 */
[----:B------:R-:W-:Y:S02]  /*1280*/  @!P1 LEA.HI.X.SX32 R23, R23, c[0x0][0x18c], 0x1, P3 ;  /* 0x0000630017179a11 */ /* 0x000fe400018f0eff */
[----:B------:R-:W-:-:S02]  /*1290*/  IADD3.X R14, RZ, R14, RZ, P0, !PT ;  /* 0x0000000eff0e7210 */ /* 0x000fc400007fe4ff */
[----:B------:R-:W-:Y:S01]  /*12a0*/  ISETP.GE.U32.AND P0, PT, R13, R8, PT ;  /* 0x000000080d00720c */ /* 0x000fe20003f06070 */
[----:B------:R0:W-:Y:S04]  /*12b0*/  @!P1 STG.E.U16 [R22.64], R21 ;  /* 0x0000001516009986 */ /* 0x0001e8000c101508 */
[----:B------:R-:W-:Y:S01]  /*12c0*/  BAR.SYNC.DEFER_BLOCKING 0x0 ;  /* 0x0000000000007b1d */ /* 0x000fe20000010000 */
[----:B------:R-:W-:-:S13]  /*12d0*/  ISETP.GE.AND.EX P0, PT, R14, R7, PT, P0 ;  /* 0x000000070e00720c */ /* 0x000fda0003f06300 */
[----:B0-----:R-:W-:Y:S05]  /*12e0*/  @!P0 BRA `(.L_x_65) ;  /* 0xfffff61000008947 */ /* 0x001fea000383ffff */
[----:B------:R-:W-:Y:S05]  /*12f0*/  EXIT ;  /* 0x000000000000794d */ /* 0x000fea0003800000 */
        .weak           $__internal_3_$__cuda_sm20_div_s64
        .type           $__internal_3_$__cuda_sm20_div_s64,@function
        .size           $__internal_3_$__cuda_sm20_div_s64,(.L_x_287 - $__internal_3_$__cuda_sm20_div_s64)
$__internal_3_$__cuda_sm20_div_s64:
        /* <DEDUP_REMOVED lines=73> */
[----:B------:R-:W-:Y:S06]  /*1790*/  RET.REL.NODEC R6 `(_ZN2at6native65_GLOBAL__N__c0d6c1cb_32_DistributionExponentialKernel_cu_5881736643distribution_elementwise_grid_stride_kernelIfLi4EZNS0_9templates4cuda21uniform_and_transformIN3c108BFloat16EfPNS_17CUDAGeneratorImplEZZZNS4_18exponential_kernelIS9_EEvRNS_18TensorIteratorBaseEdT_ENKUlvE_clEvENKUlvE2_clEvEUlfE_EEvSC_T1_T2_EUlP24curandStatePhilox4_32_10E_ZNS1_27distribution_nullary_kernelIS7_f7double2S9_SL_SG_EEvSC_SI_RKT3_T4_EUlifE_EEvlNS_15PhiloxCudaStateESH_SI_) ;  /* 0xffffe86006007950 */ /* 0x000fec0003c3ffff */
.L_x_66:
        /* <DEDUP_REMOVED lines=14> */
.L_x_287:


//--------------------- .text._ZN2at6native65_GLOBAL__N__c0d6c1cb_32_DistributionExponentialKernel_cu_5881736643distribution_elementwise_grid_stride_kernelIfLi4EZNS0_9templates4cuda21uniform_and_transformIN3c104HalfEfPNS_17CUDAGeneratorImplEZZZNS4_18exponential_kernelIS9_EEvRNS_18TensorIteratorBaseEdT_ENKUlvE_clEvENKUlvE1_clEvEUlfE_EEvSC_T1_T2_EUlP24curandStatePhilox4_32_10E0_ZNS1_27distribution_nullary_kernelIS7_f6float4S9_SL_SG_EEvSC_SI_RKT3_T4_EUlifE0_EEvlNS_15PhiloxCudaStateESH_SI_ --------------------------
	.section	.text._ZN2at6native65_GLOBAL__N__c0d6c1cb_32_DistributionExponentialKernel_cu_5881736643distribution_elementwise_grid_stride_kernelIfLi4EZNS0_9templates4cuda21uniform_and_transformIN3c104HalfEfPNS_17CUDAGeneratorImplEZZZNS4_18exponential_kernelIS9_EEvRNS_18TensorIteratorBaseEdT_ENKUlvE_clEvENKUlvE1_clEvEUlfE_EEvSC_T1_T2_EUlP24curandStatePhilox4_32_10E0_ZNS1_27distribution_nullary_kernelIS7_f6float4S9_SL_SG_EEvSC_SI_RKT3_T4_EUlifE0_EEvlNS_15PhiloxCudaStateESH_SI_,"ax",@progbits
	.sectioninfo	@"SHI_REGISTERS=40"
	.align	128
.text._ZN2at6native65_GLOBAL__N__c0d6c1cb_32_DistributionExponentialKernel_cu_5881736643distribution_elementwise_grid_stride_kernelIfLi4EZNS0_9templates4cuda21uniform_and_transformIN3c104HalfEfPNS_17CUDAGeneratorImplEZZZNS4_18exponential_kernelIS9_EEvRNS_18TensorIteratorBaseEdT_ENKUlvE_clEvENKUlvE1_clEvEUlfE_EEvSC_T1_T2_EUlP24curandStatePhilox4_32_10E0_ZNS1_27distribution_nullary_kernelIS7_f6float4S9_SL_SG_EEvSC_SI_RKT3_T4_EUlifE0_EEvlNS_15PhiloxCudaStateESH_SI_:
        .type           _ZN2at6native65_GLOBAL__N__c0d6c1cb_32_DistributionExponentialKernel_cu_5881736643distribution_elementwise_grid_stride_kernelIfLi4EZNS0_9templates4cuda21uniform_and_transformIN3c104HalfEfPNS_17CUDAGeneratorImplEZZZNS4_18exponential_kernelIS9_EEvRNS_18TensorIteratorBaseEdT_ENKUlvE_clEvENKUlvE1_clEvEUlfE_EEvSC_T1_T2_EUlP24curandStatePhilox4_32_10E0_ZNS1_27distribution_nullary_kernelIS7_f6float4S9_SL_SG_EEvSC_SI_RKT3_T4_EUlifE0_EEvlNS_15PhiloxCudaStateESH_SI_,@function
        .size           _ZN2at6native65_GLOBAL__N__c0d6c1cb_32_DistributionExponentialKernel_cu_5881736643distribution_elementwise_grid_stride_kernelIfLi4EZNS0_9templates4cuda21uniform_and_transformIN3c104HalfEfPNS_17CUDAGeneratorImplEZZZNS4_18exponential_kernelIS9_EEvRNS_18TensorIteratorBaseEdT_ENKUlvE_clEvENKUlvE1_clEvEUlfE_EEvSC_T1_T2_EUlP24curandStatePhilox4_32_10E0_ZNS1_27distribution_nullary_kernelIS7_f6float4S9_SL_SG_EEvSC_SI_RKT3_T4_EUlifE0_EEvlNS_15PhiloxCudaStateESH_SI_,(.L_x_289 - _ZN2at6native65_GLOBAL__N__c0d6c1cb_32_DistributionExponentialKernel_cu_5881736643distribution_elementwise_grid_stride_kernelIfLi4EZNS0_9templates4cuda21uniform_and_transformIN3c104HalfEfPNS_17CUDAGeneratorImplEZZZNS4_18exponential_kernelIS9_EEvRNS_18TensorIteratorBaseEdT_ENKUlvE_clEvENKUlvE1_clEvEUlfE_EEvSC_T1_T2_EUlP24curandStatePhilox4_32_10E0_ZNS1_27distribution_nullary_kernelIS7_f6float4S9_SL_SG_EEvSC_SI_RKT3_T4_EUlifE0_EEvlNS_15PhiloxCudaStateESH_SI_)
        .other          _ZN2at6native65_GLOBAL__N__c0d6c1cb_32_DistributionExponentialKernel_cu_5881736643distribution_elementwise_grid_stride_kernelIfLi4EZNS0_9templates4cuda21uniform_and_transformIN3c104HalfEfPNS_17CUDAGeneratorImplEZZZNS4_18exponential_kernelIS9_EEvRNS_18TensorIteratorBaseEdT_ENKUlvE_clEvENKUlvE1_clEvEUlfE_EEvSC_T1_T2_EUlP24curandStatePhilox4_32_10E0_ZNS1_27distribution_nullary_kernelIS7_f6float4S9_SL_SG_EEvSC_SI_RKT3_T4_EUlifE0_EEvlNS_15PhiloxCudaStateESH_SI_,@"STO_CUDA_ENTRY STV_DEFAULT"
_ZN2at6native65_GLOBAL__N__c0d6c1cb_32_DistributionExponentialKernel_cu_5881736643distribution_elementwise_grid_stride_kernelIfLi4EZNS0_9templates4cuda21uniform_and_transformIN3c104HalfEfPNS_17CUDAGeneratorImplEZZZNS4_18exponential_kernelIS9_EEvRNS_18TensorIteratorBaseEdT_ENKUlvE_clEvENKUlvE1_clEvEUlfE_EEvSC_T1_T2_EUlP24curandStatePhilox4_32_10E0_ZNS1_27distribution_nullary_kernelIS7_f6float4S9_SL_SG_EEvSC_SI_RKT3_T4_EUlifE0_EEvlNS_15PhiloxCudaStateESH_SI_:
        /* <DEDUP_REMOVED lines=92> */
[----:B------:R-:W-:Y:S05]  /*05c0*/  CALL.REL.NOINC `($__internal_4_$__cuda_sm20_div_s64) ;  /* 0x000042d000007944 */ /* 0x000fea0003c00000 */
[----:B------:R-:W-:Y:S05]  /*05d0*/  BRA `(.L_x_68) ;  /* 0x0000016000007947 */ /* 0x000fea0003800000 */
.L_x_67:
        /* <DEDUP_REMOVED lines=22> */
.L_x_68:
        /* <DEDUP_REMOVED lines=16> */
.L_x_85:
        /* <DEDUP_REMOVED lines=13> */
.L_x_70:
[----:B------:R-:W-:Y:S05]  /*0910*/  BSYNC B0 ;  /* 0x0000000000007941 */ /* 0x000fea0003800000 */
.L_x_69:
        /* <DEDUP_REMOVED lines=69> */
.L_x_72:
[----:B------:R-:W-:Y:S01]  /*0d70*/  IMAD.MOV.U32 R22, RZ, RZ, R30 ;  /* 0x000000ffff167224 */ /* 0x000fe200078e001e */
[----:B------:R-:W-:Y:S01]  /*0d80*/  MOV R33, R23 ;  /* 0x0000001700217202 */ /* 0x000fe20000000f00 */
[----:B------:R-:W-:Y:S01]  /*0d90*/  IMAD.MOV.U32 R34, RZ, RZ, R26 ;  /* 0x000000ffff227224 */ /* 0x000fe200078e001a */
[----:B------:R-:W-:Y:S02]  /*0da0*/  MOV R35, R20 ;  /* 0x0000001400237202 */ /* 0x000fe40000000f00 */
.L_x_71:
        /* <DEDUP_REMOVED lines=228> */
.L_x_75:
[----:B------:R-:W-:Y:S01]  /*1bf0*/  FSETP.GE.FTZ.AND P0, PT, R31, 0.99999994039535522461, PT ;  /* 0x3f7fffff1f00780b */ /* 0x000fe20003f16000 */
[----:B------:R-:W-:Y:S01]  /*1c00*/  MUFU.RCP R23, c[0x0][0x328] ;  /* 0x0000ca0000177b08 */ /* 0x000fe20000001000 */
[----:B------:R-:W-:-:S11]  /*1c10*/  MOV R22, 0xb3800000 ;  /* 0xb380000000167802 */ /* 0x000fd60000000f00 */
[----:B------:R-:W0:Y:S02]  /*1c20*/  @!P0 MUFU.LG2 R31, R31 ;  /* 0x0000001f001f8308 */ /* 0x000e240000000c00 */
[----:B0-----:R-:W-:-:S04]  /*1c30*/  @!P0 FMUL.FTZ R22, R31, 0.69314718246459960938 ;  /* 0x3f3172181f168820 */ /* 0x001fc80000410000 */
[----:B------:R-:W-:Y:S01]  /*1c40*/  FMUL.FTZ R23, R23, -R22 ;  /* 0x8000001617177220 */ /* 0x000fe20000410000 */
[----:B------:R-:W-:-:S04]  /*1c50*/  IADD3 R22, P0, R33, c[0x0][0x320], RZ ;  /* 0x0000c80021167a10 */ /* 0x000fc80007f1e0ff */
[----:B------:R-:W-:Y:S01]  /*1c60*/  F2FP.PACK_AB R32, RZ, R23 ;  /* 0x00000017ff20723e */ /* 0x000fe200000000ff */
[----:B------:R-:W-:-:S05]  /*1c70*/  IMAD.X R23, RZ, RZ, c[0x0][0x324], P0 ;  /* 0x0000c900ff177624 */ /* 0x000fca00000e06ff */
[----:B------:R0:W-:Y:S03]  /*1c80*/  STG.E.U16 [R22.64], R32 ;  /* 0x0000002016007986 */ /* 0x0001e6000c101508 */
.L_x_74:
[----:B------:R-:W-:Y:S05]  /*1c90*/  BSYNC B0 ;  /* 0x0000000000007941 */ /* 0x000fea0003800000 */
.L_x_73:
        /* <DEDUP_REMOVED lines=222> */
.L_x_78:
[----:B------:R-:W-:Y:S01]  /*2a80*/  FSETP.GE.FTZ.AND P0, PT, R28, 0.99999994039535522461, PT ;  /* 0x3f7fffff1c00780b */ /* 0x000fe20003f16000 */
[----:B------:R-:W-:Y:S01]  /*2a90*/  MUFU.RCP R23, c[0x0][0x328] ;  /* 0x0000ca0000177b08 */ /* 0x000fe20000001000 */
[----:B------:R-:W-:-:S11]  /*2aa0*/  IMAD.MOV.U32 R22, RZ, RZ, -0x4c800000 ;  /* 0xb3800000ff167424 */ /* 0x000fd600078e00ff */
[----:B------:R-:W0:Y:S02]  /*2ab0*/  @!P0 MUFU.LG2 R28, R28 ;  /* 0x0000001c001c8308 */ /* 0x000e240000000c00 */
[----:B0-----:R-:W-:-:S04]  /*2ac0*/  @!P0 FMUL.FTZ R22, R28, 0.69314718246459960938 ;  /* 0x3f3172181c168820 */ /* 0x001fc80000410000 */
[----:B------:R-:W-:Y:S01]  /*2ad0*/  FMUL.FTZ R23, R23, -R22 ;  /* 0x8000001617177220 */ /* 0x000fe20000410000 */
[----:B------:R-:W-:-:S04]  /*2ae0*/  IADD3 R22, P0, R33, c[0x0][0x320], RZ ;  /* 0x0000c80021167a10 */ /* 0x000fc80007f1e0ff */
[----:B------:R-:W-:Y:S02]  /*2af0*/  F2FP.PACK_AB R32, RZ, R23 ;  /* 0x00000017ff20723e */ /* 0x000fe400000000ff */
[----:B------:R-:W-:-:S05]  /*2b00*/  IADD3.X R23, RZ, c[0x0][0x324], RZ, P0, !PT ;  /* 0x0000c900ff177a10 */ /* 0x000fca00007fe4ff */
[----:B------:R0:W-:Y:S02]  /*2b10*/  STG.E.U16 [R22.64], R32 ;  /* 0x0000002016007986 */ /* 0x0001e4000c101508 */
.L_x_77:
[----:B------:R-:W-:Y:S05]  /*2b20*/  BSYNC B0 ;  /* 0x0000000000007941 */ /* 0x000fea0003800000 */
.L_x_76:
        /* <DEDUP_REMOVED lines=219> */
.L_x_81:
        /* <DEDUP_REMOVED lines=8> */
[----:B------:R-:W-:-:S05]  /*3960*/  F2FP.PACK_AB R22, RZ, R22 ;  /* 0x00000016ff16723e */ /* 0x000fca00000000ff */
[----:B------:R0:W-:Y:S02]  /*3970*/  STG.E.U16 [R32.64], R22 ;  /* 0x0000001620007986 */ /* 0x0001e4000c101508 */
.L_x_80:
[----:B------:R-:W-:Y:S05]  /*3980*/  BSYNC B0 ;  /* 0x0000000000007941 */ /* 0x000fea0003800000 */
.L_x_79:
        /* <DEDUP_REMOVED lines=219> */
.L_x_83:
[----:B------:R-:W-:Y:S01]  /*4740*/  FSETP.GE.FTZ.AND P0, PT, R30, 0.99999994039535522461, PT ;  /* 0x3f7fffff1e00780b */ /* 0x000fe20003f16000 */
[----:B------:R-:W-:Y:S01]  /*4750*/  MUFU.RCP R23, c[0x0][0x328] ;  /* 0x0000ca0000177b08 */ /* 0x000fe20000001000 */
[----:B------:R-:W-:-:S11]  /*4760*/  MOV R22, 0xb3800000 ;  /* 0xb380000000167802 */ /* 0x000fd60000000f00 */
[----:B------:R-:W0:Y:S02]  /*4770*/  @!P0 MUFU.LG2 R30, R30 ;  /* 0x0000001e001e8308 */ /* 0x000e240000000c00 */
[----:B0-----:R-:W-:-:S04]  /*4780*/  @!P0 FMUL.FTZ R22, R30, 0.69314718246459960938 ;  /* 0x3f3172181e168820 */ /* 0x001fc80000410000 */
[----:B------:R-:W-:Y:S01]  /*4790*/  FMUL.FTZ R23, R23, -R22 ;  /* 0x8000001617177220 */ /* 0x000fe20000410000 */
[----:B------:R-:W-:-:S04]  /*47a0*/  IADD3 R22, P0, R29, c[0x0][0x320], RZ ;  /* 0x0000c8001d167a10 */ /* 0x000fc80007f1e0ff */
[----:B------:R-:W-:Y:S02]  /*47b0*/  F2FP.PACK_AB R28, RZ, R23 ;  /* 0x00000017ff1c723e */ /* 0x000fe400000000ff */
[----:B------:R-:W-:-:S05]  /*47c0*/  IADD3.X R23, RZ, c[0x0][0x324], RZ, P0, !PT ;  /* 0x0000c900ff177a10 */ /* 0x000fca00007fe4ff */
[----:B------:R0:W-:Y:S02]  /*47d0*/  STG.E.U16 [R22.64], R28 ;  /* 0x0000001c16007986 */ /* 0x0001e4000c101508 */
.L_x_82:
        /* <DEDUP_REMOVED lines=11> */
.L_x_84:
[----:B------:R-:W-:Y:S05]  /*4890*/  EXIT ;  /* 0x000000000000794d */ /* 0x000fea0003800000 */
        .weak           $__internal_4_$__cuda_sm20_div_s64
        .type           $__internal_4_$__cuda_sm20_div_s64,@function
        .size           $__internal_4_$__cuda_sm20_div_s64,(.L_x_289 - $__internal_4_$__cuda_sm20_div_s64)
$__internal_4_$__cuda_sm20_div_s64:
        /* <DEDUP_REMOVED lines=73> */
[----:B------:R-:W-:Y:S06]  /*4d30*/  RET.REL.NODEC R24 `(_ZN2at6native65_GLOBAL__N__c0d6c1cb_32_DistributionExponentialKernel_cu_5881736643distribution_elementwise_grid_stride_kernelIfLi4EZNS0_9templates4cuda21uniform_and_transformIN3c104HalfEfPNS_17CUDAGeneratorImplEZZZNS4_18exponential_kernelIS9_EEvRNS_18TensorIteratorBaseEdT_ENKUlvE_clEvENKUlvE1_clEvEUlfE_EEvSC_T1_T2_EUlP24curandStatePhilox4_32_10E0_ZNS1_27distribution_nullary_kernelIS7_f6float4S9_SL_SG_EEvSC_SI_RKT3_T4_EUlifE0_EEvlNS_15PhiloxCudaStateESH_SI_) ;  /* 0xffffb2c018007950 */ /* 0x000fec0003c3ffff */
.L_x_86:
        /* <DEDUP_REMOVED lines=12> */
.L_x_289:


//--------------------- .text._ZN2at6native65_GLOBAL__N__c0d6c1cb_32_DistributionExponentialKernel_cu_5881736643distribution_elementwise_grid_stride_kernelIfLi4EZNS0_9templates4cuda21uniform_and_transformIN3c104HalfEfPNS_17CUDAGeneratorImplEZZZNS4_18exponential_kernelIS9_EEvRNS_18TensorIteratorBaseEdT_ENKUlvE_clEvENKUlvE1_clEvEUlfE_EEvSC_T1_T2_EUlP24curandStatePhilox4_32_10E0_ZNS1_27distribution_nullary_kernelIS7_f6float4S9_SL_SG_EEvSC_SI_RKT3_T4_EUlifE_EEvlNS_15PhiloxCudaStateESH_SI_ --------------------------
	.section	.text._ZN2at6native65_GLOBAL__N__c0d6c1cb_32_DistributionExponentialKernel_cu_5881736643distribution_elementwise_grid_stride_kernelIfLi4EZNS0_9templates4cuda21uniform_and_transformIN3c104HalfEfPNS_17CUDAGeneratorImplEZZZNS4_18exponential_kernelIS9_EEvRNS_18TensorIteratorBaseEdT_ENKUlvE_clEvENKUlvE1_clEvEUlfE_EEvSC_T1_T2_EUlP24curandStatePhilox4_32_10E0_ZNS1_27distribution_nullary_kernelIS7_f6float4S9_SL_SG_EEvSC_SI_RKT3_T4_EUlifE_EEvlNS_15PhiloxCudaStateESH_SI_,"ax",@progbits
	.sectioninfo	@"SHI_REGISTERS=48"
	.align	128
.text._ZN2at6native65_GLOBAL__N__c0d6c1cb_32_DistributionExponentialKernel_cu_5881736643distribution_elementwise_grid_stride_kernelIfLi4EZNS0_9templates4cuda21uniform_and_transformIN3c104HalfEfPNS_17CUDAGeneratorImplEZZZNS4_18exponential_kernelIS9_EEvRNS_18TensorIteratorBaseEdT_ENKUlvE_clEvENKUlvE1_clEvEUlfE_EEvSC_T1_T2_EUlP24curandStatePhilox4_32_10E0_ZNS1_27distribution_nullary_kernelIS7_f6float4S9_SL_SG_EEvSC_SI_RKT3_T4_EUlifE_EEvlNS_15PhiloxCudaStateESH_SI_:
        .type           _ZN2at6native65_GLOBAL__N__c0d6c1cb_32_DistributionExponentialKernel_cu_5881736643distribution_elementwise_grid_stride_kernelIfLi4EZNS0_9templates4cuda21uniform_and_transformIN3c104HalfEfPNS_17CUDAGeneratorImplEZZZNS4_18exponential_kernelIS9_EEvRNS_18TensorIteratorBaseEdT_ENKUlvE_clEvENKUlvE1_clEvEUlfE_EEvSC_T1_T2_EUlP24curandStatePhilox4_32_10E0_ZNS1_27distribution_nullary_kernelIS7_f6float4S9_SL_SG_EEvSC_SI_RKT3_T4_EUlifE_EEvlNS_15PhiloxCudaStateESH_SI_,@function
        .size           _ZN2at6native65_GLOBAL__N__c0d6c1cb_32_DistributionExponentialKernel_cu_5881736643distribution_elementwise_grid_stride_kernelIfLi4EZNS0_9templates4cuda21uniform_and_transformIN3c104HalfEfPNS_17CUDAGeneratorImplEZZZNS4_18exponential_kernelIS9_EEvRNS_18TensorIteratorBaseEdT_ENKUlvE_clEvENKUlvE1_clEvEUlfE_EEvSC_T1_T2_EUlP24curandStatePhilox4_32_10E0_ZNS1_27distribution_nullary_kernelIS7_f6float4S9_SL_SG_EEvSC_SI_RKT3_T4_EUlifE_EEvlNS_15PhiloxCudaStateESH_SI_,(.L_x_291 - _ZN2at6native65_GLOBAL__N__c0d6c1cb_32_DistributionExponentialKernel_cu_5881736643distribution_elementwise_grid_stride_kernelIfLi4EZNS0_9templates4cuda21uniform_and_transformIN3c104HalfEfPNS_17CUDAGeneratorImplEZZZNS4_18exponential_kernelIS9_EEvRNS_18TensorIteratorBaseEdT_ENKUlvE_clEvENKUlvE1_clEvEUlfE_EEvSC_T1_T2_EUlP24curandStatePhilox4_32_10E0_ZNS1_27distribution_nullary_kernelIS7_f6float4S9_SL_SG_EEvSC_SI_RKT3_T4_EUlifE_EEvlNS_15PhiloxCudaStateESH_SI_)
        .other          _ZN2at6native65_GLOBAL__N__c0d6c1cb_32_DistributionExponentialKernel_cu_5881736643distribution_elementwise_grid_stride_kernelIfLi4EZNS0_9templates4cuda21uniform_and_transformIN3c104HalfEfPNS_17CUDAGeneratorImplEZZZNS4_18exponential_kernelIS9_EEvRNS_18TensorIteratorBaseEdT_ENKUlvE_clEvENKUlvE1_clEvEUlfE_EEvSC_T1_T2_EUlP24curandStatePhilox4_32_10E0_ZNS1_27distribution_nullary_kernelIS7_f6float4S9_SL_SG_EEvSC_SI_RKT3_T4_EUlifE_EEvlNS_15PhiloxCudaStateESH_SI_,@"STO_CUDA_ENTRY STV_DEFAULT"
_ZN2at6native65_GLOBAL__N__c0d6c1cb_32_DistributionExponentialKernel_cu_5881736643distribution_elementwise_grid_stride_kernelIfLi4EZNS0_9templates4cuda21uniform_and_transformIN3c104HalfEfPNS_17CUDAGeneratorImplEZZZNS4_18exponential_kernelIS9_EEvRNS_18TensorIteratorBaseEdT_ENKUlvE_clEvENKUlvE1_clEvEUlfE_EEvSC_T1_T2_EUlP24curandStatePhilox4_32_10E0_ZNS1_27distribution_nullary_kernelIS7_f6float4S9_SL_SG_EEvSC_SI_RKT3_T4_EUlifE_EEvlNS_15PhiloxCudaStateESH_SI_:
        /* <DEDUP_REMOVED lines=91> */
[----:B------:R-:W-:Y:S05]  /*05b0*/  CALL.REL.NOINC `($__internal_5_$__cuda_sm20_div_s64) ;  /* 0x00000d4000007944 */ /* 0x000fea0003c00000 */
[----:B------:R-:W-:Y:S01]  /*05c0*/  MOV R22, R24 ;  /* 0x0000001800167202 */ /* 0x000fe20000000f00 */
[----:B------:R-:W-:Y:S01]  /*05d0*/  IMAD.MOV.U32 R23, RZ, RZ, R25 ;  /* 0x000000ffff177224 */ /* 0x000fe200078e0019 */
[----:B------:R-:W-:Y:S05]  /*05e0*/  BRA `(.L_x_88) ;  /* 0x0000016000007947 */ /* 0x000fea0003800000 */
.L_x_87:
        /* <DEDUP_REMOVED lines=22> */
.L_x_88:
        /* <DEDUP_REMOVED lines=18> */
.L_x_100:
        /* <DEDUP_REMOVED lines=13> */
.L_x_90:
[----:B------:R-:W-:Y:S05]  /*0940*/  BSYNC B0 ;  /* 0x0000000000007941 */ /* 0x000fea0003800000 */
.L_x_89:
        /* <DEDUP_REMOVED lines=60> */
.L_x_92:
[----:B------:R-:W-:Y:S01]  /*0d10*/  IMAD.MOV.U32 R42, RZ, RZ, R37 ;  /* 0x000000ffff2a7224 */ /* 0x000fe200078e0025 */
[----:B------:R-:W-:Y:S01]  /*0d20*/  MOV R24, R22 ;  /* 0x0000001600187202 */ /* 0x000fe20000000f00 */
[----:B------:R-:W-:Y:S02]  /*0d30*/  IMAD.MOV.U32 R41, RZ, RZ, R36 ;  /* 0x000000ffff297224 */ /* 0x000fe400078e0024 */
[----:B------:R-:W-:-:S02]  /*0d40*/  IMAD.MOV.U32 R25, RZ, RZ, R33 ;  /* 0x000000ffff197224 */ /* 0x000fc400078e0021 */
.L_x_91:
        /* <DEDUP_REMOVED lines=33> */
[----:B------:R-:W-:Y:S02]  /*0f60*/  F2FP.PACK_AB R42, RZ, R42 ;  /* 0x0000002aff2a723e */ /* 0x000fe400000000ff */
[----:B------:R-:W-:-:S05]  /*0f70*/  LEA.HI.X.SX32 R25, R25, c[0x0][0x18c], 0x1, P3 ;  /* 0x0000630019197a11 */ /* 0x000fca00018f0eff */
[----:B------:R0:W-:Y:S04]  /*0f80*/  STG.E.U16 [R24.64], R42 ;  /* 0x0000002a18007986 */ /* 0x0001e8000c101508 */
.L_x_94:
[----:B-12-4-:R-:W-:Y:S05]  /*0f90*/  BSYNC B0 ;  /* 0x0000000000007941 */ /* 0x016fea0003800000 */
.L_x_93:
        /* <DEDUP_REMOVED lines=11> */
[----:B------:R-:W-:Y:S02]  /*1050*/  F2FP.PACK_AB R36, RZ, R25 ;  /* 0x00000019ff24723e */ /* 0x000fe400000000ff */
[----:B------:R-:W-:-:S05]  /*1060*/  LEA.HI.X.SX32 R25, R37, c[0x0][0x18c], 0x1, P0 ;  /* 0x0000630025197a11 */ /* 0x000fca00000f0eff */
[----:B------:R0:W-:Y:S02]  /*1070*/  STG.E.U16 [R24.64], R36 ;  /* 0x0000002418007986 */ /* 0x0001e4000c101508 */
.L_x_96:
[----:B------:R-:W-:Y:S05]  /*1080*/  BSYNC B0 ;  /* 0x0000000000007941 */ /* 0x000fea0003800000 */
.L_x_95:
        /* <DEDUP_REMOVED lines=14> */
.L_x_98:
[----:B------:R-:W-:Y:S05]  /*1170*/  BSYNC B0 ;  /* 0x0000000000007941 */ /* 0x000fea0003800000 */
.L_x_97:
        /* <DEDUP_REMOVED lines=13> */
.L_x_99:
        /* <DEDUP_REMOVED lines=11> */
        .weak           $__internal_5_$__cuda_sm20_div_s64
        .type           $__internal_5_$__cuda_sm20_div_s64,@function
        .size           $__internal_5_$__cuda_sm20_div_s64,(.L_x_291 - $__internal_5_$__cuda_sm20_div_s64)
$__internal_5_$__cuda_sm20_div_s64:
        /* <DEDUP_REMOVED lines=73> */
[----:B------:R-:W-:Y:S06]  /*1790*/  RET.REL.NODEC R28 `(_ZN2at6native65_GLOBAL__N__c0d6c1cb_32_DistributionExponentialKernel_cu_5881736643distribution_elementwise_grid_stride_kernelIfLi4EZNS0_9templates4cuda21uniform_and_transformIN3c104HalfEfPNS_17CUDAGeneratorImplEZZZNS4_18exponential_kernelIS9_EEvRNS_18TensorIteratorBaseEdT_ENKUlvE_clEvENKUlvE1_clEvEUlfE_EEvSC_T1_T2_EUlP24curandStatePhilox4_32_10E0_ZNS1_27distribution_nullary_kernelIS7_f6float4S9_SL_SG_EEvSC_SI_RKT3_T4_EUlifE_EEvlNS_15PhiloxCudaStateESH_SI_) ;  /* 0xffffe8601c007950 */ /* 0x000fec0003c3ffff */
.L_x_101:
        /* <DEDUP_REMOVED lines=14> */
.L_x_291:


//--------------------- .text._ZN2at6native65_GLOBAL__N__c0d6c1cb_32_DistributionExponentialKernel_cu_5881736643distribution_elementwise_grid_stride_kernelIfLi4EZNS0_9templates4cuda21uniform_and_transformIN3c104HalfEfPNS_17CUDAGeneratorImplEZZZNS4_18exponential_kernelIS9_EEvRNS_18TensorIteratorBaseEdT_ENKUlvE_clEvENKUlvE1_clEvEUlfE_EEvSC_T1_T2_EUlP24curandStatePhilox4_32_10E_ZNS1_27distribution_nullary_kernelIS7_f7double2S9_SL_SG_EEvSC_SI_RKT3_T4_EUlifE0_EEvlNS_15PhiloxCudaStateESH_SI_ --------------------------
	.section	.text._ZN2at6native65_GLOBAL__N__c0d6c1cb_32_DistributionExponentialKernel_cu_5881736643distribution_elementwise_grid_stride_kernelIfLi4EZNS0_9templates4cuda21uniform_and_transformIN3c104HalfEfPNS_17CUDAGeneratorImplEZZZNS4_18exponential_kernelIS9_EEvRNS_18TensorIteratorBaseEdT_ENKUlvE_clEvENKUlvE1_clEvEUlfE_EEvSC_T1_T2_EUlP24curandStatePhilox4_32_10E_ZNS1_27distribution_nullary_kernelIS7_f7double2S9_SL_SG_EEvSC_SI_RKT3_T4_EUlifE0_EEvlNS_15PhiloxCudaStateESH_SI_,"ax",@progbits
	.sectioninfo	@"SHI_REGISTERS=38"
	.align	128
.text._ZN2at6native65_GLOBAL__N__c0d6c1cb_32_DistributionExponentialKernel_cu_5881736643distribution_elementwise_grid_stride_kernelIfLi4EZNS0_9templates4cuda21uniform_and_transformIN3c104HalfEfPNS_17CUDAGeneratorImplEZZZNS4_18exponential_kernelIS9_EEvRNS_18TensorIteratorBaseEdT_ENKUlvE_clEvENKUlvE1_clEvEUlfE_EEvSC_T1_T2_EUlP24curandStatePhilox4_32_10E_ZNS1_27distribution_nullary_kernelIS7_f7double2S9_SL_SG_EEvSC_SI_RKT3_T4_EUlifE0_EEvlNS_15PhiloxCudaStateESH_SI_:
        .type           _ZN2at6native65_GLOBAL__N__c0d6c1cb_32_DistributionExponentialKernel_cu_5881736643distribution_elementwise_grid_stride_kernelIfLi4EZNS0_9templates4cuda21uniform_and_transformIN3c104HalfEfPNS_17CUDAGeneratorImplEZZZNS4_18exponential_kernelIS9_EEvRNS_18TensorIteratorBaseEdT_ENKUlvE_clEvENKUlvE1_clEvEUlfE_EEvSC_T1_T2_EUlP24curandStatePhilox4_32_10E_ZNS1_27distribution_nullary_kernelIS7_f7double2S9_SL_SG_EEvSC_SI_RKT3_T4_EUlifE0_EEvlNS_15PhiloxCudaStateESH_SI_,@function
        .size           _ZN2at6native65_GLOBAL__N__c0d6c1cb_32_DistributionExponentialKernel_cu_5881736643distribution_elementwise_grid_stride_kernelIfLi4EZNS0_9templates4cuda21uniform_and_transformIN3c104HalfEfPNS_17CUDAGeneratorImplEZZZNS4_18exponential_kernelIS9_EEvRNS_18TensorIteratorBaseEdT_ENKUlvE_clEvENKUlvE1_clEvEUlfE_EEvSC_T1_T2_EUlP24curandStatePhilox4_32_10E_ZNS1_27distribution_nullary_kernelIS7_f7double2S9_SL_SG_EEvSC_SI_RKT3_T4_EUlifE0_EEvlNS_15PhiloxCudaStateESH_SI_,(.L_x_293 - _ZN2at6native65_GLOBAL__N__c0d6c1cb_32_DistributionExponentialKernel_cu_5881736643distribution_elementwise_grid_stride_kernelIfLi4EZNS0_9templates4cuda21uniform_and_transformIN3c104HalfEfPNS_17CUDAGeneratorImplEZZZNS4_18exponential_kernelIS9_EEvRNS_18TensorIteratorBaseEdT_ENKUlvE_clEvENKUlvE1_clEvEUlfE_EEvSC_T1_T2_EUlP24curandStatePhilox4_32_10E_ZNS1_27distribution_nullary_kernelIS7_f7double2S9_SL_SG_EEvSC_SI_RKT3_T4_EUlifE0_EEvlNS_15PhiloxCudaStateESH_SI_)
        .other          _ZN2at6native65_GLOBAL__N__c0d6c1cb_32_DistributionExponentialKernel_cu_5881736643distribution_elementwise_grid_stride_kernelIfLi4EZNS0_9templates4cuda21uniform_and_transformIN3c104HalfEfPNS_17CUDAGeneratorImplEZZZNS4_18exponential_kernelIS9_EEvRNS_18TensorIteratorBaseEdT_ENKUlvE_clEvENKUlvE1_clEvEUlfE_EEvSC_T1_T2_EUlP24curandStatePhilox4_32_10E_ZNS1_27distribution_nullary_kernelIS7_f7double2S9_SL_SG_EEvSC_SI_RKT3_T4_EUlifE0_EEvlNS_15PhiloxCudaStateESH_SI_,@"STO_CUDA_ENTRY STV_DEFAULT"
_ZN2at6native65_GLOBAL__N__c0d6c1cb_32_DistributionExponentialKernel_cu_5881736643distribution_elementwise_grid_stride_kernelIfLi4EZNS0_9templates4cuda21uniform_and_transformIN3c104HalfEfPNS_17CUDAGeneratorImplEZZZNS4_18exponential_kernelIS9_EEvRNS_18TensorIteratorBaseEdT_ENKUlvE_clEvENKUlvE1_clEvEUlfE_EEvSC_T1_T2_EUlP24curandStatePhilox4_32_10E_ZNS1_27distribution_nullary_kernelIS7_f7double2S9_SL_SG_EEvSC_SI_RKT3_T4_EUlifE0_EEvlNS_15PhiloxCudaStateESH_SI_:
        /* <DEDUP_REMOVED lines=92> */
[----:B------:R-:W-:Y:S05]  /*05c0*/  CALL.REL.NOINC `($__internal_6_$__cuda_sm20_div_s64) ;  /* 0x0000431000007944 */ /* 0x000fea0003c00000 */
[----:B------:R-:W-:Y:S05]  /*05d0*/  BRA `(.L_x_103) ;  /* 0x0000016000007947 */ /* 0x000fea0003800000 */
.L_x_102:
        /* <DEDUP_REMOVED lines=22> */
.L_x_103:
        /* <DEDUP_REMOVED lines=23> */
[----:B------:R-:W-:Y:S02]  /*08b0*/  F2FP.PACK_AB R26, R21, R20 ;  /* 0x00000014151a723e */ /* 0x000fe400000000ff */
.L_x_120:
        /* <DEDUP_REMOVED lines=13> */
.L_x_105:
[----:B------:R-:W-:Y:S05]  /*0990*/  BSYNC B0 ;  /* 0x0000000000007941 */ /* 0x000fea0003800000 */
.L_x_104:
        /* <DEDUP_REMOVED lines=70> */
.L_x_107:
[----:B------:R-:W-:Y:S01]  /*0e00*/  IMAD.MOV.U32 R29, RZ, RZ, R32 ;  /* 0x000000ffff1d7224 */ /* 0x000fe200078e0020 */
[----:B------:R-:W-:Y:S01]  /*0e10*/  MOV R35, R30 ;  /* 0x0000001e00237202 */ /* 0x000fe20000000f00 */
[----:B------:R-:W-:Y:S01]  /*0e20*/  IMAD.MOV.U32 R23, RZ, RZ, R27 ;  /* 0x000000ffff177224 */ /* 0x000fe200078e001b */
[----:B------:R-:W-:-:S05]  /*0e30*/  MOV R22, R20 ;  /* 0x0000001400167202 */ /* 0x000fca0000000f00 */
.L_x_106:
        /* <DEDUP_REMOVED lines=233> */
.L_x_110:
        /* <DEDUP_REMOVED lines=10> */
.L_x_109:
[----:B------:R-:W-:Y:S05]  /*1d70*/  BSYNC B0 ;  /* 0x0000000000007941 */ /* 0x000fea0003800000 */
.L_x_108:
        /* <DEDUP_REMOVED lines=225> */
.L_x_113:
        /* <DEDUP_REMOVED lines=10> */
.L_x_112:
[----:B------:R-:W-:Y:S05]  /*2c30*/  BSYNC B0 ;  /* 0x0000000000007941 */ /* 0x000fea0003800000 */
.L_x_111:
        /* <DEDUP_REMOVED lines=219> */
.L_x_116:
[----:B------:R-:W-:-:S04]  /*39f0*/  IADD3 R22, P0, R31, c[0x0][0x320], RZ ;  /* 0x0000c8001f167a10 */ /* 0x000fc80007f1e0ff */
[----:B------:R-:W-:-:S05]  /*3a00*/  IADD3.X R23, RZ, c[0x0][0x324], RZ, P0, !PT ;  /* 0x0000c900ff177a10 */ /* 0x000fca00007fe4ff */
[----:B------:R0:W-:Y:S04]  /*3a10*/  STG.E.U16 [R22.64], R26 ;  /* 0x0000001a16007986 */ /* 0x0001e8000c101508 */
.L_x_115:
[----:B------:R-:W-:Y:S05]  /*3a20*/  BSYNC B0 ;  /* 0x0000000000007941 */ /* 0x000fea0003800000 */
.L_x_114:
        /* <DEDUP_REMOVED lines=219> */
.L_x_118:
[----:B------:R-:W-:Y:S02]  /*47e0*/  IADD3 R22, P0, R31, c[0x0][0x320], RZ ;  /* 0x0000c8001f167a10 */ /* 0x000fe40007f1e0ff */
[----:B------:R-:W-:Y:S02]  /*47f0*/  PRMT R30, R26, 0x7632, R30 ;  /* 0x000076321a1e7816 */ /* 0x000fe4000000001e */
[----:B------:R-:W-:-:S05]  /*4800*/  IADD3.X R23, RZ, c[0x0][0x324], RZ, P0, !PT ;  /* 0x0000c900ff177a10 */ /* 0x000fca00007fe4ff */
[----:B------:R0:W-:Y:S04]  /*4810*/  STG.E.U16 [R22.64], R30 ;  /* 0x0000001e16007986 */ /* 0x0001e8000c101508 */
.L_x_117:
        /* <DEDUP_REMOVED lines=11> */
.L_x_119:
[----:B------:R-:W-:Y:S05]  /*48d0*/  EXIT ;  /* 0x000000000000794d */ /* 0x000fea0003800000 */
        .weak           $__internal_6_$__cuda_sm20_div_s64
        .type           $__internal_6_$__cuda_sm20_div_s64,@function
        .size           $__internal_6_$__cuda_sm20_div_s64,(.L_x_293 - $__internal_6_$__cuda_sm20_div_s64)
$__internal_6_$__cuda_sm20_div_s64:
        /* <DEDUP_REMOVED lines=73> */
[----:B------:R-:W-:Y:S06]  /*4d70*/  RET.REL.NODEC R24 `(_ZN2at6native65_GLOBAL__N__c0d6c1cb_32_DistributionExponentialKernel_cu_5881736643distribution_elementwise_grid_stride_kernelIfLi4EZNS0_9templates4cuda21uniform_and_transformIN3c104HalfEfPNS_17CUDAGeneratorImplEZZZNS4_18exponential_kernelIS9_EEvRNS_18TensorIteratorBaseEdT_ENKUlvE_clEvENKUlvE1_clEvEUlfE_EEvSC_T1_T2_EUlP24curandStatePhilox4_32_10E_ZNS1_27distribution_nullary_kernelIS7_f7double2S9_SL_SG_EEvSC_SI_RKT3_T4_EUlifE0_EEvlNS_15PhiloxCudaStateESH_SI_) ;  /* 0xffffb28018007950 */ /* 0x000fec0003c3ffff */
.L_x_121:
        /* <DEDUP_REMOVED lines=16> */
.L_x_293:


//--------------------- .text._ZN2at6native65_GLOBAL__N__c0d6c1cb_32_DistributionExponentialKernel_cu_5881736643distribution_elementwise_grid_stride_kernelIfLi4EZNS0_9templates4cuda21uniform_and_transformIN3c104HalfEfPNS_17CUDAGeneratorImplEZZZNS4_18exponential_kernelIS9_EEvRNS_18TensorIteratorBaseEdT_ENKUlvE_clEvENKUlvE1_clEvEUlfE_EEvSC_T1_T2_EUlP24curandStatePhilox4_32_10E_ZNS1_27distribution_nullary_kernelIS7_f7double2S9_SL_SG_EEvSC_SI_RKT3_T4_EUlifE_EEvlNS_15PhiloxCudaStateESH_SI_ --------------------------
	.section	.text._ZN2at6native65_GLOBAL__N__c0d6c1cb_32_DistributionExponentialKernel_cu_5881736643distribution_elementwise_grid_stride_kernelIfLi4EZNS0_9templates4cuda21uniform_and_transformIN3c104HalfEfPNS_17CUDAGeneratorImplEZZZNS4_18exponential_kernelIS9_EEvRNS_18TensorIteratorBaseEdT_ENKUlvE_clEvENKUlvE1_clEvEUlfE_EEvSC_T1_T2_EUlP24curandStatePhilox4_32_10E_ZNS1_27distribution_nullary_kernelIS7_f7double2S9_SL_SG_EEvSC_SI_RKT3_T4_EUlifE_EEvlNS_15PhiloxCudaStateESH_SI_,"ax",@progbits
	.sectioninfo	@"SHI_REGISTERS=48"
	.align	128
.text._ZN2at6native65_GLOBAL__N__c0d6c1cb_32_DistributionExponentialKernel_cu_5881736643distribution_elementwise_grid_stride_kernelIfLi4EZNS0_9templates4cuda21uniform_and_transformIN3c104HalfEfPNS_17CUDAGeneratorImplEZZZNS4_18exponential_kernelIS9_EEvRNS_18TensorIteratorBaseEdT_ENKUlvE_clEvENKUlvE1_clEvEUlfE_EEvSC_T1_T2_EUlP24curandStatePhilox4_32_10E_ZNS1_27distribution_nullary_kernelIS7_f7double2S9_SL_SG_EEvSC_SI_RKT3_T4_EUlifE_EEvlNS_15PhiloxCudaStateESH_SI_:
        .type           _ZN2at6native65_GLOBAL__N__c0d6c1cb_32_DistributionExponentialKernel_cu_5881736643distribution_elementwise_grid_stride_kernelIfLi4EZNS0_9templates4cuda21uniform_and_transformIN3c104HalfEfPNS_17CUDAGeneratorImplEZZZNS4_18exponential_kernelIS9_EEvRNS_18TensorIteratorBaseEdT_ENKUlvE_clEvENKUlvE1_clEvEUlfE_EEvSC_T1_T2_EUlP24curandStatePhilox4_32_10E_ZNS1_27distribution_nullary_kernelIS7_f7double2S9_SL_SG_EEvSC_SI_RKT3_T4_EUlifE_EEvlNS_15PhiloxCudaStateESH_SI_,@function
        .size           _ZN2at6native65_GLOBAL__N__c0d6c1cb_32_DistributionExponentialKernel_cu_5881736643distribution_elementwise_grid_stride_kernelIfLi4EZNS0_9templates4cuda21uniform_and_transformIN3c104HalfEfPNS_17CUDAGeneratorImplEZZZNS4_18exponential_kernelIS9_EEvRNS_18TensorIteratorBaseEdT_ENKUlvE_clEvENKUlvE1_clEvEUlfE_EEvSC_T1_T2_EUlP24curandStatePhilox4_32_10E_ZNS1_27distribution_nullary_kernelIS7_f7double2S9_SL_SG_EEvSC_SI_RKT3_T4_EUlifE_EEvlNS_15PhiloxCudaStateESH_SI_,(.L_x_295 - _ZN2at6native65_GLOBAL__N__c0d6c1cb_32_DistributionExponentialKernel_cu_5881736643distribution_elementwise_grid_stride_kernelIfLi4EZNS0_9templates4cuda21uniform_and_transformIN3c104HalfEfPNS_17CUDAGeneratorImplEZZZNS4_18exponential_kernelIS9_EEvRNS_18TensorIteratorBaseEdT_ENKUlvE_clEvENKUlvE1_clEvEUlfE_EEvSC_T1_T2_EUlP24curandStatePhilox4_32_10E_ZNS1_27distribution_nullary_kernelIS7_f7double2S9_SL_SG_EEvSC_SI_RKT3_T4_EUlifE_EEvlNS_15PhiloxCudaStateESH_SI_)
        .other          _ZN2at6native65_GLOBAL__N__c0d6c1cb_32_DistributionExponentialKernel_cu_5881736643distribution_elementwise_grid_stride_kernelIfLi4EZNS0_9templates4cuda21uniform_and_transformIN3c104HalfEfPNS_17CUDAGeneratorImplEZZZNS4_18exponential_kernelIS9_EEvRNS_18TensorIteratorBaseEdT_ENKUlvE_clEvENKUlvE1_clEvEUlfE_EEvSC_T1_T2_EUlP24curandStatePhilox4_32_10E_ZNS1_27distribution_nullary_kernelIS7_f7double2S9_SL_SG_EEvSC_SI_RKT3_T4_EUlifE_EEvlNS_15PhiloxCudaStateESH_SI_,@"STO_CUDA_ENTRY STV_DEFAULT"
_ZN2at6native65_GLOBAL__N__c0d6c1cb_32_DistributionExponentialKernel_cu_5881736643distribution_elementwise_grid_stride_kernelIfLi4EZNS0_9templates4cuda21uniform_and_transformIN3c104HalfEfPNS_17CUDAGeneratorImplEZZZNS4_18exponential_kernelIS9_EEvRNS_18TensorIteratorBaseEdT_ENKUlvE_clEvENKUlvE1_clEvEUlfE_EEvSC_T1_T2_EUlP24curandStatePhilox4_32_10E_ZNS1_27distribution_nullary_kernelIS7_f7double2S9_SL_SG_EEvSC_SI_RKT3_T4_EUlifE_EEvlNS_15PhiloxCudaStateESH_SI_:
        /* <DEDUP_REMOVED lines=92> */
[----:B------:R-:W-:Y:S05]  /*05c0*/  CALL.REL.NOINC `($__internal_7_$__cuda_sm20_div_s64) ;  /* 0x00000d3000007944 */ /* 0x000fea0003c00000 */
[----:B------:R-:W-:Y:S02]  /*05d0*/  IMAD.MOV.U32 R2, RZ, RZ, R4 ;  /* 0x000000ffff027224 */ /* 0x000fe400078e0004 */
[----:B------:R-:W-:Y:S01]  /*05e0*/  IMAD.MOV.U32 R3, RZ, RZ, R5 ;  /* 0x000000ffff037224 */ /* 0x000fe200078e0005 */
[----:B------:R-:W-:Y:S05]  /*05f0*/  BRA `(.L_x_123) ;  /* 0x0000016000007947 */ /* 0x000fea0003800000 */
.L_x_122:
        /* <DEDUP_REMOVED lines=22> */
.L_x_123:
        /* <DEDUP_REMOVED lines=25> */
[----:B------:R-:W-:Y:S02]  /*08f0*/  F2FP.PACK_AB R5, R2, R5 ;  /* 0x000000050205723e */ /* 0x000fe400000000ff */
.L_x_132:
        /* <DEDUP_REMOVED lines=13> */
.L_x_125:
[----:B------:R-:W-:Y:S05]  /*09d0*/  BSYNC B0 ;  /* 0x0000000000007941 */ /* 0x000fea0003800000 */
.L_x_124:
        /* <DEDUP_REMOVED lines=61> */
.L_x_127:
[----:B------:R-:W-:Y:S01]  /*0db0*/  IMAD.MOV.U32 R45, RZ, RZ, R42 ;  /* 0x000000ffff2d7224 */ /* 0x000fe200078e002a */
[----:B------:R-:W-:Y:S01]  /*0dc0*/  MOV R25, R2 ;  /* 0x0000000200197202 */ /* 0x000fe20000000f00 */
[----:B------:R-:W-:Y:S02]  /*0dd0*/  IMAD.MOV.U32 R26, RZ, RZ, R27 ;  /* 0x000000ffff1a7224 */ /* 0x000fe400078e001b */
[----:B------:R-:W-:-:S04]  /*0de0*/  IMAD.MOV.U32 R22, RZ, RZ, R20 ;  /* 0x000000ffff167224 */ /* 0x000fc800078e0014 */
.L_x_126:
        /* <DEDUP_REMOVED lines=31> */
[----:B------:R-:W-:Y:S02]  /*0fe0*/  F2FP.PACK_AB R26, RZ, R26 ;  /* 0x0000001aff1a723e */ /* 0x000fe400000000ff */
[----:B------:R-:W-:-:S05]  /*0ff0*/  LEA.HI.X.SX32 R25, R25, c[0x0][0x18c], 0x1, P0 ;  /* 0x0000630019197a11 */ /* 0x000fca00000f0eff */
[----:B------:R0:W-:Y:S04]  /*1000*/  STG.E.U16 [R24.64], R26 ;  /* 0x0000001a18007986 */ /* 0x0001e8000c101508 */
.L_x_129:
[----:B------:R-:W-:Y:S05]  /*1010*/  BSYNC B0 ;  /* 0x0000000000007941 */ /* 0x000fea0003800000 */
.L_x_128:
        /* <DEDUP_REMOVED lines=13> */
[----:B------:R-:W-:Y:S02]  /*10f0*/  F2FP.PACK_AB R22, RZ, R25 ;  /* 0x00000019ff16723e */ /* 0x000fe400000000ff */
[----:B------:R-:W-:-:S05]  /*1100*/  LEA.HI.X.SX32 R25, R43, c[0x0][0x18c], 0x1, P0 ;  /* 0x000063002b197a11 */ /* 0x000fca00000f0eff */
[----:B------:R0:W-:Y:S02]  /*1110*/  STG.E.U16 [R24.64], R22 ;  /* 0x0000001618007986 */ /* 0x0001e4000c101508 */
.L_x_131:
[----:B------:R-:W-:Y:S05]  /*1120*/  BSYNC B0 ;  /* 0x0000000000007941 */ /* 0x000fea0003800000 */
.L_x_130:
        /* <DEDUP_REMOVED lines=29> */
        .weak           $__internal_7_$__cuda_sm20_div_s64
        .type           $__internal_7_$__cuda_sm20_div_s64,@function
        .size           $__internal_7_$__cuda_sm20_div_s64,(.L_x_295 - $__internal_7_$__cuda_sm20_div_s64)
$__internal_7_$__cuda_sm20_div_s64:
        /* <DEDUP_REMOVED lines=73> */
[----:B------:R-:W-:Y:S06]  /*1790*/  RET.REL.NODEC R6 `(_ZN2at6native65_GLOBAL__N__c0d6c1cb_32_DistributionExponentialKernel_cu_5881736643distribution_elementwise_grid_stride_kernelIfLi4EZNS0_9templates4cuda21uniform_and_transformIN3c104HalfEfPNS_17CUDAGeneratorImplEZZZNS4_18exponential_kernelIS9_EEvRNS_18TensorIteratorBaseEdT_ENKUlvE_clEvENKUlvE1_clEvEUlfE_EEvSC_T1_T2_EUlP24curandStatePhilox4_32_10E_ZNS1_27distribution_nullary_kernelIS7_f7double2S9_SL_SG_EEvSC_SI_RKT3_T4_EUlifE_EEvlNS_15PhiloxCudaStateESH_SI_) ;  /* 0xffffe86006007950 */ /* 0x000fec0003c3ffff */
.L_x_133:
        /* <DEDUP_REMOVED lines=14> */
.L_x_295:


//--------------------- .text._ZN2at6native65_GLOBAL__N__c0d6c1cb_32_DistributionExponentialKernel_cu_5881736643distribution_elementwise_grid_stride_kernelIfLi4EZNS0_9templates4cuda21uniform_and_transformIffPNS_17CUDAGeneratorImplEZZZNS4_18exponential_kernelIS7_EEvRNS_18TensorIteratorBaseEdT_ENKUlvE_clEvENKUlvE0_clEvEUlfE_EEvSA_T1_T2_EUlP24curandStatePhilox4_32_10E0_ZNS1_27distribution_nullary_kernelIff6float4S7_SJ_SE_EEvSA_SG_RKT3_T4_EUlifE0_EEvlNS_15PhiloxCudaStateESF_SG_ --------------------------
	.section	.text._ZN2at6native65_GLOBAL__N__c0d6c1cb_32_DistributionExponentialKernel_cu_5881736643distribution_elementwise_grid_stride_kernelIfLi4EZNS0_9templates4cuda21uniform_and_transformIffPNS_17CUDAGeneratorImplEZZZNS4_18exponential_kernelIS7_EEvRNS_18TensorIteratorBaseEdT_ENKUlvE_clEvENKUlvE0_clEvEUlfE_EEvSA_T1_T2_EUlP24curandStatePhilox4_32_10E0_ZNS1_27distribution_nullary_kernelIff6float4S7_SJ_SE_EEvSA_SG_RKT3_T4_EUlifE0_EEvlNS_15PhiloxCudaStateESF_SG_,"ax",@progbits
	.sectioninfo	@"SHI_REGISTERS=40"
	.align	128
.text._ZN2at6native65_GLOBAL__N__c0d6c1cb_32_DistributionExponentialKernel_cu_5881736643distribution_elementwise_grid_stride_kernelIfLi4EZNS0_9templates4cuda21uniform_and_transformIffPNS_17CUDAGeneratorImplEZZZNS4_18exponential_kernelIS7_EEvRNS_18TensorIteratorBaseEdT_ENKUlvE_clEvENKUlvE0_clEvEUlfE_EEvSA_T1_T2_EUlP24curandStatePhilox4_32_10E0_ZNS1_27distribution_nullary_kernelIff6float4S7_SJ_SE_EEvSA_SG_RKT3_T4_EUlifE0_EEvlNS_15PhiloxCudaStateESF_SG_:
        .type           _ZN2at6native65_GLOBAL__N__c0d6c1cb_32_DistributionExponentialKernel_cu_5881736643distribution_elementwise_grid_stride_kernelIfLi4EZNS0_9templates4cuda21uniform_and_transformIffPNS_17CUDAGeneratorImplEZZZNS4_18exponential_kernelIS7_EEvRNS_18TensorIteratorBaseEdT_ENKUlvE_clEvENKUlvE0_clEvEUlfE_EEvSA_T1_T2_EUlP24curandStatePhilox4_32_10E0_ZNS1_27distribution_nullary_kernelIff6float4S7_SJ_SE_EEvSA_SG_RKT3_T4_EUlifE0_EEvlNS_15PhiloxCudaStateESF_SG_,@function
        .size           _ZN2at6native65_GLOBAL__N__c0d6c1cb_32_DistributionExponentialKernel_cu_5881736643distribution_elementwise_grid_stride_kernelIfLi4EZNS0_9templates4cuda21uniform_and_transformIffPNS_17CUDAGeneratorImplEZZZNS4_18exponential_kernelIS7_EEvRNS_18TensorIteratorBaseEdT_ENKUlvE_clEvENKUlvE0_clEvEUlfE_EEvSA_T1_T2_EUlP24curandStatePhilox4_32_10E0_ZNS1_27distribution_nullary_kernelIff6float4S7_SJ_SE_EEvSA_SG_RKT3_T4_EUlifE0_EEvlNS_15PhiloxCudaStateESF_SG_,(.L_x_297 - _ZN2at6native65_GLOBAL__N__c0d6c1cb_32_DistributionExponentialKernel_cu_5881736643distribution_elementwise_grid_stride_kernelIfLi4EZNS0_9templates4cuda21uniform_and_transformIffPNS_17CUDAGeneratorImplEZZZNS4_18exponential_kernelIS7_EEvRNS_18TensorIteratorBaseEdT_ENKUlvE_clEvENKUlvE0_clEvEUlfE_EEvSA_T1_T2_EUlP24curandStatePhilox4_32_10E0_ZNS1_27distribution_nullary_kernelIff6float4S7_SJ_SE_EEvSA_SG_RKT3_T4_EUlifE0_EEvlNS_15PhiloxCudaStateESF_SG_)
        .other          _ZN2at6native65_GLOBAL__N__c0d6c1cb_32_DistributionExponentialKernel_cu_5881736643distribution_elementwise_grid_stride_kernelIfLi4EZNS0_9templates4cuda21uniform_and_transformIffPNS_17CUDAGeneratorImplEZZZNS4_18exponential_kernelIS7_EEvRNS_18TensorIteratorBaseEdT_ENKUlvE_clEvENKUlvE0_clEvEUlfE_EEvSA_T1_T2_EUlP24curandStatePhilox4_32_10E0_ZNS1_27distribution_nullary_kernelIff6float4S7_SJ_SE_EEvSA_SG_RKT3_T4_EUlifE0_EEvlNS_15PhiloxCudaStateESF_SG_,@"STO_CUDA_ENTRY STV_DEFAULT"
_ZN2at6native65_GLOBAL__N__c0d6c1cb_32_DistributionExponentialKernel_cu_5881736643distribution_elementwise_grid_stride_kernelIfLi4EZNS0_9templates4cuda21uniform_and_transformIffPNS_17CUDAGeneratorImplEZZZNS4_18exponential_kernelIS7_EEvRNS_18TensorIteratorBaseEdT_ENKUlvE_clEvENKUlvE0_clEvEUlfE_EEvSA_T1_T2_EUlP24curandStatePhilox4_32_10E0_ZNS1_27distribution_nullary_kernelIff6float4S7_SJ_SE_EEvSA_SG_RKT3_T4_EUlifE0_EEvlNS_15PhiloxCudaStateESF_SG_:
        /* <DEDUP_REMOVED lines=92> */
[----:B------:R-:W-:Y:S05]  /*05c0*/  CALL.REL.NOINC `($__internal_8_$__cuda_sm20_div_s64) ;  /* 0x0000429000007944 */ /* 0x000fea0003c00000 */
[----:B------:R-:W-:Y:S05]  /*05d0*/  BRA `(.L_x_135) ;  /* 0x0000016000007947 */ /* 0x000fea0003800000 */
.L_x_134:
        /* <DEDUP_REMOVED lines=22> */
.L_x_135:
        /* <DEDUP_REMOVED lines=16> */
.L_x_152:
        /* <DEDUP_REMOVED lines=13> */
.L_x_137:
[----:B------:R-:W-:Y:S05]  /*0910*/  BSYNC B0 ;  /* 0x0000000000007941 */ /* 0x000fea0003800000 */
.L_x_136:
        /* <DEDUP_REMOVED lines=69> */
.L_x_139:
[----:B------:R-:W-:Y:S01]  /*0d70*/  IMAD.MOV.U32 R22, RZ, RZ, R30 ;  /* 0x000000ffff167224 */ /* 0x000fe200078e001e */
[----:B------:R-:W-:Y:S01]  /*0d80*/  MOV R33, R23 ;  /* 0x0000001700217202 */ /* 0x000fe20000000f00 */
[----:B------:R-:W-:Y:S01]  /*0d90*/  IMAD.MOV.U32 R34, RZ, RZ, R26 ;  /* 0x000000ffff227224 */ /* 0x000fe200078e001a */
[----:B------:R-:W-:Y:S02]  /*0da0*/  MOV R35, R20 ;  /* 0x0000001400237202 */ /* 0x000fe40000000f00 */
.L_x_138:
        /* <DEDUP_REMOVED lines=228> */
.L_x_142:
[----:B------:R-:W-:Y:S01]  /*1bf0*/  FSETP.GE.FTZ.AND P0, PT, R31, 0.99999994039535522461, PT ;  /* 0x3f7fffff1f00780b */ /* 0x000fe20003f16000 */
[----:B------:R-:W-:Y:S01]  /*1c00*/  MUFU.RCP R35, c[0x0][0x328] ;  /* 0x0000ca0000237b08 */ /* 0x000fe20000001000 */
[----:B------:R-:W-:Y:S02]  /*1c10*/  MOV R32, 0xb3800000 ;  /* 0xb380000000207802 */ /* 0x000fe40000000f00 */
[----:B------:R-:W-:-:S05]  /*1c20*/  IADD3 R22, P1, R33, c[0x0][0x320], RZ ;  /* 0x0000c80021167a10 */ /* 0x000fca0007f3e0ff */
[----:B------:R-:W-:-:S04]  /*1c30*/  IMAD.X R23, RZ, RZ, c[0x0][0x324], P1 ;  /* 0x0000c900ff177624 */ /* 0x000fc800008e06ff */
[----:B------:R-:W0:Y:S02]  /*1c40*/  @!P0 MUFU.LG2 R31, R31 ;  /* 0x0000001f001f8308 */ /* 0x000e240000000c00 */
[----:B0-----:R-:W-:-:S04]  /*1c50*/  @!P0 FMUL.FTZ R32, R31, 0.69314718246459960938 ;  /* 0x3f3172181f208820 */ /* 0x001fc80000410000 */
[----:B------:R-:W-:-:S05]  /*1c60*/  FMUL.FTZ R33, R35, -R32 ;  /* 0x8000002023217220 */ /* 0x000fca0000410000 */
[----:B------:R0:W-:Y:S02]  /*1c70*/  STG.E [R22.64], R33 ;  /* 0x0000002116007986 */ /* 0x0001e4000c101908 */
.L_x_141:
[----:B------:R-:W-:Y:S05]  /*1c80*/  BSYNC B0 ;  /* 0x0000000000007941 */ /* 0x000fea0003800000 */
.L_x_140:
        /* <DEDUP_REMOVED lines=222> */
.L_x_145:
[----:B------:R-:W-:Y:S01]  /*2a70*/  FSETP.GE.FTZ.AND P0, PT, R28, 0.99999994039535522461, PT ;  /* 0x3f7fffff1c00780b */ /* 0x000fe20003f16000 */
[----:B------:R-:W-:Y:S01]  /*2a80*/  MUFU.RCP R35, c[0x0][0x328] ;  /* 0x0000ca0000237b08 */ /* 0x000fe20000001000 */
[----:B------:R-:W-:Y:S01]  /*2a90*/  IMAD.MOV.U32 R32, RZ, RZ, -0x4c800000 ;  /* 0xb3800000ff207424 */ /* 0x000fe200078e00ff */
[----:B------:R-:W-:-:S04]  /*2aa0*/  IADD3 R22, P1, R33, c[0x0][0x320], RZ ;  /* 0x0000c80021167a10 */ /* 0x000fc80007f3e0ff */
[----:B------:R-:W-:-:S06]  /*2ab0*/  IADD3.X R23, RZ, c[0x0][0x324], RZ, P1, !PT ;  /* 0x0000c900ff177a10 */ /* 0x000fcc0000ffe4ff */
[----:B------:R-:W0:Y:S02]  /*2ac0*/  @!P0 MUFU.LG2 R28, R28 ;  /* 0x0000001c001c8308 */ /* 0x000e240000000c00 */
[----:B0-----:R-:W-:-:S04]  /*2ad0*/  @!P0 FMUL.FTZ R32, R28, 0.69314718246459960938 ;  /* 0x3f3172181c208820 */ /* 0x001fc80000410000 */
[----:B------:R-:W-:-:S05]  /*2ae0*/  FMUL.FTZ R33, R35, -R32 ;  /* 0x8000002023217220 */ /* 0x000fca0000410000 */
[----:B------:R0:W-:Y:S02]  /*2af0*/  STG.E [R22.64], R33 ;  /* 0x0000002116007986 */ /* 0x0001e4000c101908 */
.L_x_144:
[----:B------:R-:W-:Y:S05]  /*2b00*/  BSYNC B0 ;  /* 0x0000000000007941 */ /* 0x000fea0003800000 */
.L_x_143:
        /* <DEDUP_REMOVED lines=205> */
[----:B------:R-:W-:Y:S02]  /*37e0*/  ISETP.NE.AND P0, PT, R28, 0x18, PT ;  /* 0x000000181c00780c */ /* 0x000fe40003f05270 */
[----:B------:R-:W-:Y:S02]  /*37f0*/  MOV R22, RZ ;  /* 0x000000ff00167202 */ /* 0x000fe40000000f00 */
[----:B------:R-:W-:-:S05]  /*3800*/  MOV R23, R33 ;  /* 0x0000002100177202 */ /* 0x000fca0000000f00 */
        /* <DEDUP_REMOVED lines=11> */
.L_x_148:
        /* <DEDUP_REMOVED lines=9> */
.L_x_147:
[----:B------:R-:W-:Y:S05]  /*3950*/  BSYNC B0 ;  /* 0x0000000000007941 */ /* 0x000fea0003800000 */
.L_x_146:
[----:B0-----:R-:W-:-:S05]  /*3960*/  IMAD R23, R31, 0x3, RZ ;  /* 0x000000031f177824 */ /* 0x001fca00078e02ff */
[----:B------:R-:W-:-:S04]  /*3970*/  IADD3 R23, P1, R23, R12, RZ ;  /* 0x0000000c17177210 */ /* 0x000fc80007f3e0ff */
[----:B------:R-:W-:Y:S02]  /*3980*/  ISETP.GE.U32.AND P0, PT, R23, c[0x0][0x160], PT ;  /* 0x0000580017007a0c */ /* 0x000fe40003f06070 */
[----:B------:R-:W-:-:S04]  /*3990*/  IADD3.X R22, RZ, R13, RZ, P1, !PT ;  /* 0x0000000dff167210 */ /* 0x000fc80000ffe4ff */
        /* <DEDUP_REMOVED lines=215> */
.L_x_150:
[----:B------:R-:W-:Y:S01]  /*4710*/  FSETP.GE.FTZ.AND P0, PT, R30, 0.99999994039535522461, PT ;  /* 0x3f7fffff1e00780b */ /* 0x000fe20003f16000 */
[----:B------:R-:W-:Y:S01]  /*4720*/  MUFU.RCP R33, c[0x0][0x328] ;  /* 0x0000ca0000217b08 */ /* 0x000fe20000001000 */
[----:B------:R-:W-:Y:S02]  /*4730*/  MOV R28, 0xb3800000 ;  /* 0xb3800000001c7802 */ /* 0x000fe40000000f00 */
[----:B------:R-:W-:-:S04]  /*4740*/  IADD3 R22, P1, R29, c[0x0][0x320], RZ ;  /* 0x0000c8001d167a10 */ /* 0x000fc80007f3e0ff */
[----:B------:R-:W-:-:S05]  /*4750*/  IADD3.X R23, RZ, c[0x0][0x324], RZ, P1, !PT ;  /* 0x0000c900ff177a10 */ /* 0x000fca0000ffe4ff */
[----:B------:R-:W0:Y:S02]  /*4760*/  @!P0 MUFU.LG2 R30, R30 ;  /* 0x0000001e001e8308 */ /* 0x000e240000000c00 */
[----:B0-----:R-:W-:-:S04]  /*4770*/  @!P0 FMUL.FTZ R28, R30, 0.69314718246459960938 ;  /* 0x3f3172181e1c8820 */ /* 0x001fc80000410000 */
[----:B------:R-:W-:-:S05]  /*4780*/  FMUL.FTZ R29, R33, -R28 ;  /* 0x8000001c211d7220 */ /* 0x000fca0000410000 */
[----:B------:R0:W-:Y:S02]  /*4790*/  STG.E [R22.64], R29 ;  /* 0x0000001d16007986 */ /* 0x0001e4000c101908 */
.L_x_149:
        /* <DEDUP_REMOVED lines=11> */
.L_x_151:
[----:B------:R-:W-:Y:S05]  /*4850*/  EXIT ;  /* 0x000000000000794d */ /* 0x000fea0003800000 */
        .weak           $__internal_8_$__cuda_sm20_div_s64
        .type           $__internal_8_$__cuda_sm20_div_s64,@function
        .size           $__internal_8_$__cuda_sm20_div_s64,(.L_x_297 - $__internal_8_$__cuda_sm20_div_s64)
$__internal_8_$__cuda_sm20_div_s64:
        /* <DEDUP_REMOVED lines=73> */
[----:B------:R-:W-:Y:S06]  /*4cf0*/  RET.REL.NODEC R24 `(_ZN2at6native65_GLOBAL__N__c0d6c1cb_32_DistributionExponentialKernel_cu_5881736643distribution_elementwise_grid_stride_kernelIfLi4EZNS0_9templates4cuda21uniform_and_transformIffPNS_17CUDAGeneratorImplEZZZNS4_18exponential_kernelIS7_EEvRNS_18TensorIteratorBaseEdT_ENKUlvE_clEvENKUlvE0_clEvEUlfE_EEvSA_T1_T2_EUlP24curandStatePhilox4_32_10E0_ZNS1_27distribution_nullary_kernelIff6float4S7_SJ_SE_EEvSA_SG_RKT3_T4_EUlifE0_EEvlNS_15PhiloxCudaStateESF_SG_) ;  /* 0xffffb30018007950 */ /* 0x000fec0003c3ffff */
.L_x_153:
        /* <DEDUP_REMOVED lines=16> */
.L_x_297:


//--------------------- .text._ZN2at6native65_GLOBAL__N__c0d6c1cb_32_DistributionExponentialKernel_cu_5881736643distribution_elementwise_grid_stride_kernelIfLi4EZNS0_9templates4cuda21uniform_and_transformIffPNS_17CUDAGeneratorImplEZZZNS4_18exponential_kernelIS7_EEvRNS_18TensorIteratorBaseEdT_ENKUlvE_clEvENKUlvE0_clEvEUlfE_EEvSA_T1_T2_EUlP24curandStatePhilox4_32_10E0_ZNS1_27distribution_nullary_kernelIff6float4S7_SJ_SE_EEvSA_SG_RKT3_T4_EUlifE_EEvlNS_15PhiloxCudaStateESF_SG_ --------------------------
	.section	.text._ZN2at6native65_GLOBAL__N__c0d6c1cb_32_DistributionExponentialKernel_cu_5881736643distribution_elementwise_grid_stride_kernelIfLi4EZNS0_9templates4cuda21uniform_and_transformIffPNS_17CUDAGeneratorImplEZZZNS4_18exponential_kernelIS7_EEvRNS_18TensorIteratorBaseEdT_ENKUlvE_clEvENKUlvE0_clEvEUlfE_EEvSA_T1_T2_EUlP24curandStatePhilox4_32_10E0_ZNS1_27distribution_nullary_kernelIff6float4S7_SJ_SE_EEvSA_SG_RKT3_T4_EUlifE_EEvlNS_15PhiloxCudaStateESF_SG_,"ax",@progbits
	.sectioninfo	@"SHI_REGISTERS=51"
	.align	128
.text._ZN2at6native65_GLOBAL__N__c0d6c1cb_32_DistributionExponentialKernel_cu_5881736643distribution_elementwise_grid_stride_kernelIfLi4EZNS0_9templates4cuda21uniform_and_transformIffPNS_17CUDAGeneratorImplEZZZNS4_18exponential_kernelIS7_EEvRNS_18TensorIteratorBaseEdT_ENKUlvE_clEvENKUlvE0_clEvEUlfE_EEvSA_T1_T2_EUlP24curandStatePhilox4_32_10E0_ZNS1_27distribution_nullary_kernelIff6float4S7_SJ_SE_EEvSA_SG_RKT3_T4_EUlifE_EEvlNS_15PhiloxCudaStateESF_SG_:
        .type           _ZN2at6native65_GLOBAL__N__c0d6c1cb_32_DistributionExponentialKernel_cu_5881736643distribution_elementwise_grid_stride_kernelIfLi4EZNS0_9templates4cuda21uniform_and_transformIffPNS_17CUDAGeneratorImplEZZZNS4_18exponential_kernelIS7_EEvRNS_18TensorIteratorBaseEdT_ENKUlvE_clEvENKUlvE0_clEvEUlfE_EEvSA_T1_T2_EUlP24curandStatePhilox4_32_10E0_ZNS1_27distribution_nullary_kernelIff6float4S7_SJ_SE_EEvSA_SG_RKT3_T4_EUlifE_EEvlNS_15PhiloxCudaStateESF_SG_,@function
        .size           _ZN2at6native65_GLOBAL__N__c0d6c1cb_32_DistributionExponentialKernel_cu_5881736643distribution_elementwise_grid_stride_kernelIfLi4EZNS0_9templates4cuda21uniform_and_transformIffPNS_17CUDAGeneratorImplEZZZNS4_18exponential_kernelIS7_EEvRNS_18TensorIteratorBaseEdT_ENKUlvE_clEvENKUlvE0_clEvEUlfE_EEvSA_T1_T2_EUlP24curandStatePhilox4_32_10E0_ZNS1_27distribution_nullary_kernelIff6float4S7_SJ_SE_EEvSA_SG_RKT3_T4_EUlifE_EEvlNS_15PhiloxCudaStateESF_SG_,(.L_x_299 - _ZN2at6native65_GLOBAL__N__c0d6c1cb_32_DistributionExponentialKernel_cu_5881736643distribution_elementwise_grid_stride_kernelIfLi4EZNS0_9templates4cuda21uniform_and_transformIffPNS_17CUDAGeneratorImplEZZZNS4_18exponential_kernelIS7_EEvRNS_18TensorIteratorBaseEdT_ENKUlvE_clEvENKUlvE0_clEvEUlfE_EEvSA_T1_T2_EUlP24curandStatePhilox4_32_10E0_ZNS1_27distribution_nullary_kernelIff6float4S7_SJ_SE_EEvSA_SG_RKT3_T4_EUlifE_EEvlNS_15PhiloxCudaStateESF_SG_)
        .other          _ZN2at6native65_GLOBAL__N__c0d6c1cb_32_DistributionExponentialKernel_cu_5881736643distribution_elementwise_grid_stride_kernelIfLi4EZNS0_9templates4cuda21uniform_and_transformIffPNS_17CUDAGeneratorImplEZZZNS4_18exponential_kernelIS7_EEvRNS_18TensorIteratorBaseEdT_ENKUlvE_clEvENKUlvE0_clEvEUlfE_EEvSA_T1_T2_EUlP24curandStatePhilox4_32_10E0_ZNS1_27distribution_nullary_kernelIff6float4S7_SJ_SE_EEvSA_SG_RKT3_T4_EUlifE_EEvlNS_15PhiloxCudaStateESF_SG_,@"STO_CUDA_ENTRY STV_DEFAULT"
_ZN2at6native65_GLOBAL__N__c0d6c1cb_32_DistributionExponentialKernel_cu_5881736643distribution_elementwise_grid_stride_kernelIfLi4EZNS0_9templates4cuda21uniform_and_transformIffPNS_17CUDAGeneratorImplEZZZNS4_18exponential_kernelIS7_EEvRNS_18TensorIteratorBaseEdT_ENKUlvE_clEvENKUlvE0_clEvEUlfE_EEvSA_T1_T2_EUlP24curandStatePhilox4_32_10E0_ZNS1_27distribution_nullary_kernelIff6float4S7_SJ_SE_EEvSA_SG_RKT3_T4_EUlifE_EEvlNS_15PhiloxCudaStateESF_SG_:
        /* <DEDUP_REMOVED lines=10> */
[----:B------:R-:W-:Y:S01]  /*00a0*/  HFMA2.MMA R23, -RZ, RZ, 0, 0 ;  /* 0x00000000ff177435 */ /* 0x000fe200000001ff */
        /* <DEDUP_REMOVED lines=69> */
[----:B------:R-:W-:-:S04]  /*0500*/  IMAD.HI.U32 R29, R38, -0x326172a9, RZ ;  /* 0xcd9e8d57261d7827 */ /* 0x000fc800078e00ff */
[--C-:B------:R-:W-:Y:S01]  /*0510*/  IMAD.MOV.U32 R17, RZ, RZ, R23.reuse ;  /* 0x000000ffff117224 */ /* 0x100fe200078e0017 */
        /* <DEDUP_REMOVED lines=10> */
[----:B------:R-:W-:Y:S05]  /*05c0*/  CALL.REL.NOINC `($__internal_9_$__cuda_sm20_div_s64) ;  /* 0x00000d0000007944 */ /* 0x000fea0003c00000 */
[----:B------:R-:W-:Y:S02]  /*05d0*/  IMAD.MOV.U32 R26, RZ, RZ, R28 ;  /* 0x000000ffff1a7224 */ /* 0x000fe400078e001c */
[----:B------:R-:W-:Y:S01]  /*05e0*/  IMAD.MOV.U32 R27, RZ, RZ, R29 ;  /* 0x000000ffff1b7224 */ /* 0x000fe200078e001d */
[----:B------:R-:W-:Y:S05]  /*05f0*/  BRA `(.L_x_155) ;  /* 0x0000016000007947 */ /* 0x000fea0003800000 */
.L_x_154:
[----:B------:R-:W-:-:S04]  /*0600*/  IMAD.MOV.U32 R26, RZ, RZ, c[0x0][0x0] ;  /* 0x00000000ff1a7624 */ /* 0x000fc800078e00ff */
[----:B------:R-:W-:-:S05]  /*0610*/  IMAD R26, R26, c[0x0][0xc], RZ ;  /* 0x000003001a1a7a24 */ /* 0x000fca00078e02ff */
[----:B------:R-:W-:-:S04]  /*0620*/  SHF.L.U32 R30, R26, 0x2, RZ ;  /* 0x000000021a1e7819 */ /* 0x000fc800000006ff */
        /* <DEDUP_REMOVED lines=19> */
.L_x_155:
[----:B------:R-:W-:Y:S01]  /*0760*/  ULDC UR4, c[0x0][0x0] ;  /* 0x0000000000047ab9 */ /* 0x000fe20000000800 */
[----:B------:R-:W-:Y:S01]  /*0770*/  IADD3 R36, P0, R26, 0x1, RZ ;  /* 0x000000011a247810 */ /* 0x000fe20007f1e0ff */
[----:B------:R-:W-:Y:S02]  /*0780*/  ULDC UR5, c[0x0][0xc] ;  /* 0x0000030000057ab9 */ /* 0x000fe40000000800 */
[----:B------:R-:W-:Y:S02]  /*0790*/  UIMAD.WIDE.U32 UR4, UR4, UR5, URZ ;  /* 0x00000005040472a5 */ /* 0x000fe4000f8e003f */
[----:B------:R-:W-:-:S04]  /*07a0*/  IMAD.X R26, RZ, RZ, R27, P0 ;  /* 0x000000ffff1a7224 */ /* 0x000fc800000e061b */
[C---:B------:R-:W-:Y:S02]  /*07b0*/  IMAD R27, R36.reuse, UR5, RZ ;  /* 0x00000005241b7c24 */ /* 0x040fe4000f8e02ff */
[----:B------:R-:W-:-:S04]  /*07c0*/  IMAD.WIDE.U32 R36, R36, UR4, RZ ;  /* 0x0000000424247c25 */ /* 0x000fc8000f8e00ff */
[----:B------:R-:W-:Y:S02]  /*07d0*/  IMAD R27, R26, UR4, R27 ;  /* 0x000000041a1b7c24 */ /* 0x000fe4000f8e021b */
[----:B------:R-:W-:-:S03]  /*07e0*/  IMAD.SHL.U32 R35, R36, 0x4, RZ ;  /* 0x0000000424237824 */ /* 0x000fc600078e00ff */
[----:B------:R-:W-:Y:S02]  /*07f0*/  IADD3 R27, R37, R27, RZ ;  /* 0x0000001b251b7210 */ /* 0x000fe40007ffe0ff */
[----:B------:R-:W-:Y:S02]  /*0800*/  ISETP.GE.U32.AND P0, PT, R18, R35, PT ;  /* 0x000000231200720c */ /* 0x000fe40003f06070 */
[----:B------:R-:W-:-:S04]  /*0810*/  SHF.L.U64.HI R36, R36, 0x2, R27 ;  /* 0x0000000224247819 */ /* 0x000fc8000001021b */
[----:B------:R-:W-:-:S13]  /*0820*/  ISETP.GE.AND.EX P0, PT, R17, R36, PT, P0 ;  /* 0x000000241100720c */ /* 0x000fda0003f06300 */
[----:B------:R-:W-:Y:S05]  /*0830*/  @P0 EXIT ;  /* 0x000000000000094d */ /* 0x000fea0003800000 */
[--C-:B------:R-:W-:Y:S01]  /*0840*/  SHF.R.U32.HI R37, RZ, 0x2, R39.reuse ;  /* 0x00000002ff257819 */ /* 0x100fe20000011627 */
[----:B------:R-:W-:Y:S01]  /*0850*/  IMAD R38, R38, -0x326172a9, RZ ;  /* 0xcd9e8d5726267824 */ /* 0x000fe200078e02ff */
[C---:B------:R-:W-:Y:S02]  /*0860*/  SHF.R.U64 R39, R40.reuse, 0x2, R39 ;  /* 0x0000000228277819 */ /* 0x040fe40000001227 */
[----:B------:R-:W-:Y:S02]  /*0870*/  LOP3.LUT R40, R40, 0x3, RZ, 0xc0, !PT ;  /* 0x0000000328287812 */ /* 0x000fe400078ec0ff */
.L_x_167:
[----:B------:R-:W-:Y:S01]  /*0880*/  IADD3 R39, R39, 0x1, RZ ;  /* 0x0000000127277810 */ /* 0x000fe20007ffe0ff */
[----:B------:R-:W-:Y:S03]  /*0890*/  BSSY B0, `(.L_x_156) ;  /* 0x000000c000007945 */ /* 0x000fe60003800000 */
[C---:B------:R-:W-:Y:S01]  /*08a0*/  ISETP.NE.AND P0, PT, R39.reuse, RZ, PT ;  /* 0x000000ff2700720c */ /* 0x040fe20003f05270 */
[----:B0-----:R-:W-:-:S12]  /*08b0*/  IMAD.HI.U32 R27, R39, -0x2daee0ad, RZ ;  /* 0xd2511f53271b7827 */ /* 0x001fd800078e00ff */
        /* <DEDUP_REMOVED lines=9> */
.L_x_157:
[----:B------:R-:W-:Y:S05]  /*0950*/  BSYNC B0 ;  /* 0x0000000000007941 */ /* 0x000fea0003800000 */
.L_x_156:
        /* <DEDUP_REMOVED lines=43> */
[----:B------:R-:W-:-:S03]  /*0c10*/  LOP3.LUT R28, R31, R28, R20, 0x96, !PT ;  /* 0x0000001c1f1c7212 */ /* 0x000fc600078e9614 */
[----:B------:R-:W-:Y:S01]  /*0c20*/  IMAD.MOV.U32 R33, RZ, RZ, R23 ;  /* 0x000000ffff217224 */ /* 0x000fe200078e0017 */
[----:B------:R-:W-:Y:S02]  /*0c30*/  LOP3.LUT R29, R29, R26, R19, 0x96, !PT ;  /* 0x0000001a1d1d7212 */ /* 0x000fe400078e9613 */
[----:B------:R-:W-:Y:S01]  /*0c40*/  MOV R26, R28 ;  /* 0x0000001c001a7202 */ /* 0x000fe20000000f00 */
[----:B------:R-:W-:Y:S05]  /*0c50*/  @!P0 BRA `(.L_x_158) ;  /* 0x0000010000008947 */ /* 0x000fea0003800000 */
[----:B------:R-:W-:-:S13]  /*0c60*/  ISETP.NE.AND P0, PT, R40, 0x2, PT ;  /* 0x000000022800780c */ /* 0x000fda0003f05270 */
[----:B------:R-:W-:Y:S05]  /*0c70*/  @!P0 BRA `(.L_x_159) ;  /* 0x000000a000008947 */ /* 0x000fea0003800000 */
[----:B------:R-:W-:Y:S01]  /*0c80*/  ISETP.NE.AND P0, PT, R40, 0x3, PT ;  /* 0x000000032800780c */ /* 0x000fe20003f05270 */
[----:B------:R-:W-:Y:S02]  /*0c90*/  IMAD.MOV.U32 R27, RZ, RZ, R42 ;  /* 0x000000ffff1b7224 */ /* 0x000fe400078e002a */
[----:B------:R-:W-:Y:S02]  /*0ca0*/  IMAD.MOV.U32 R33, RZ, RZ, R28 ;  /* 0x000000ffff217224 */ /* 0x000fe400078e001c */
[----:B------:R-:W-:Y:S02]  /*0cb0*/  IMAD.MOV.U32 R43, RZ, RZ, R30 ;  /* 0x000000ffff2b7224 */ /* 0x000fe400078e001e */
[----:B------:R-:W-:-:S06]  /*0cc0*/  IMAD.MOV.U32 R26, RZ, RZ, R29 ;  /* 0x000000ffff1a7224 */ /* 0x000fcc00078e001d */
[----:B------:R-:W-:Y:S01]  /*0cd0*/  @P0 IMAD.MOV.U32 R27, RZ, RZ, R34 ;  /* 0x000000ffff1b0224 */ /* 0x000fe200078e0022 */
[----:B------:R-:W-:Y:S01]  /*0ce0*/  @P0 MOV R43, R23 ;  /* 0x00000017002b0202 */ /* 0x000fe20000000f00 */
[----:B------:R-:W-:Y:S02]  /*0cf0*/  @P0 IMAD.MOV.U32 R33, RZ, RZ, R38 ;  /* 0x000000ffff210224 */ /* 0x000fe400078e0026 */
[----:B------:R-:W-:Y:S01]  /*0d00*/  @P0 IMAD.MOV.U32 R26, RZ, RZ, R42 ;  /* 0x000000ffff1a0224 */ /* 0x000fe200078e002a */
[----:B------:R-:W-:Y:S05]  /*0d10*/  BRA `(.L_x_158) ;  /* 0x0000004000007947 */ /* 0x000fea0003800000 */
.L_x_159:
[----:B------:R-:W-:Y:S02]  /*0d20*/  IMAD.MOV.U32 R27, RZ, RZ, R23 ;  /* 0x000000ffff1b7224 */ /* 0x000fe400078e0017 */
[----:B------:R-:W-:Y:S02]  /*0d30*/  IMAD.MOV.U32 R33, RZ, RZ, R42 ;  /* 0x000000ffff217224 */ /* 0x000fe400078e002a */
[----:B------:R-:W-:Y:S02]  /*0d40*/  IMAD.MOV.U32 R43, RZ, RZ, R28 ;  /* 0x000000ffff2b7224 */ /* 0x000fe400078e001c */
[----:B------:R-:W-:-:S02]  /*0d50*/  IMAD.MOV.U32 R26, RZ, RZ, R30 ;  /* 0x000000ffff1a7224 */ /* 0x000fc400078e001e */
.L_x_158:
        /* <DEDUP_REMOVED lines=8> */
[----:B------:R1:W2:Y:S01]  /*0de0*/  I2F.U32 R45, R33 ;  /* 0x00000021002d7306 */ /* 0x0002a20000201000 */
[----:B------:R-:W-:Y:S02]  /*0df0*/  LEA R38, P2, R23, R18, 0x1 ;  /* 0x0000001217267211 */ /* 0x000fe400078408ff */
[----:B------:R-:W-:Y:S02]  /*0e00*/  ISETP.GE.U32.AND P0, PT, R42, c[0x0][0x160], PT ;  /* 0x000058002a007a0c */ /* 0x000fe40003f06070 */
[----:B------:R-:W-:Y:S01]  /*0e10*/  IADD3.X R32, RZ, R17, RZ, P1, !PT ;  /* 0x00000011ff207210 */ /* 0x000fe20000ffe4ff */
[----:B------:R-:W-:Y:S01]  /*0e20*/  IMAD.X R44, RZ, RZ, R17, P2 ;  /* 0x000000ffff2c7224 */ /* 0x000fe200010e0611 */
[----:B------:R-:W-:Y:S01]  /*0e30*/  ISETP.GE.U32.AND P1, PT, R38, c[0x0][0x160], PT ;  /* 0x0000580026007a0c */ /* 0x000fe20003f26070 */
[----:B------:R-:W3:Y:S01]  /*0e40*/  I2F.U32 R43, R43 ;  /* 0x0000002b002b7306 */ /* 0x000ee20000201000 */
[----:B------:R-:W-:-:S02]  /*0e50*/  ISETP.GE.AND.EX P0, PT, R32, c[0x0][0x164], PT, P0 ;  /* 0x0000590020007a0c */ /* 0x000fc40003f06300 */
[----:B------:R-:W-:Y:S02]  /*0e60*/  IADD3 R32, P4, R47, R18, RZ ;  /* 0x000000122f207210 */ /* 0x000fe40007f9e0ff */
[----:B------:R-:W-:Y:S02]  /*0e70*/  ISETP.GE.AND.EX P1, PT, R44, c[0x0][0x164], PT, P1 ;  /* 0x000059002c007a0c */ /* 0x000fe40003f26310 */
[----:B------:R-:W-:Y:S01]  /*0e80*/  ISETP.GE.U32.AND P2, PT, R32, c[0x0][0x160], PT ;  /* 0x0000580020007a0c */ /* 0x000fe20003f46070 */
[----:B------:R1:W4:Y:S01]  /*0e90*/  I2F.U32 R33, R26 ;  /* 0x0000001a00217306 */ /* 0x0003220000201000 */
[----:B------:R-:W-:-:S05]  /*0ea0*/  IMAD.X R34, RZ, RZ, R17, P4 ;  /* 0x000000ffff227224 */ /* 0x000fca00020e0611 */
[----:B------:R-:W-:Y:S01]  /*0eb0*/  ISETP.GE.AND.EX P2, PT, R34, c[0x0][0x164], PT, P2 ;  /* 0x0000590022007a0c */ /* 0x000fe20003f46320 */
[----:B------:R-:W-:-:S04]  /*0ec0*/  IMAD.MOV.U32 R34, RZ, RZ, 0x2f800000 ;  /* 0x2f800000ff227424 */ /* 0x000fc800078e00ff */
[----:B0-----:R-:W-:Y:S01]  /*0ed0*/  FFMA.FTZ R48, R27, R34, 1.1641532182693481445e-10 ;  /* 0x2f0000001b307423 */ /* 0x001fe20000010022 */
[----:B------:R-:W-:Y:S05]  /*0ee0*/  @P3 BRA `(.L_x_161) ;  /* 0x000000a000003947 */ /* 0x000fea0003800000 */
[----:B-123--:R-:W-:Y:S01]  /*0ef0*/  FSETP.GE.FTZ.AND P3, PT, R48, 0.99999994039535522461, PT ;  /* 0x3f7fffff3000780b */ /* 0x00efe20003f76000 */
[----:B------:R-:W-:Y:S01]  /*0f00*/  MUFU.RCP R47, c[0x0][0x194] ;  /* 0x00006500002f7b08 */ /* 0x000fe20000001000 */
[----:B------:R-:W-:Y:S02]  /*0f10*/  IMAD R46, R18, c[0x0][0x190], RZ ;  /* 0x00006400122e7a24 */ /* 0x000fe400078e02ff */
[----:B------:R-:W-:-:S03]  /*0f20*/  IMAD.MOV.U32 R44, RZ, RZ, -0x4c800000 ;  /* 0xb3800000ff2c7424 */ /* 0x000fc600078e00ff */
[----:B------:R-:W-:-:S06]  /*0f30*/  IADD3 R26, P4, R46, c[0x0][0x188], RZ ;  /* 0x000062002e1a7a10 */ /* 0x000fcc0007f9e0ff */
[----:B------:R-:W0:Y:S02]  /*0f40*/  @!P3 MUFU.LG2 R27, R48 ;  /* 0x00000030001bb308 */ /* 0x000e240000000c00 */
[----:B0-----:R-:W-:Y:S01]  /*0f50*/  @!P3 FMUL.FTZ R44, R27, 0.69314718246459960938 ;  /* 0x3f3172181b2cb820 */ /* 0x001fe20000410000 */
[----:B------:R-:W-:-:S03]  /*0f60*/  LEA.HI.X.SX32 R27, R46, c[0x0][0x18c], 0x1, P4 ;  /* 0x000063002e1b7a11 */ /* 0x000fc600020f0eff */
[----:B------:R-:W-:-:S05]  /*0f70*/  FMUL.FTZ R47, R47, -R44 ;  /* 0x8000002c2f2f7220 */ /* 0x000fca0000410000 */
[----:B------:R0:W-:Y:S02]  /*0f80*/  STG.E [R26.64], R47 ;  /* 0x0000002f1a007986 */ /* 0x0001e4000c101908 */
.L_x_161:
[----:B-123--:R-:W-:Y:S05]  /*0f90*/  BSYNC B0 ;  /* 0x0000000000007941 */ /* 0x00efea0003800000 */
.L_x_160:
[----:B------:R-:W-:Y:S01]  /*0fa0*/  BSSY B0, `(.L_x_162) ;  /* 0x000000d000007945 */ /* 0x000fe20003800000 */
[----:B------:R-:W-:Y:S01]  /*0fb0*/  FFMA.FTZ R46, R45, R34, 1.1641532182693481445e-10 ;  /* 0x2f0000002d2e7423 */ /* 0x000fe20000010022 */
[----:B------:R-:W-:Y:S05]  /*0fc0*/  @P0 BRA `(.L_x_163) ;  /* 0x000000a000000947 */ /* 0x000fea0003800000 */
[----:B------:R-:W-:Y:S01]  /*0fd0*/  FSETP.GE.FTZ.AND P0, PT, R46, 0.99999994039535522461, PT ;  /* 0x3f7fffff2e00780b */ /* 0x000fe20003f16000 */
[----:B------:R-:W-:Y:S01]  /*0fe0*/  MUFU.RCP R45, c[0x0][0x194] ;  /* 0x00006500002d7b08 */ /* 0x000fe20000001000 */
[----:B------:R-:W-:Y:S02]  /*0ff0*/  IMAD R44, R42, c[0x0][0x190], RZ ;  /* 0x000064002a2c7a24 */ /* 0x000fe400078e02ff */
[----:B------:R-:W-:-:S03]  /*1000*/  IMAD.MOV.U32 R42, RZ, RZ, -0x4c800000 ;  /* 0xb3800000ff2a7424 */ /* 0x000fc600078e00ff */
[----:B0-----:R-:W-:-:S06]  /*1010*/  IADD3 R26, P3, R44, c[0x0][0x188], RZ ;  /* 0x000062002c1a7a10 */ /* 0x001fcc0007f7e0ff */
[----:B------:R-:W0:Y:S02]  /*1020*/  @!P0 MUFU.LG2 R27, R46 ;  /* 0x0000002e001b8308 */ /* 0x000e240000000c00 */
[----:B0-----:R-:W-:Y:S01]  /*1030*/  @!P0 FMUL.FTZ R42, R27, 0.69314718246459960938 ;  /* 0x3f3172181b2a8820 */ /* 0x001fe20000410000 */
[----:B------:R-:W-:-:S03]  /*1040*/  LEA.HI.X.SX32 R27, R44, c[0x0][0x18c], 0x1, P3 ;  /* 0x000063002c1b7a11 */ /* 0x000fc600018f0eff */
[----:B------:R-:W-:-:S05]  /*1050*/  FMUL.FTZ R45, R45, -R42 ;  /* 0x8000002a2d2d7220 */ /* 0x000fca0000410000 */
[----:B------:R0:W-:Y:S02]  /*1060*/  STG.E [R26.64], R45 ;  /* 0x0000002d1a007986 */ /* 0x0001e4000c101908 */
.L_x_163:
[----:B------:R-:W-:Y:S05]  /*1070*/  BSYNC B0 ;  /* 0x0000000000007941 */ /* 0x000fea0003800000 */
.L_x_162:
        /* <DEDUP_REMOVED lines=13> */
.L_x_165:
[----:B------:R-:W-:Y:S05]  /*1150*/  BSYNC B0 ;  /* 0x0000000000007941 */ /* 0x000fea0003800000 */
.L_x_164:
[----:B----4-:R-:W-:Y:S01]  /*1160*/  FFMA.FTZ R34, R33, R34, 1.1641532182693481445e-10 ;  /* 0x2f00000021227423 */ /* 0x010fe20000010022 */
[----:B------:R-:W-:Y:S05]  /*1170*/  @P2 BRA `(.L_x_166) ;  /* 0x000000a000002947 */ /* 0x000fea0003800000 */
[----:B------:R-:W-:Y:S01]  /*1180*/  FSETP.GE.FTZ.AND P0, PT, R34, 0.99999994039535522461, PT ;  /* 0x3f7fffff2200780b */ /* 0x000fe20003f16000 */
[----:B0-----:R-:W-:Y:S01]  /*1190*/  MUFU.RCP R43, c[0x0][0x194] ;  /* 0x00006500002b7b08 */ /* 0x001fe20000001000 */
[----:B------:R-:W-:Y:S01]  /*11a0*/  IMAD R33, R32, c[0x0][0x190], RZ ;  /* 0x0000640020217a24 */ /* 0x000fe200078e02ff */
[----:B------:R-:W-:-:S04]  /*11b0*/  HFMA2.MMA R32, -RZ, RZ, -0.234375, 0 ;  /* 0xb3800000ff207435 */ /* 0x000fc800000001ff */
[----:B------:R-:W-:-:S06]  /*11c0*/  IADD3 R26, P1, R33, c[0x0][0x188], RZ ;  /* 0x00006200211a7a10 */ /* 0x000fcc0007f3e0ff */
[----:B------:R-:W0:Y:S02]  /*11d0*/  @!P0 MUFU.LG2 R27, R34 ;  /* 0x00000022001b8308 */ /* 0x000e240000000c00 */
[----:B0-----:R-:W-:Y:S01]  /*11e0*/  @!P0 FMUL.FTZ R32, R27, 0.69314718246459960938 ;  /* 0x3f3172181b208820 */ /* 0x001fe20000410000 */
[----:B------:R-:W-:-:S03]  /*11f0*/  LEA.HI.X.SX32 R27, R33, c[0x0][0x18c], 0x1, P1 ;  /* 0x00006300211b7a11 */ /* 0x000fc600008f0eff */
[----:B------:R-:W-:-:S05]  /*1200*/  FMUL.FTZ R33, R43, -R32 ;  /* 0x800000202b217220 */ /* 0x000fca0000410000 */
[----:B------:R0:W-:Y:S02]  /*1210*/  STG.E [R26.64], R33 ;  /* 0x000000211a007986 */ /* 0x0001e4000c101908 */
.L_x_166:
[----:B------:R-:W-:Y:S01]  /*1220*/  LEA R18, P0, R23, R18, 0x2 ;  /* 0x0000001217127211 */ /* 0x000fe200078010ff */
[----:B------:R-:W-:Y:S01]  /*1230*/  WARPSYNC 0xffffffff ;  /* 0xffffffff00007948 */ /* 0x000fe20003800000 */
[----:B------:R-:W-:Y:S01]  /*1240*/  BAR.SYNC.DEFER_BLOCKING 0x0 ;  /* 0x0000000000007b1d */ /* 0x000fe20000010000 */
[----:B------:R-:W-:Y:S02]  /*1250*/  IMAD.MOV.U32 R38, RZ, RZ, R30 ;  /* 0x000000ffff267224 */ /* 0x000fe400078e001e */
[----:B------:R-:W-:Y:S01]  /*1260*/  IMAD.X R17, RZ, RZ, R17, P0 ;  /* 0x000000ffff117224 */ /* 0x000fe200000e0611 */
[----:B------:R-:W-:Y:S01]  /*1270*/  ISETP.GE.U32.AND P0, PT, R18, R35, PT ;  /* 0x000000231200720c */ /* 0x000fe20003f06070 */
[----:B------:R-:W-:Y:S02]  /*1280*/  IMAD.MOV.U32 R34, RZ, RZ, R28 ;  /* 0x000000ffff227224 */ /* 0x000fe400078e001c */
[----:B------:R-:W-:Y:S01]  /*1290*/  IMAD.MOV.U32 R23, RZ, RZ, R29 ;  /* 0x000000ffff177224 */ /* 0x000fe200078e001d */
[----:B------:R-:W-:-:S13]  /*12a0*/  ISETP.GE.AND.EX P0, PT, R17, R36, PT, P0 ;  /* 0x000000241100720c */ /* 0x000fda0003f06300 */
[----:B------:R-:W-:Y:S05]  /*12b0*/  @!P0 BRA `(.L_x_167) ;  /* 0xfffff5c000008947 */ /* 0x000fea000383ffff */
[----:B------:R-:W-:Y:S05]  /*12c0*/  EXIT ;  /* 0x000000000000794d */ /* 0x000fea0003800000 */
        .weak           $__internal_9_$__cuda_sm20_div_s64
        .type           $__internal_9_$__cuda_sm20_div_s64,@function
        .size           $__internal_9_$__cuda_sm20_div_s64,(.L_x_299 - $__internal_9_$__cuda_sm20_div_s64)
$__internal_9_$__cuda_sm20_div_s64:
        /* <DEDUP_REMOVED lines=14> */
[----:B------:R-:W-:-:S05]  /*13b0*/  IMAD.HI.U32 R26, P1, R29, R33, R26 ;  /* 0x000000211d1a7227 */ /* 0x000fca000782001a */
[----:B------:R-:W-:Y:S02]  /*13c0*/  IADD3 R27, P2, R37, R26, RZ ;  /* 0x0000001a251b7210 */ /* 0x000fe40007f5e0ff */
[----:B------:R-:W-:-:S03]  /*13d0*/  IADD3.X R26, R35, R29, RZ, P0, !PT ;  /* 0x0000001d231a7210 */ /* 0x000fc600007fe4ff */
[----:B------:R-:W-:Y:S01]  /*13e0*/  IMAD.WIDE.U32 R28, R27, UR4, RZ ;  /* 0x000000041b1c7c25 */ /* 0x000fe2000f8e00ff */
[----:B------:R-:W-:Y:S02]  /*13f0*/  IADD3.X R31, RZ, RZ, R26, P2, P1 ;  /* 0x000000ffff1f7210 */ /* 0x000fe400017e241a */
[----:B------:R-:W-:Y:S02]  /*1400*/  ISETP.LE.AND P1, PT, RZ, UR7, PT ;  /* 0x00000007ff007c0c */ /* 0x000fe4000bf23270 */
[----:B------:R-:W-:Y:S01]  /*1410*/  IADD3 R33, P0, RZ, -R28, RZ ;  /* 0x8000001cff217210 */ /* 0x000fe20007f1e0ff */
[----:B------:R-:W-:Y:S01]  /*1420*/  IMAD R28, R31, UR4, R29 ;  /* 0x000000041f1c7c24 */ /* 0x000fe2000f8e021d */
[----:B------:R-:W-:-:S03]  /*1430*/  IADD3 R29, P4, RZ, -UR6, RZ ;  /* 0x80000006ff1d7c10 */ /* 0x000fc6000ff9e0ff */
[----:B------:R-:W-:Y:S01]  /*1440*/  IMAD.HI.U32 R26, R27, R33, RZ ;  /* 0x000000211b1a7227 */ /* 0x000fe200078e00ff */
[----:B------:R-:W-:-:S03]  /*1450*/  SEL R29, R29, UR6, !P1 ;  /* 0x000000061d1d7c07 */ /* 0x000fc6000c800000 */
[----:B------:R-:W-:Y:S02]  /*1460*/  IMAD.X R28, RZ, RZ, ~R28, P0 ;  /* 0x000000ffff1c7224 */ /* 0x000fe400000e0e1c */
[----:B------:R-:W-:Y:S02]  /*1470*/  IMAD.X R32, RZ, RZ, ~UR7, P4 ;  /* 0x80000007ff207e24 */ /* 0x000fe4000a0e06ff */
[----:B------:R-:W-:-:S03]  /*1480*/  IMAD.WIDE.U32 R26, P0, R27, R28, R26 ;  /* 0x0000001c1b1a7225 */ /* 0x000fc6000780001a */
[----:B------:R-:W-:Y:S01]  /*1490*/  SEL R32, R32, UR7, !P1 ;  /* 0x0000000720207c07 */ /* 0x000fe2000c800000 */
[----:B------:R-:W-:-:S04]  /*14a0*/  IMAD.HI.U32 R36, R31, R28, RZ ;  /* 0x0000001c1f247227 */ /* 0x000fc800078e00ff */
[----:B------:R-:W-:-:S04]  /*14b0*/  IMAD.HI.U32 R26, P2, R31, R33, R26 ;  /* 0x000000211f1a7227 */ /* 0x000fc8000784001a */
[----:B------:R-:W-:Y:S02]  /*14c0*/  IMAD R27, R31, R28, RZ ;  /* 0x0000001c1f1b7224 */ /* 0x000fe400078e02ff */
[----:B------:R-:W-:-:S03]  /*14d0*/  IMAD.X R31, R36, 0x1, R31, P0 ;  /* 0x00000001241f7824 */ /* 0x000fc600000e061f */
[----:B------:R-:W-:Y:S01]  /*14e0*/  IADD3 R28, P3, R27, R26, RZ ;  /* 0x0000001a1b1c7210 */ /* 0x000fe20007f7e0ff */
[----:B------:R-:W-:-:S03]  /*14f0*/  IMAD.MOV.U32 R27, RZ, RZ, RZ ;  /* 0x000000ffff1b7224 */ /* 0x000fc600078e00ff */
[----:B------:R-:W-:Y:S01]  /*1500*/  IADD3.X R31, RZ, RZ, R31, P3, P2 ;  /* 0x000000ffff1f7210 */ /* 0x000fe20001fe441f */
[----:B------:R-:W-:-:S04]  /*1510*/  IMAD.HI.U32 R26, R28, R29, RZ ;  /* 0x0000001d1c1a7227 */ /* 0x000fc800078e00ff */
[-C--:B------:R-:W-:Y:S02]  /*1520*/  IMAD R33, R31, R32.reuse, RZ ;  /* 0x000000201f217224 */ /* 0x080fe400078e02ff */
[----:B------:R-:W-:-:S06]  /*1530*/  IMAD.WIDE.U32 R26, R28, R32, R26 ;  /* 0x000000201c1a7225 */ /* 0x000fcc00078e001a */
[----:B------:R-:W-:-:S04]  /*1540*/  IMAD.HI.U32 R26, P0, R31, R29, R26 ;  /* 0x0000001d1f1a7227 */ /* 0x000fc8000780001a */
[----:B------:R-:W-:Y:S01]  /*1550*/  IMAD.HI.U32 R31, R31, R32, RZ ;  /* 0x000000201f1f7227 */ /* 0x000fe200078e00ff */
[----:B------:R-:W-:-:S03]  /*1560*/  IADD3 R28, P2, R33, R26, RZ ;  /* 0x0000001a211c7210 */ /* 0x000fc60007f5e0ff */
[----:B------:R-:W-:-:S04]  /*1570*/  IMAD.X R26, RZ, RZ, R31, P0 ;  /* 0x000000ffff1a7224 */ /* 0x000fc800000e061f */
[----:B------:R-:W-:Y:S02]  /*1580*/  IMAD.X R31, RZ, RZ, R26, P2 ;  /* 0x000000ffff1f7224 */ /* 0x000fe400010e061a */
[----:B------:R-:W-:-:S04]  /*1590*/  IMAD.WIDE.U32 R26, R28, UR4, RZ ;  /* 0x000000041c1a7c25 */ /* 0x000fc8000f8e00ff */
[----:B------:R-:W-:Y:S01]  /*15a0*/  IMAD R27, R31, UR4, R27 ;  /* 0x000000041f1b7c24 */ /* 0x000fe2000f8e021b */
[----:B------:R-:W-:-:S04]  /*15b0*/  IADD3 R26, P0, -R26, R29, RZ ;  /* 0x0000001d1a1a7210 */ /* 0x000fc80007f1e1ff */
[----:B------:R-:W-:Y:S02]  /*15c0*/  IADD3.X R33, ~R27, R32, RZ, P0, !PT ;  /* 0x000000201b217210 */ /* 0x000fe400007fe5ff */
[C---:B------:R-:W-:Y:S02]  /*15d0*/  ISETP.GE.U32.AND P0, PT, R26.reuse, UR4, PT ;  /* 0x000000041a007c0c */ /* 0x040fe4000bf06070 */
[----:B------:R-:W-:Y:S02]  /*15e0*/  IADD3 R29, P2, R26, -UR4, RZ ;  /* 0x800000041a1d7c10 */ /* 0x000fe4000ff5e0ff */
[C---:B------:R-:W-:Y:S02]  /*15f0*/  ISETP.GE.U32.AND.EX P0, PT, R33.reuse, RZ, PT, P0 ;  /* 0x000000ff2100720c */ /* 0x040fe40003f06100 */
[----:B------:R-:W-:Y:S02]  /*1600*/  IADD3 R27, P3, R28, 0x1, RZ ;  /* 0x000000011c1b7810 */ /* 0x000fe40007f7e0ff */
[----:B------:R-:W-:-:S02]  /*1610*/  IADD3.X R32, R33, -0x1, RZ, P2, !PT ;  /* 0xffffffff21207810 */ /* 0x000fc400017fe4ff */
[----:B------:R-:W-:Y:S01]  /*1620*/  SEL R29, R29, R26, P0 ;  /* 0x0000001a1d1d7207 */ /* 0x000fe20000000000 */
[----:B------:R-:W-:Y:S01]  /*1630*/  IMAD.X R26, RZ, RZ, R31, P3 ;  /* 0x000000ffff1a7224 */ /* 0x000fe200018e061f */
[----:B------:R-:W-:Y:S02]  /*1640*/  SEL R27, R27, R28, P0 ;  /* 0x0000001c1b1b7207 */ /* 0x000fe40000000000 */
[----:B------:R-:W-:Y:S02]  /*1650*/  SEL R32, R32, R33, P0 ;  /* 0x0000002120207207 */ /* 0x000fe40000000000 */
[----:B------:R-:W-:Y:S02]  /*1660*/  ISETP.GE.U32.AND P2, PT, R29, UR4, PT ;  /* 0x000000041d007c0c */ /* 0x000fe4000bf46070 */
[----:B------:R-:W-:Y:S02]  /*1670*/  SEL R26, R26, R31, P0 ;  /* 0x0000001f1a1a7207 */ /* 0x000fe40000000000 */
[----:B------:R-:W-:-:S02]  /*1680*/  IADD3 R28, P3, R27, 0x1, RZ ;  /* 0x000000011b1c7810 */ /* 0x000fc40007f7e0ff */
[----:B------:R-:W-:-:S03]  /*1690*/  ISETP.GE.U32.AND.EX P0, PT, R32, RZ, PT, P2 ;  /* 0x000000ff2000720c */ /* 0x000fc60003f06120 */
[----:B------:R-:W-:Y:S01]  /*16a0*/  IMAD.X R29, RZ, RZ, R26, P3 ;  /* 0x000000ffff1d7224 */ /* 0x000fe200018e061a */
[----:B------:R-:W-:-:S04]  /*16b0*/  SEL R28, R28, R27, P0 ;  /* 0x0000001b1c1c7207 */ /* 0x000fc80000000000 */
[----:B------:R-:W-:Y:S02]  /*16c0*/  SEL R29, R29, R26, P0 ;  /* 0x0000001a1d1d7207 */ /* 0x000fe40000000000 */
[-C--:B------:R-:W-:Y:S02]  /*16d0*/  IADD3 R27, P2, RZ, -R28.reuse, RZ ;  /* 0x8000001cff1b7210 */ /* 0x080fe40007f5e0ff */
[----:B------:R-:W-:Y:S02]  /*16e0*/  ISETP.NE.U32.AND P0, PT, RZ, UR4, PT ;  /* 0x00000004ff007c0c */ /* 0x000fe4000bf05070 */
[----:B------:R-:W-:Y:S01]  /*16f0*/  SEL R28, R27, R28, !P1 ;  /* 0x0000001c1b1c7207 */ /* 0x000fe20004800000 */
[----:B------:R-:W-:Y:S01]  /*1700*/  IMAD.X R26, RZ, RZ, ~R29, P2 ;  /* 0x000000ffff1a7224 */ /* 0x000fe200010e0e1d */
[----:B------:R-:W-:Y:S01]  /*1710*/  ISETP.NE.AND.EX P0, PT, RZ, RZ, PT, P0 ;  /* 0x000000ffff00720c */ /* 0x000fe20003f05300 */
[----:B------:R-:W-:-:S03]  /*1720*/  IMAD.MOV.U32 R27, RZ, RZ, 0x0 ;  /* 0x00000000ff1b7424 */ /* 0x000fc600078e00ff */
[----:B------:R-:W-:Y:S01]  /*1730*/  SEL R29, R26, R29, !P1 ;  /* 0x0000001d1a1d7207 */ /* 0x000fe20004800000 */
[----:B------:R-:W-:Y:S01]  /*1740*/  IMAD.MOV.U32 R26, RZ, RZ, R30 ;  /* 0x000000ffff1a7224 */ /* 0x000fe200078e001e */
[----:B------:R-:W-:Y:S02]  /*1750*/  SEL R28, R28, 0xffffffff, P0 ;  /* 0xffffffff1c1c7807 */ /* 0x000fe40000000000 */
[----:B------:R-:W-:Y:S01]  /*1760*/  SEL R29, R29, 0xffffffff, P0 ;  /* 0xffffffff1d1d7807 */ /* 0x000fe20000000000 */
[----:B------:R-:W-:Y:S06]  /*1770*/  RET.REL.NODEC R26 `(_ZN2at6native65_GLOBAL__N__c0d6c1cb_32_DistributionExponentialKernel_cu_5881736643distribution_elementwise_grid_stride_kernelIfLi4EZNS0_9templates4cuda21uniform_and_transformIffPNS_17CUDAGeneratorImplEZZZNS4_18exponential_kernelIS7_EEvRNS_18TensorIteratorBaseEdT_ENKUlvE_clEvENKUlvE0_clEvEUlfE_EEvSA_T1_T2_EUlP24curandStatePhilox4_32_10E0_ZNS1_27distribution_nullary_kernelIff6float4S7_SJ_SE_EEvSA_SG_RKT3_T4_EUlifE_EEvlNS_15PhiloxCudaStateESF_SG_) ;  /* 0xffffe8801a007950 */ /* 0x000fec0003c3ffff */
.L_x_168:
        /* <DEDUP_REMOVED lines=16> */
.L_x_299:


//--------------------- .text._ZN2at6native65_GLOBAL__N__c0d6c1cb_32_DistributionExponentialKernel_cu_5881736643distribution_elementwise_grid_stride_kernelIfLi4EZNS0_9templates4cuda21uniform_and_transformIffPNS_17CUDAGeneratorImplEZZZNS4_18exponential_kernelIS7_EEvRNS_18TensorIteratorBaseEdT_ENKUlvE_clEvENKUlvE0_clEvEUlfE_EEvSA_T1_T2_EUlP24curandStatePhilox4_32_10E_ZNS1_27distribution_nullary_kernelIff7double2S7_SJ_SE_EEvSA_SG_RKT3_T4_EUlifE0_EEvlNS_15PhiloxCudaStateESF_SG_ --------------------------
	.section	.text._ZN2at6native65_GLOBAL__N__c0d6c1cb_32_DistributionExponentialKernel_cu_5881736643distribution_elementwise_grid_stride_kernelIfLi4EZNS0_9templates4cuda21uniform_and_transformIffPNS_17CUDAGeneratorImplEZZZNS4_18exponential_kernelIS7_EEvRNS_18TensorIteratorBaseEdT_ENKUlvE_clEvENKUlvE0_clEvEUlfE_EEvSA_T1_T2_EUlP24curandStatePhilox4_32_10E_ZNS1_27distribution_nullary_kernelIff7double2S7_SJ_SE_EEvSA_SG_RKT3_T4_EUlifE0_EEvlNS_15PhiloxCudaStateESF_SG_,"ax",@progbits
	.sectioninfo	@"SHI_REGISTERS=40"
	.align	128
.text._ZN2at6native65_GLOBAL__N__c0d6c1cb_32_DistributionExponentialKernel_cu_5881736643distribution_elementwise_grid_stride_kernelIfLi4EZNS0_9templates4cuda21uniform_and_transformIffPNS_17CUDAGeneratorImplEZZZNS4_18exponential_kernelIS7_EEvRNS_18TensorIteratorBaseEdT_ENKUlvE_clEvENKUlvE0_clEvEUlfE_EEvSA_T1_T2_EUlP24curandStatePhilox4_32_10E_ZNS1_27distribution_nullary_kernelIff7double2S7_SJ_SE_EEvSA_SG_RKT3_T4_EUlifE0_EEvlNS_15PhiloxCudaStateESF_SG_:
        .type           _ZN2at6native65_GLOBAL__N__c0d6c1cb_32_DistributionExponentialKernel_cu_5881736643distribution_elementwise_grid_stride_kernelIfLi4EZNS0_9templates4cuda21uniform_and_transformIffPNS_17CUDAGeneratorImplEZZZNS4_18exponential_kernelIS7_EEvRNS_18TensorIteratorBaseEdT_ENKUlvE_clEvENKUlvE0_clEvEUlfE_EEvSA_T1_T2_EUlP24curandStatePhilox4_32_10E_ZNS1_27distribution_nullary_kernelIff7double2S7_SJ_SE_EEvSA_SG_RKT3_T4_EUlifE0_EEvlNS_15PhiloxCudaStateESF_SG_,@function
        .size           _ZN2at6native65_GLOBAL__N__c0d6c1cb_32_DistributionExponentialKernel_cu_5881736643distribution_elementwise_grid_stride_kernelIfLi4EZNS0_9templates4cuda21uniform_and_transformIffPNS_17CUDAGeneratorImplEZZZNS4_18exponential_kernelIS7_EEvRNS_18TensorIteratorBaseEdT_ENKUlvE_clEvENKUlvE0_clEvEUlfE_EEvSA_T1_T2_EUlP24curandStatePhilox4_32_10E_ZNS1_27distribution_nullary_kernelIff7double2S7_SJ_SE_EEvSA_SG_RKT3_T4_EUlifE0_EEvlNS_15PhiloxCudaStateESF_SG_,(.L_x_301 - _ZN2at6native65_GLOBAL__N__c0d6c1cb_32_DistributionExponentialKernel_cu_5881736643distribution_elementwise_grid_stride_kernelIfLi4EZNS0_9templates4cuda21uniform_and_transformIffPNS_17CUDAGeneratorImplEZZZNS4_18exponential_kernelIS7_EEvRNS_18TensorIteratorBaseEdT_ENKUlvE_clEvENKUlvE0_clEvEUlfE_EEvSA_T1_T2_EUlP24curandStatePhilox4_32_10E_ZNS1_27distribution_nullary_kernelIff7double2S7_SJ_SE_EEvSA_SG_RKT3_T4_EUlifE0_EEvlNS_15PhiloxCudaStateESF_SG_)
        .other          _ZN2at6native65_GLOBAL__N__c0d6c1cb_32_DistributionExponentialKernel_cu_5881736643distribution_elementwise_grid_stride_kernelIfLi4EZNS0_9templates4cuda21uniform_and_transformIffPNS_17CUDAGeneratorImplEZZZNS4_18exponential_kernelIS7_EEvRNS_18TensorIteratorBaseEdT_ENKUlvE_clEvENKUlvE0_clEvEUlfE_EEvSA_T1_T2_EUlP24curandStatePhilox4_32_10E_ZNS1_27distribution_nullary_kernelIff7double2S7_SJ_SE_EEvSA_SG_RKT3_T4_EUlifE0_EEvlNS_15PhiloxCudaStateESF_SG_,@"STO_CUDA_ENTRY STV_DEFAULT"
_ZN2at6native65_GLOBAL__N__c0d6c1cb_32_DistributionExponentialKernel_cu_5881736643distribution_elementwise_grid_stride_kernelIfLi4EZNS0_9templates4cuda21uniform_and_transformIffPNS_17CUDAGeneratorImplEZZZNS4_18exponential_kernelIS7_EEvRNS_18TensorIteratorBaseEdT_ENKUlvE_clEvENKUlvE0_clEvEUlfE_EEvSA_T1_T2_EUlP24curandStatePhilox4_32_10E_ZNS1_27distribution_nullary_kernelIff7double2S7_SJ_SE_EEvSA_SG_RKT3_T4_EUlifE0_EEvlNS_15PhiloxCudaStateESF_SG_:
        /* <DEDUP_REMOVED lines=92> */
[----:B------:R-:W-:Y:S05]  /*05c0*/  CALL.REL.NOINC `($__internal_10_$__cuda_sm20_div_s64) ;  /* 0x000042d000007944 */ /* 0x000fea0003c00000 */
[----:B------:R-:W-:Y:S05]  /*05d0*/  BRA `(.L_x_170) ;  /* 0x0000016000007947 */ /* 0x000fea0003800000 */
.L_x_169:
        /* <DEDUP_REMOVED lines=22> */
.L_x_170:
        /* <DEDUP_REMOVED lines=15> */
[----:B------:R-:W-:Y:S01]  /*0830*/  IMAD R32, R32, -0x326172a9, RZ ;  /* 0xcd9e8d5720207824 */ /* 0x000fe200078e02ff */
[----:B------:R-:W-:-:S06]  /*0840*/  LOP3.LUT R27, R28, 0x3, RZ, 0xc0, !PT ;  /* 0x000000031c1b7812 */ /* 0x000fcc00078ec0ff */
[----:B------:R-:W1:Y:S08]  /*0850*/  MUFU.LG2 R21, R0 ;  /* 0x0000000000157308 */ /* 0x000e700000000c00 */
[----:B------:R-:W2:Y:S01]  /*0860*/  MUFU.RCP R26, c[0x0][0x328] ;  /* 0x0000ca00001a7b08 */ /* 0x000ea20000001000 */
[----:B0-----:R-:W-:Y:S02]  /*0870*/  FMUL.FTZ R20, R20, 0.69314718246459960938 ;  /* 0x3f31721814147820 */ /* 0x001fe40000410000 */
[----:B-1----:R-:W-:-:S02]  /*0880*/  FMUL.FTZ R21, R21, 0.69314718246459960938 ;  /* 0x3f31721815157820 */ /* 0x002fc40000410000 */
[-C--:B--2---:R-:W-:Y:S02]  /*0890*/  FMUL.FTZ R25, R20, -R26.reuse ;  /* 0x8000001a14197220 */ /* 0x084fe40000410000 */
[----:B------:R-:W-:Y:S02]  /*08a0*/  FMUL.FTZ R26, R21, -R26 ;  /* 0x8000001a151a7220 */ /* 0x000fe40000410000 */
.L_x_187:
        /* <DEDUP_REMOVED lines=13> */
.L_x_172:
[----:B------:R-:W-:Y:S05]  /*0980*/  BSYNC B0 ;  /* 0x0000000000007941 */ /* 0x000fea0003800000 */
.L_x_171:
[----:B------:R-:W-:Y:S01]  /*0990*/  IMAD.HI.U32 R21, R16, -0x326172a9, RZ ;  /* 0xcd9e8d5710157827 */ /* 0x000fe200078e00ff */
[----:B------:R-:W-:Y:S02]  /*09a0*/  LOP3.LUT R20, R20, R15, R19, 0x96, !PT ;  /* 0x0000000f14147212 */ /* 0x000fe400078e9613 */
[----:B------:R-:W-:Y:S01]  /*09b0*/  IADD3 R28, R18, -0x61c88647, RZ ;  /* 0x9e3779b9121c7810 */ /* 0x000fe20007ffe0ff */
[----:B------:R-:W-:Y:S01]  /*09c0*/  IMAD R23, R16, -0x326172a9, RZ ;  /* 0xcd9e8d5710177824 */ /* 0x000fe200078e02ff */
[----:B------:R-:W-:Y:S01]  /*09d0*/  LOP3.LUT R34, R21, R2, R18, 0x96, !PT ;  /* 0x0000000215227212 */ /* 0x000fe200078e9612 */
[----:B------:R-:W-:Y:S01]  /*09e0*/  IMAD.WIDE.U32 R20, R20, -0x326172a9, RZ ;  /* 0xcd9e8d5714147825 */ /* 0x000fe200078e00ff */
[----:B------:R-:W-:Y:S02]  /*09f0*/  IADD3 R33, R18, 0x3c6ef372, RZ ;  /* 0x3c6ef37212217810 */ /* 0x000fe40007ffe0ff */
[----:B------:R-:W-:Y:S01]  /*0a00*/  ISETP.NE.AND P0, PT, R27, 0x1, PT ;  /* 0x000000011b00780c */ /* 0x000fe20003f05270 */
[----:B------:R-:W-:Y:S01]  /*0a10*/  IMAD R22, R0, -0x2daee0ad, RZ ;  /* 0xd2511f5300167824 */ /* 0x000fe200078e02ff */
[----:B------:R-:W-:Y:S01]  /*0a20*/  LOP3.LUT R23, R21, R23, R28, 0x96, !PT ;  /* 0x0000001715177212 */ /* 0x000fe200078e961c */
[----:B------:R-:W-:-:S04]  /*0a30*/  IMAD.WIDE.U32 R34, R34, -0x2daee0ad, RZ ;  /* 0xd2511f5322227825 */ /* 0x000fc800078e00ff */
        /* <DEDUP_REMOVED lines=23> */
[----:B------:R-:W-:-:S04]  /*0bb0*/  LOP3.LUT R21, R29, R34, R8, 0x96, !PT ;  /* 0x000000221d157212 */ /* 0x000fc800078e9608 */
[----:B------:R-:W-:Y:S01]  /*0bc0*/  LOP3.LUT R34, R23, R20, R33, 0x96, !PT ;  /* 0x0000001417227212 */ /* 0x000fe200078e9621 */
[----:B------:R-:W-:Y:S01]  /*0bd0*/  IMAD.WIDE.U32 R20, R21, -0x326172a9, RZ ;  /* 0xcd9e8d5715147825 */ /* 0x000fe200078e00ff */
[C---:B------:R-:W-:Y:S02]  /*0be0*/  IADD3 R23, R18.reuse, 0x5384540f, RZ ;  /* 0x5384540f12177810 */ /* 0x040fe40007ffe0ff */
[----:B------:R-:W-:Y:S01]  /*0bf0*/  IADD3 R33, R18, -0xe443238, RZ ;  /* 0xf1bbcdc812217810 */ /* 0x000fe20007ffe0ff */
[----:B------:R-:W-:Y:S01]  /*0c00*/  IMAD.WIDE.U32 R34, R34, -0x2daee0ad, RZ ;  /* 0xd2511f5322227825 */ /* 0x000fe200078e00ff */
[----:B------:R-:W-:-:S04]  /*0c10*/  LOP3.LUT R22, R21, R22, R23, 0x96, !PT ;  /* 0x0000001615167212 */ /* 0x000fc800078e9617 */
[----:B------:R-:W-:Y:S01]  /*0c20*/  LOP3.LUT R28, R35, R28, R9, 0x96, !PT ;  /* 0x0000001c231c7212 */ /* 0x000fe200078e9609 */
[----:B------:R-:W-:-:S04]  /*0c30*/  IMAD.WIDE.U32 R22, R22, -0x2daee0ad, RZ ;  /* 0xd2511f5316167825 */ /* 0x000fc800078e00ff */
[----:B------:R-:W-:Y:S01]  /*0c40*/  IMAD.WIDE.U32 R28, R28, -0x326172a9, RZ ;  /* 0xcd9e8d571c1c7825 */ /* 0x000fe200078e00ff */
[----:B------:R-:W-:Y:S02]  /*0c50*/  LOP3.LUT R21, R23, R34, R10, 0x96, !PT ;  /* 0x0000002217157212 */ /* 0x000fe400078e960a */
[----:B------:R-:W-:Y:S01]  /*0c60*/  MOV R34, R30 ;  /* 0x0000001e00227202 */ /* 0x000fe20000000f00 */
        /* <DEDUP_REMOVED lines=24> */
.L_x_174:
[----:B------:R-:W-:Y:S01]  /*0df0*/  IMAD.MOV.U32 R33, RZ, RZ, R30 ;  /* 0x000000ffff217224 */ /* 0x000fe200078e001e */
[----:B------:R-:W-:Y:S01]  /*0e00*/  MOV R34, R23 ;  /* 0x0000001700227202 */ /* 0x000fe20000000f00 */
[----:B------:R-:W-:Y:S01]  /*0e10*/  IMAD.MOV.U32 R35, RZ, RZ, R28 ;  /* 0x000000ffff237224 */ /* 0x000fe200078e001c */
[----:B------:R-:W-:-:S05]  /*0e20*/  MOV R22, R20 ;  /* 0x0000001400167202 */ /* 0x000fca0000000f00 */
.L_x_173:
        /* <DEDUP_REMOVED lines=229> */
[----:B------:R-:W-:Y:S02]  /*1c80*/  IMAD R34, R35, c[0x0][0x314], R34 ;  /* 0x0000c50023227a24 */ /* 0x000fe400078e0222 */
[----:B------:R-:W-:-:S04]  /*1c90*/  @P0 IMAD.MOV R30, RZ, RZ, -R30 ;  /* 0x000000ffff1e0224 */ /* 0x000fc800078e0a1e */
[----:B------:R-:W-:-:S04]  /*1ca0*/  @P0 IMAD R31, R30, c[0x0][0x2ac], R31 ;  /* 0x0000ab001e1f0a24 */ /* 0x000fc800078e021f */
[----:B------:R-:W-:Y:S02]  /*1cb0*/  @P0 IMAD R34, R31, c[0x0][0x318], R34 ;  /* 0x0000c6001f220a24 */ /* 0x000fe400078e0222 */
.L_x_177:
        /* <DEDUP_REMOVED lines=9> */
.L_x_176:
[----:B------:R-:W-:Y:S05]  /*1d50*/  BSYNC B0 ;  /* 0x0000000000007941 */ /* 0x000fea0003800000 */
.L_x_175:
[----:B0-----:R-:W-:Y:S01]  /*1d60*/  MOV R31, c[0x0][0x0] ;  /* 0x00000000001f7a02 */ /* 0x001fe20000000f00 */
[----:B------:R-:W-:Y:S04]  /*1d70*/  BSSY B0, `(.L_x_178) ;  /* 0x00000e9000007945 */ /* 0x000fe80003800000 */
[----:B------:R-:W-:-:S05]  /*1d80*/  IMAD R31, R31, c[0x0][0xc], RZ ;  /* 0x000003001f1f7a24 */ /* 0x000fca00078e02ff */
[----:B------:R-:W-:-:S04]  /*1d90*/  IADD3 R35, P1, R31, R12, RZ ;  /* 0x0000000c1f237210 */ /* 0x000fc80007f3e0ff */
[----:B------:R-:W-:Y:S01]  /*1da0*/  ISETP.GE.U32.AND P0, PT, R35, c[0x0][0x160], PT ;  /* 0x0000580023007a0c */ /* 0x000fe20003f06070 */
[----:B------:R-:W-:-:S05]  /*1db0*/  IMAD.X R30, RZ, RZ, R13, P1 ;  /* 0x000000ffff1e7224 */ /* 0x000fca00008e060d */
        /* <DEDUP_REMOVED lines=219> */
.L_x_180:
        /* <DEDUP_REMOVED lines=9> */
.L_x_179:
[----:B------:R-:W-:Y:S05]  /*2c00*/  BSYNC B0 ;  /* 0x0000000000007941 */ /* 0x000fea0003800000 */
.L_x_178:
[----:B01----:R-:W-:Y:S01]  /*2c10*/  LEA R23, P1, R31, R12, 0x1 ;  /* 0x0000000c1f177211 */ /* 0x003fe200078208ff */
        /* <DEDUP_REMOVED lines=217> */
[----:B------:R-:W-:-:S05]  /*39b0*/  @P0 IMAD R32, R23, c[0x0][0x318], R32 ;  /* 0x0000c60017200a24 */ /* 0x000fca00078e0220 */
.L_x_183:
[----:B------:R-:W-:-:S04]  /*39c0*/  IADD3 R32, P0, R32, c[0x0][0x320], RZ ;  /* 0x0000c80020207a10 */ /* 0x000fc80007f1e0ff */
[----:B------:R-:W-:-:S05]  /*39d0*/  IADD3.X R33, RZ, c[0x0][0x324], RZ, P0, !PT ;  /* 0x0000c900ff217a10 */ /* 0x000fca00007fe4ff */
[----:B------:R0:W-:Y:S04]  /*39e0*/  STG.E [R32.64], R25 ;  /* 0x0000001920007986 */ /* 0x0001e8000c101908 */
.L_x_182:
[----:B------:R-:W-:Y:S05]  /*39f0*/  BSYNC B0 ;  /* 0x0000000000007941 */ /* 0x000fea0003800000 */
.L_x_181:
[----:B------:R-:W-:-:S05]  /*3a00*/  IMAD R23, R31, 0x3, RZ ;  /* 0x000000031f177824 */ /* 0x000fca00078e02ff */
[----:B------:R-:W-:-:S04]  /*3a10*/  IADD3 R23, P1, R23, R12, RZ ;  /* 0x0000000c17177210 */ /* 0x000fc80007f3e0ff */
[----:B------:R-:W-:Y:S01]  /*3a20*/  ISETP.GE.U32.AND P0, PT, R23, c[0x0][0x160], PT ;  /* 0x0000580017007a0c */ /* 0x000fe20003f06070 */
[----:B------:R-:W-:-:S05]  /*3a30*/  IMAD.X R22, RZ, RZ, R13, P1 ;  /* 0x000000ffff167224 */ /* 0x000fca00008e060d */
[----:B------:R-:W-:-:S13]  /*3a40*/  ISETP.GE.AND.EX P0, PT, R22, c[0x0][0x164], PT, P0 ;  /* 0x0000590016007a0c */ /* 0x000fda0003f06300 */
[----:B------:R-:W-:Y:S05]  /*3a50*/  @P0 BRA `(.L_x_184) ;  /* 0x00000d8000000947 */ /* 0x000fea0003800000 */
[----:B------:R-:W-:Y:S01]  /*3a60*/  ISETP.NE.AND P0, PT, RZ, c[0x0][0x188], PT ;  /* 0x00006200ff007a0c */ /* 0x000fe20003f05270 */
[----:B0-----:R-:W-:-:S12]  /*3a70*/  HFMA2.MMA R32, -RZ, RZ, 0, 0 ;  /* 0x00000000ff207435 */ /* 0x001fd800000001ff */
        /* <DEDUP_REMOVED lines=211> */
.L_x_185:
[----:B------:R-:W-:-:S04]  /*47b0*/  IADD3 R32, P0, R32, c[0x0][0x320], RZ ;  /* 0x0000c80020207a10 */ /* 0x000fc80007f1e0ff */
[----:B------:R-:W-:-:S05]  /*47c0*/  IADD3.X R33, RZ, c[0x0][0x324], RZ, P0, !PT ;  /* 0x0000c900ff217a10 */ /* 0x000fca00007fe4ff */
[----:B------:R0:W-:Y:S04]  /*47d0*/  STG.E [R32.64], R26 ;  /* 0x0000001a20007986 */ /* 0x0001e8000c101908 */
.L_x_184:
[----:B------:R-:W-:Y:S01]  /*47e0*/  LEA R12, P0, R31, R12, 0x2 ;  /* 0x0000000c1f0c7211 */ /* 0x000fe200078010ff */
[----:B------:R-:W-:Y:S01]  /*47f0*/  WARPSYNC 0xffffffff ;  /* 0xffffffff00007948 */ /* 0x000fe20003800000 */
[----:B------:R-:W-:Y:S01]  /*4800*/  BAR.SYNC.DEFER_BLOCKING 0x0 ;  /* 0x0000000000007b1d */ /* 0x000fe20000010000 */
[----:B0-----:R-:W-:Y:S01]  /*4810*/  MOV R32, R20 ;  /* 0x0000001400207202 */ /* 0x001fe20000000f00 */
[----:B------:R-:W-:Y:S01]  /*4820*/  IMAD.MOV.U32 R30, RZ, RZ, R29 ;  /* 0x000000ffff1e7224 */ /* 0x000fe200078e001d */
[----:B------:R-:W-:Y:S01]  /*4830*/  MOV R31, R28 ;  /* 0x0000001c001f7202 */ /* 0x000fe20000000f00 */
[----:B------:R-:W-:Y:S01]  /*4840*/  IMAD.X R13, RZ, RZ, R13, P0 ;  /* 0x000000ffff0d7224 */ /* 0x000fe200000e060d */
[----:B------:R-:W-:-:S04]  /*4850*/  ISETP.GE.U32.AND P0, PT, R12, R17, PT ;  /* 0x000000110c00720c */ /* 0x000fc80003f06070 */
[----:B------:R-:W-:-:S13]  /*4860*/  ISETP.GE.AND.EX P0, PT, R13, R24, PT, P0 ;  /* 0x000000180d00720c */ /* 0x000fda0003f06300 */
[----:B------:R-:W-:Y:S01]  /*4870*/  @P0 CALL.REL.NOINC `(.L_x_186) ;  /* 0x0000001000000944 */ /* 0x000fe20003c00000 */
[----:B------:R-:W-:Y:S05]  /*4880*/  BRA `(.L_x_187) ;  /* 0xffffc02000007947 */ /* 0x000fea000383ffff */
.L_x_186:
[----:B------:R-:W-:Y:S05]  /*4890*/  EXIT ;  /* 0x000000000000794d */ /* 0x000fea0003800000 */
        .weak           $__internal_10_$__cuda_sm20_div_s64
        .type           $__internal_10_$__cuda_sm20_div_s64,@function
        .size           $__internal_10_$__cuda_sm20_div_s64,(.L_x_301 - $__internal_10_$__cuda_sm20_div_s64)
$__internal_10_$__cuda_sm20_div_s64:
        /* <DEDUP_REMOVED lines=73> */
[----:B------:R-:W-:Y:S06]  /*4d30*/  RET.REL.NODEC R24 `(_ZN2at6native65_GLOBAL__N__c0d6c1cb_32_DistributionExponentialKernel_cu_5881736643distribution_elementwise_grid_stride_kernelIfLi4EZNS0_9templates4cuda21uniform_and_transformIffPNS_17CUDAGeneratorImplEZZZNS4_18exponential_kernelIS7_EEvRNS_18TensorIteratorBaseEdT_ENKUlvE_clEvENKUlvE0_clEvEUlfE_EEvSA_T1_T2_EUlP24curandStatePhilox4_32_10E_ZNS1_27distribution_nullary_kernelIff7double2S7_SJ_SE_EEvSA_SG_RKT3_T4_EUlifE0_EEvlNS_15PhiloxCudaStateESF_SG_) ;  /* 0xffffb2c018007950 */ /* 0x000fec0003c3ffff */
.L_x_188:
        /* <DEDUP_REMOVED lines=12> */
.L_x_301:


//--------------------- .text._ZN2at6native65_GLOBAL__N__c0d6c1cb_32_DistributionExponentialKernel_cu_5881736643distribution_elementwise_grid_stride_kernelIfLi4EZNS0_9templates4cuda21uniform_and_transformIffPNS_17CUDAGeneratorImplEZZZNS4_18exponential_kernelIS7_EEvRNS_18TensorIteratorBaseEdT_ENKUlvE_clEvENKUlvE0_clEvEUlfE_EEvSA_T1_T2_EUlP24curandStatePhilox4_32_10E_ZNS1_27distribution_nullary_kernelIff7double2S7_SJ_SE_EEvSA_SG_RKT3_T4_EUlifE_EEvlNS_15PhiloxCudaStateESF_SG_ --------------------------
	.section	.text._ZN2at6native65_GLOBAL__N__c0d6c1cb_32_DistributionExponentialKernel_cu_5881736643distribution_elementwise_grid_stride_kernelIfLi4EZNS0_9templates4cuda21uniform_and_transformIffPNS_17CUDAGeneratorImplEZZZNS4_18exponential_kernelIS7_EEvRNS_18TensorIteratorBaseEdT_ENKUlvE_clEvENKUlvE0_clEvEUlfE_EEvSA_T1_T2_EUlP24curandStatePhilox4_32_10E_ZNS1_27distribution_nullary_kernelIff7double2S7_SJ_SE_EEvSA_SG_RKT3_T4_EUlifE_EEvlNS_15PhiloxCudaStateESF_SG_,"ax",@progbits
	.sectioninfo	@"SHI_REGISTERS=48"
	.align	128
.text._ZN2at6native65_GLOBAL__N__c0d6c1cb_32_DistributionExponentialKernel_cu_5881736643distribution_elementwise_grid_stride_kernelIfLi4EZNS0_9templates4cuda21uniform_and_transformIffPNS_17CUDAGeneratorImplEZZZNS4_18exponential_kernelIS7_EEvRNS_18TensorIteratorBaseEdT_ENKUlvE_clEvENKUlvE0_clEvEUlfE_EEvSA_T1_T2_EUlP24curandStatePhilox4_32_10E_ZNS1_27distribution_nullary_kernelIff7double2S7_SJ_SE_EEvSA_SG_RKT3_T4_EUlifE_EEvlNS_15PhiloxCudaStateESF_SG_:
        .type           _ZN2at6native65_GLOBAL__N__c0d6c1cb_32_DistributionExponentialKernel_cu_5881736643distribution_elementwise_grid_stride_kernelIfLi4EZNS0_9templates4cuda21uniform_and_transformIffPNS_17CUDAGeneratorImplEZZZNS4_18exponential_kernelIS7_EEvRNS_18TensorIteratorBaseEdT_ENKUlvE_clEvENKUlvE0_clEvEUlfE_EEvSA_T1_T2_EUlP24curandStatePhilox4_32_10E_ZNS1_27distribution_nullary_kernelIff7double2S7_SJ_SE_EEvSA_SG_RKT3_T4_EUlifE_EEvlNS_15PhiloxCudaStateESF_SG_,@function
        .size           _ZN2at6native65_GLOBAL__N__c0d6c1cb_32_DistributionExponentialKernel_cu_5881736643distribution_elementwise_grid_stride_kernelIfLi4EZNS0_9templates4cuda21uniform_and_transformIffPNS_17CUDAGeneratorImplEZZZNS4_18exponential_kernelIS7_EEvRNS_18TensorIteratorBaseEdT_ENKUlvE_clEvENKUlvE0_clEvEUlfE_EEvSA_T1_T2_EUlP24curandStatePhilox4_32_10E_ZNS1_27distribution_nullary_kernelIff7double2S7_SJ_SE_EEvSA_SG_RKT3_T4_EUlifE_EEvlNS_15PhiloxCudaStateESF_SG_,(.L_x_303 - _ZN2at6native65_GLOBAL__N__c0d6c1cb_32_DistributionExponentialKernel_cu_5881736643distribution_elementwise_grid_stride_kernelIfLi4EZNS0_9templates4cuda21uniform_and_transformIffPNS_17CUDAGeneratorImplEZZZNS4_18exponential_kernelIS7_EEvRNS_18TensorIteratorBaseEdT_ENKUlvE_clEvENKUlvE0_clEvEUlfE_EEvSA_T1_T2_EUlP24curandStatePhilox4_32_10E_ZNS1_27distribution_nullary_kernelIff7double2S7_SJ_SE_EEvSA_SG_RKT3_T4_EUlifE_EEvlNS_15PhiloxCudaStateESF_SG_)
        .other          _ZN2at6native65_GLOBAL__N__c0d6c1cb_32_DistributionExponentialKernel_cu_5881736643distribution_elementwise_grid_stride_kernelIfLi4EZNS0_9templates4cuda21uniform_and_transformIffPNS_17CUDAGeneratorImplEZZZNS4_18exponential_kernelIS7_EEvRNS_18TensorIteratorBaseEdT_ENKUlvE_clEvENKUlvE0_clEvEUlfE_EEvSA_T1_T2_EUlP24curandStatePhilox4_32_10E_ZNS1_27distribution_nullary_kernelIff7double2S7_SJ_SE_EEvSA_SG_RKT3_T4_EUlifE_EEvlNS_15PhiloxCudaStateESF_SG_,@"STO_CUDA_ENTRY STV_DEFAULT"
_ZN2at6native65_GLOBAL__N__c0d6c1cb_32_DistributionExponentialKernel_cu_5881736643distribution_elementwise_grid_stride_kernelIfLi4EZNS0_9templates4cuda21uniform_and_transformIffPNS_17CUDAGeneratorImplEZZZNS4_18exponential_kernelIS7_EEvRNS_18TensorIteratorBaseEdT_ENKUlvE_clEvENKUlvE0_clEvEUlfE_EEvSA_T1_T2_EUlP24curandStatePhilox4_32_10E_ZNS1_27distribution_nullary_kernelIff7double2S7_SJ_SE_EEvSA_SG_RKT3_T4_EUlifE_EEvlNS_15PhiloxCudaStateESF_SG_:
        /* <DEDUP_REMOVED lines=21> */
[----:B------:R-:W-:Y:S02]  /*0150*/  IMAD.MOV.U32 R29, RZ, RZ, R23 ;  /* 0x000000ffff1d7224 */ /* 0x000fe400078e0017 */
        /* <DEDUP_REMOVED lines=61> */
[----:B------:R-:W-:Y:S01]  /*0530*/  IMAD.MOV.U32 R19, RZ, RZ, R23 ;  /* 0x000000ffff137224 */ /* 0x000fe200078e0017 */
        /* <DEDUP_REMOVED lines=9> */
[----:B------:R-:W-:Y:S05]  /*05d0*/  CALL.REL.NOINC `($__internal_11_$__cuda_sm20_div_s64) ;  /* 0x00000cf000007944 */ /* 0x000fea0003c00000 */
[----:B------:R-:W-:Y:S02]  /*05e0*/  IMAD.MOV.U32 R20, RZ, RZ, R30 ;  /* 0x000000ffff147224 */ /* 0x000fe400078e001e */
[----:B------:R-:W-:Y:S01]  /*05f0*/  IMAD.MOV.U32 R21, RZ, RZ, R31 ;  /* 0x000000ffff157224 */ /* 0x000fe200078e001f */
[----:B------:R-:W-:Y:S05]  /*0600*/  BRA `(.L_x_190) ;  /* 0x0000016000007947 */ /* 0x000fea0003800000 */
.L_x_189:
[----:B------:R-:W-:-:S05]  /*0610*/  MOV R20, c[0x0][0x0] ;  /* 0x0000000000147a02 */ /* 0x000fca0000000f00 */
        /* <DEDUP_REMOVED lines=21> */
.L_x_190:
        /* <DEDUP_REMOVED lines=15> */
[--C-:B------:R-:W-:Y:S01]  /*0860*/  SHF.R.U32.HI R34, RZ, 0x2, R35.reuse ;  /* 0x00000002ff227819 */ /* 0x100fe20000011623 */
[----:B------:R-:W-:Y:S01]  /*0870*/  IMAD R25, R25, -0x326172a9, RZ ;  /* 0xcd9e8d5719197824 */ /* 0x000fe200078e02ff */
[C---:B------:R-:W-:Y:S02]  /*0880*/  SHF.R.U64 R35, R36.reuse, 0x2, R35 ;  /* 0x0000000224237819 */ /* 0x040fe40000001223 */
[----:B------:R-:W-:-:S03]  /*0890*/  LOP3.LUT R36, R36, 0x3, RZ, 0xc0, !PT ;  /* 0x0000000324247812 */ /* 0x000fc600078ec0ff */
[----:B------:R-:W1:Y:S08]  /*08a0*/  MUFU.LG2 R21, R0 ;  /* 0x0000000000157308 */ /* 0x000e700000000c00 */
[----:B------:R-:W2:Y:S01]  /*08b0*/  MUFU.RCP R33, c[0x0][0x194] ;  /* 0x0000650000217b08 */ /* 0x000ea20000001000 */
[----:B0-----:R-:W-:Y:S02]  /*08c0*/  FMUL.FTZ R20, R20, 0.69314718246459960938 ;  /* 0x3f31721814147820 */ /* 0x001fe40000410000 */
[----:B-1----:R-:W-:-:S02]  /*08d0*/  FMUL.FTZ R21, R21, 0.69314718246459960938 ;  /* 0x3f31721815157820 */ /* 0x002fc40000410000 */
[-C--:B--2---:R-:W-:Y:S02]  /*08e0*/  FMUL.FTZ R32, R20, -R33.reuse ;  /* 0x8000002114207220 */ /* 0x084fe40000410000 */
[----:B------:R-:W-:Y:S02]  /*08f0*/  FMUL.FTZ R33, R21, -R33 ;  /* 0x8000002115217220 */ /* 0x000fe40000410000 */
.L_x_199:
        /* <DEDUP_REMOVED lines=13> */
.L_x_192:
[----:B------:R-:W-:Y:S05]  /*09d0*/  BSYNC B0 ;  /* 0x0000000000007941 */ /* 0x000fea0003800000 */
.L_x_191:
        /* <DEDUP_REMOVED lines=55> */
[----:B------:R-:W-:Y:S05]  /*0d50*/  @!P0 BRA `(.L_x_193) ;  /* 0x0000009000008947 */ /* 0x000fea0003800000 */
[----:B------:R-:W-:Y:S01]  /*0d60*/  IMAD.MOV.U32 R41, RZ, RZ, R24 ;  /* 0x000000ffff297224 */ /* 0x000fe200078e0018 */
[----:B------:R-:W-:Y:S01]  /*0d70*/  MOV R42, R25 ;  /* 0x00000019002a7202 */ /* 0x000fe20000000f00 */
[----:B------:R-:W-:Y:S02]  /*0d80*/  IMAD.MOV.U32 R39, RZ, RZ, R23 ;  /* 0x000000ffff277224 */ /* 0x000fe400078e0017 */
[----:B------:R-:W-:Y:S01]  /*0d90*/  IMAD.MOV.U32 R40, RZ, RZ, R22 ;  /* 0x000000ffff287224 */ /* 0x000fe200078e0016 */
[----:B------:R-:W-:Y:S05]  /*0da0*/  BRA `(.L_x_193) ;  /* 0x0000004000007947 */ /* 0x000fea0003800000 */
.L_x_194:
[----:B------:R-:W-:Y:S02]  /*0db0*/  IMAD.MOV.U32 R41, RZ, RZ, R23 ;  /* 0x000000ffff297224 */ /* 0x000fe400078e0017 */
[----:B------:R-:W-:Y:S02]  /*0dc0*/  IMAD.MOV.U32 R42, RZ, RZ, R22 ;  /* 0x000000ffff2a7224 */ /* 0x000fe400078e0016 */
[----:B------:R-:W-:Y:S02]  /*0dd0*/  IMAD.MOV.U32 R39, RZ, RZ, R37 ;  /* 0x000000ffff277224 */ /* 0x000fe400078e0025 */
[----:B------:R-:W-:-:S04]  /*0de0*/  IMAD.MOV.U32 R40, RZ, RZ, R20 ;  /* 0x000000ffff287224 */ /* 0x000fc800078e0014 */
.L_x_193:
[----:B------:R-:W-:Y:S01]  /*0df0*/  IMAD.WIDE.U32 R22, R40, 0x200000, RZ ;  /* 0x0020000028167825 */ /* 0x000fe200078e00ff */
[----:B------:R-:W-:Y:S01]  /*0e00*/  MOV R24, c[0x0][0x0] ;  /* 0x0000000000187a02 */ /* 0x000fe20000000f00 */
[----:B------:R-:W-:Y:S01]  /*0e10*/  BSSY B0, `(.L_x_195) ;  /* 0x000001f000007945 */ /* 0x000fe20003800000 */
[----:B------:R-:W-:Y:S01]  /*0e20*/  ISETP.GE.U32.AND P0, PT, R18, c[0x0][0x160], PT ;  /* 0x0000580012007a0c */ /* 0x000fe20003f06070 */
[----:B------:R-:W-:Y:S01]  /*0e30*/  IMAD.MOV.U32 R25, RZ, RZ, 0x3ca00000 ;  /* 0x3ca00000ff197424 */ /* 0x000fe200078e00ff */
[----:B------:R-:W-:Y:S01]  /*0e40*/  LOP3.LUT R22, R22, R39, RZ, 0x3c, !PT ;  /* 0x0000002716167212 */ /* 0x000fe200078e3cff */
[----:B------:R-:W-:Y:S01]  /*0e50*/  IMAD R39, R24, c[0x0][0xc], RZ ;  /* 0x0000030018277a24 */ /* 0x000fe200078e02ff */
[----:B------:R-:W-:Y:S01]  /*0e60*/  ISETP.GE.AND.EX P0, PT, R19, c[0x0][0x164], PT, P0 ;  /* 0x0000590013007a0c */ /* 0x000fe20003f06300 */
[----:B------:R-:W-:-:S03]  /*0e70*/  IMAD.MOV.U32 R24, RZ, RZ, 0x0 ;  /* 0x00000000ff187424 */ /* 0x000fc600078e00ff */
[----:B------:R-:W0:Y:S01]  /*0e80*/  I2F.F64.U64 R22, R22 ;  /* 0x0000001600167312 */ /* 0x000e220000301800 */
        /* <DEDUP_REMOVED lines=9> */
[----:B--2---:R-:W2:-:S06]  /*0f20*/  DFMA R42, R42, R24, 5.5511151231257827021e-17 ;  /* 0x3c9000002a2a742b */ /* 0x004e8c0000000018 */
[----:B--2---:R2:W3:Y:S01]  /*0f30*/  F2F.F32.F64 R41, R42 ;  /* 0x0000002a00297310 */ /* 0x0044e20000301000 */
[----:B------:R2:W3:Y:S02]  /*0f40*/  DSETP.GEU.AND P0, PT, |R42|, c[0x2][0x0], PT ;  /* 0x008000002a00762a */ /* 0x0004e40003f0e200 */
[----:B--2---:R-:W-:Y:S02]  /*0f50*/  IMAD R42, R18, c[0x0][0x190], RZ ;  /* 0x00006400122a7a24 */ /* 0x004fe400078e02ff */
[----:B------:R-:W-:-:S03]  /*0f60*/  IMAD.MOV.U32 R43, RZ, RZ, -0x4c800000 ;  /* 0xb3800000ff2b7424 */ /* 0x000fc600078e00ff */
[----:B0-----:R-:W-:-:S07]  /*0f70*/  IADD3 R24, P2, R42, c[0x0][0x188], RZ ;  /* 0x000062002a187a10 */ /* 0x001fce0007f5e0ff */
[----:B---3--:R-:W-:-:S05]  /*0f80*/  @!P0 FMUL R41, R41, 1.175494350822287508e-38 ;  /* 0x0080000029298820 */ /* 0x008fca0000400000 */
[----:B------:R-:W-:-:S13]  /*0f90*/  FSETP.GE.FTZ.AND P0, PT, R41, 0.99999994039535522461, PT ;  /* 0x3f7fffff2900780b */ /* 0x000fda0003f16000 */
[----:B------:R-:W0:Y:S08]  /*0fa0*/  @!P0 MUFU.LG2 R25, R41 ;  /* 0x0000002900198308 */ /* 0x000e300000000c00 */
[----:B------:R-:W2:Y:S01]  /*0fb0*/  MUFU.RCP R41, c[0x0][0x194] ;  /* 0x0000650000297b08 */ /* 0x000ea20000001000 */
[----:B0-----:R-:W-:Y:S01]  /*0fc0*/  @!P0 FMUL.FTZ R43, R25, 0.69314718246459960938 ;  /* 0x3f317218192b8820 */ /* 0x001fe20000410000 */
[----:B------:R-:W-:-:S03]  /*0fd0*/  LEA.HI.X.SX32 R25, R42, c[0x0][0x18c], 0x1, P2 ;  /* 0x000063002a197a11 */ /* 0x000fc600010f0eff */
[----:B--2---:R-:W-:-:S05]  /*0fe0*/  FMUL.FTZ R43, R41, -R43 ;  /* 0x8000002b292b7220 */ /* 0x004fca0000410000 */
[----:B------:R0:W-:Y:S02]  /*0ff0*/  STG.E [R24.64], R43 ;  /* 0x0000002b18007986 */ /* 0x0001e4000c101908 */
.L_x_196:
[----:B------:R-:W-:Y:S05]  /*1000*/  BSYNC B0 ;  /* 0x0000000000007941 */ /* 0x000fea0003800000 */
.L_x_195:
[----:B------:R-:W-:Y:S01]  /*1010*/  BSSY B0, `(.L_x_197) ;  /* 0x000000f000007945 */ /* 0x000fe20003800000 */
[----:B------:R-:W-:Y:S05]  /*1020*/  @P1 BRA `(.L_x_198) ;  /* 0x000000d000001947 */ /* 0x000fea0003800000 */
[----:B01----:R0:W1:Y:S01]  /*1030*/  F2F.F32.F64 R24, R22 ;  /* 0x0000001600187310 */ /* 0x0030620000301000 */
[----:B------:R0:W1:Y:S01]  /*1040*/  DSETP.GEU.AND P0, PT, |R22|, c[0x2][0x0], PT ;  /* 0x008000001600762a */ /* 0x0000620003f0e200 */
[----:B------:R-:W-:Y:S02]  /*1050*/  IMAD R40, R40, c[0x0][0x190], RZ ;  /* 0x0000640028287a24 */ /* 0x000fe400078e02ff */
[----:B------:R-:W-:-:S04]  /*1060*/  IMAD.MOV.U32 R25, RZ, RZ, -0x4c800000 ;  /* 0xb3800000ff197424 */ /* 0x000fc800078e00ff */
[----:B------:R-:W-:Y:S01]  /*1070*/  MUFU.RCP R42, c[0x0][0x194] ;  /* 0x00006500002a7b08 */ /* 0x000fe20000001000 */
[----:B0-----:R-:W-:-:S04]  /*1080*/  IADD3 R22, P1, R40, c[0x0][0x188], RZ ;  /* 0x0000620028167a10 */ /* 0x001fc80007f3e0ff */
[----:B------:R-:W-:Y:S02]  /*1090*/  LEA.HI.X.SX32 R23, R40, c[0x0][0x18c], 0x1, P1 ;  /* 0x0000630028177a11 */ /* 0x000fe400008f0eff */
[----:B-1----:R-:W-:-:S05]  /*10a0*/  @!P0 FMUL R24, R24, 1.175494350822287508e-38 ;  /* 0x0080000018188820 */ /* 0x002fca0000400000 */
[----:B------:R-:W-:-:S13]  /*10b0*/  FSETP.GE.FTZ.AND P0, PT, R24, 0.99999994039535522461, PT ;  /* 0x3f7fffff1800780b */ /* 0x000fda0003f16000 */
[----:B------:R-:W0:Y:S02]  /*10c0*/  @!P0 MUFU.LG2 R24, R24 ;  /* 0x0000001800188308 */ /* 0x000e240000000c00 */
[----:B0-----:R-:W-:-:S04]  /*10d0*/  @!P0 FMUL.FTZ R25, R24, 0.69314718246459960938 ;  /* 0x3f31721818198820 */ /* 0x001fc80000410000 */
[----:B------:R-:W-:-:S05]  /*10e0*/  FMUL.FTZ R25, R42, -R25 ;  /* 0x800000192a197220 */ /* 0x000fca0000410000 */
[----:B------:R0:W-:Y:S02]  /*10f0*/  STG.E [R22.64], R25 ;  /* 0x0000001916007986 */ /* 0x0001e4000c101908 */
.L_x_198:
[----:B------:R-:W-:Y:S05]  /*1100*/  BSYNC B0 ;  /* 0x0000000000007941 */ /* 0x000fea0003800000 */
.L_x_197:
[CC--:B------:R-:W-:Y:S01]  /*1110*/  LEA R21, P1, R39.reuse, R18.reuse, 0x1 ;  /* 0x0000001227157211 */ /* 0x0c0fe200078208ff */
[----:B01----:R-:W-:Y:S01]  /*1120*/  IMAD R23, R39, 0x3, RZ ;  /* 0x0000000327177824 */ /* 0x003fe200078e02ff */
[----:B------:R-:W-:Y:S02]  /*1130*/  WARPSYNC 0xffffffff ;  /* 0xffffffff00007948 */ /* 0x000fe40003800000 */
[----:B------:R-:W-:Y:S01]  /*1140*/  ISETP.GE.U32.AND P0, PT, R21, c[0x0][0x160], PT ;  /* 0x0000580015007a0c */ /* 0x000fe20003f06070 */
[----:B------:R-:W-:Y:S01]  /*1150*/  IMAD.X R24, RZ, RZ, R19, P1 ;  /* 0x000000ffff187224 */ /* 0x000fe200008e0613 */
[----:B------:R-:W-:-:S04]  /*1160*/  IADD3 R23, P2, R23, R18, RZ ;  /* 0x0000001217177210 */ /* 0x000fc80007f5e0ff */
[----:B------:R-:W-:Y:S02]  /*1170*/  ISETP.GE.AND.EX P0, PT, R24, c[0x0][0x164], PT, P0 ;  /* 0x0000590018007a0c */ /* 0x000fe40003f06300 */
[----:B------:R-:W-:Y:S02]  /*1180*/  IADD3.X R22, RZ, R19, RZ, P2, !PT ;  /* 0x00000013ff167210 */ /* 0x000fe400017fe4ff */
[----:B------:R-:W-:-:S04]  /*1190*/  ISETP.GE.U32.AND P1, PT, R23, c[0x0][0x160], PT ;  /* 0x0000580017007a0c */ /* 0x000fc80003f26070 */
[----:B------:R-:W-:-:S05]  /*11a0*/  ISETP.GE.AND.EX P1, PT, R22, c[0x0][0x164], PT, P1 ;  /* 0x0000590016007a0c */ /* 0x000fca0003f26310 */
[----:B------:R-:W-:-:S05]  /*11b0*/  @!P0 IMAD R21, R21, c[0x0][0x190], RZ ;  /* 0x0000640015158a24 */ /* 0x000fca00078e02ff */
[----:B------:R-:W-:-:S03]  /*11c0*/  @!P0 IADD3 R24, P2, R21, c[0x0][0x188], RZ ;  /* 0x0000620015188a10 */ /* 0x000fc60007f5e0ff */
[----:B------:R-:W-:Y:S01]  /*11d0*/  @!P1 IMAD R23, R23, c[0x0][0x190], RZ ;  /* 0x0000640017179a24 */ /* 0x000fe200078e02ff */
[----:B------:R-:W-:-:S04]  /*11e0*/  @!P0 LEA.HI.X.SX32 R25, R21, c[0x0][0x18c], 0x1, P2 ;  /* 0x0000630015198a11 */ /* 0x000fc800010f0eff */
[----:B------:R-:W-:Y:S01]  /*11f0*/  @!P1 IADD3 R22, P3, R23, c[0x0][0x188], RZ ;  /* 0x0000620017169a10 */ /* 0x000fe20007f7e0ff */
[----:B------:R0:W-:Y:S01]  /*1200*/  @!P0 STG.E [R24.64], R32 ;  /* 0x0000002018008986 */ /* 0x0001e2000c101908 */
[----:B------:R-:W-:Y:S02]  /*1210*/  LEA R18, P0, R39, R18, 0x2 ;  /* 0x0000001227127211 */ /* 0x000fe400078010ff */
[----:B------:R-:W-:-:S03]  /*1220*/  @!P1 LEA.HI.X.SX32 R23, R23, c[0x0][0x18c], 0x1, P3 ;  /* 0x0000630017179a11 */ /* 0x000fc600018f0eff */
[----:B------:R-:W-:Y:S01]  /*1230*/  IMAD.X R19, RZ, RZ, R19, P0 ;  /* 0x000000ffff137224 */ /* 0x000fe200000e0613 */
[----:B------:R-:W-:Y:S01]  /*1240*/  ISETP.GE.U32.AND P0, PT, R18, R30, PT ;  /* 0x0000001e1200720c */ /* 0x000fe20003f06070 */
[----:B------:R1:W-:Y:S04]  /*1250*/  @!P1 STG.E [R22.64], R33 ;  /* 0x0000002116009986 */ /* 0x0003e8000c101908 */
[----:B------:R-:W-:Y:S01]  /*1260*/  BAR.SYNC.DEFER_BLOCKING 0x0 ;  /* 0x0000000000007b1d */ /* 0x000fe20000010000 */
[----:B------:R-:W-:Y:S01]  /*1270*/  ISETP.GE.AND.EX P0, PT, R19, R31, PT, P0 ;  /* 0x0000001f1300720c */ /* 0x000fe20003f06300 */
[----:B0-----:R-:W-:Y:S02]  /*1280*/  IMAD.MOV.U32 R25, RZ, RZ, R20 ;  /* 0x000000ffff197224 */ /* 0x001fe400078e0014 */
[----:B------:R-:W-:-:S02]  /*1290*/  IMAD.MOV.U32 R24, RZ, RZ, R37 ;  /* 0x000000ffff187224 */ /* 0x000fc400078e0025 */
[----:B-1----:R-:W-:-:S08]  /*12a0*/  IMAD.MOV.U32 R23, RZ, RZ, R38 ;  /* 0x000000ffff177224 */ /* 0x002fd000078e0026 */
[----:B------:R-:W-:Y:S05]  /*12b0*/  @!P0 BRA `(.L_x_199) ;  /* 0xfffff64000008947 */ /* 0x000fea000383ffff */
[----:B------:R-:W-:Y:S05]  /*12c0*/  EXIT ;  /* 0x000000000000794d */ /* 0x000fea0003800000 */
        .weak           $__internal_11_$__cuda_sm20_div_s64
        .type           $__internal_11_$__cuda_sm20_div_s64,@function
        .size           $__internal_11_$__cuda_sm20_div_s64,(.L_x_303 - $__internal_11_$__cuda_sm20_div_s64)
$__internal_11_$__cuda_sm20_div_s64:
        /* <DEDUP_REMOVED lines=12> */
[----:B------:R-:W-:-:S06]  /*1390*/  IMAD.WIDE.U32 R20, P0, R30, R37, R20 ;  /* 0x000000251e147225 */ /* 0x000fcc0007800014 */
[----:B------:R-:W-:-:S04]  /*13a0*/  IMAD.HI.U32 R20, P1, R31, R33, R20 ;  /* 0x000000211f147227 */ /* 0x000fc80007820014 */
[----:B------:R-:W-:Y:S01]  /*13b0*/  IMAD.HI.U32 R33, R31, R37, RZ ;  /* 0x000000251f217227 */ /* 0x000fe200078e00ff */
[----:B------:R-:W-:-:S04]  /*13c0*/  IADD3 R21, P2, R39, R20, RZ ;  /* 0x0000001427157210 */ /* 0x000fc80007f5e0ff */
[----:B------:R-:W-:Y:S01]  /*13d0*/  IADD3.X R33, R33, R31, RZ, P0, !PT ;  /* 0x0000001f21217210 */ /* 0x000fe200007fe4ff */
[----:B------:R-:W-:-:S03]  /*13e0*/  IMAD.WIDE.U32 R30, R21, UR4, RZ ;  /* 0x00000004151e7c25 */ /* 0x000fc6000f8e00ff */
[----:B------:R-:W-:Y:S02]  /*13f0*/  IADD3.X R33, RZ, RZ, R33, P2, P1 ;  /* 0x000000ffff217210 */ /* 0x000fe400017e2421 */
[----:B------:R-:W-:Y:S02]  /*1400*/  IADD3 R37, P0, RZ, -R30, RZ ;  /* 0x8000001eff257210 */ /* 0x000fe40007f1e0ff */
[----:B------:R-:W-:Y:S01]  /*1410*/  ISETP.LE.AND P1, PT, RZ, UR7, PT ;  /* 0x00000007ff007c0c */ /* 0x000fe2000bf23270 */
[----:B------:R-:W-:Y:S01]  /*1420*/  IMAD R30, R33, UR4, R31 ;  /* 0x00000004211e7c24 */ /* 0x000fe2000f8e021f */
[----:B------:R-:W-:Y:S01]  /*1430*/  IADD3 R31, P4, RZ, -UR6, RZ ;  /* 0x80000006ff1f7c10 */ /* 0x000fe2000ff9e0ff */
[----:B------:R-:W-:-:S03]  /*1440*/  IMAD.HI.U32 R20, R21, R37, RZ ;  /* 0x0000002515147227 */ /* 0x000fc600078e00ff */
[----:B------:R-:W-:Y:S01]  /*1450*/  SEL R31, R31, UR6, !P1 ;  /* 0x000000061f1f7c07 */ /* 0x000fe2000c800000 */
        /* <DEDUP_REMOVED lines=10> */
[----:B------:R-:W-:-:S03]  /*1500*/  IADD3.X R32, RZ, RZ, R21, P3, P2 ;  /* 0x000000ffff207210 */ /* 0x000fc60001fe4415 */
[----:B------:R-:W-:Y:S02]  /*1510*/  IMAD.MOV.U32 R21, RZ, RZ, RZ ;  /* 0x000000ffff157224 */ /* 0x000fe400078e00ff */
[-C--:B------:R-:W-:Y:S02]  /*1520*/  IMAD R39, R32, R33.reuse, RZ ;  /* 0x0000002120277224 */ /* 0x080fe400078e02ff */
[----:B------:R-:W-:-:S04]  /*1530*/  IMAD.WIDE.U32 R20, R30, R33, R20 ;  /* 0x000000211e147225 */ /* 0x000fc800078e0014 */
[----:B------:R-:W-:-:S04]  /*1540*/  IMAD.HI.U32 R37, R32, R33, RZ ;  /* 0x0000002120257227 */ /* 0x000fc800078e00ff */
[----:B------:R-:W-:-:S04]  /*1550*/  IMAD.HI.U32 R20, P0, R32, R31, R20 ;  /* 0x0000001f20147227 */ /* 0x000fc80007800014 */
[----:B------:R-:W-:Y:S01]  /*1560*/  IMAD.X R37, RZ, RZ, R37, P0 ;  /* 0x000000ffff257224 */ /* 0x000fe200000e0625 */
[----:B------:R-:W-:-:S05]  /*1570*/  IADD3 R30, P2, R39, R20, RZ ;  /* 0x00000014271e7210 */ /* 0x000fca0007f5e0ff */
[----:B------:R-:W-:Y:S02]  /*1580*/  IMAD.X R37, RZ, RZ, R37, P2 ;  /* 0x000000ffff257224 */ /* 0x000fe400010e0625 */
[----:B------:R-:W-:-:S04]  /*1590*/  IMAD.WIDE.U32 R20, R30, UR4, RZ ;  /* 0x000000041e147c25 */ /* 0x000fc8000f8e00ff */
[----:B------:R-:W-:Y:S01]  /*15a0*/  IMAD R32, R37, UR4, R21 ;  /* 0x0000000425207c24 */ /* 0x000fe2000f8e0215 */
[----:B------:R-:W-:Y:S02]  /*15b0*/  IADD3 R20, P0, -R20, R31, RZ ;  /* 0x0000001f14147210 */ /* 0x000fe40007f1e1ff */
[----:B------:R-:W-:Y:S02]  /*15c0*/  IADD3 R21, P3, R30, 0x1, RZ ;  /* 0x000000011e157810 */ /* 0x000fe40007f7e0ff */
[----:B------:R-:W-:Y:S02]  /*15d0*/  IADD3.X R33, ~R32, R33, RZ, P0, !PT ;  /* 0x0000002120217210 */ /* 0x000fe400007fe5ff */
[C---:B------:R-:W-:Y:S02]  /*15e0*/  ISETP.GE.U32.AND P0, PT, R20.reuse, UR4, PT ;  /* 0x0000000414007c0c */ /* 0x040fe4000bf06070 */
[----:B------:R-:W-:Y:S02]  /*15f0*/  IADD3 R31, P2, R20, -UR4, RZ ;  /* 0x80000004141f7c10 */ /* 0x000fe4000ff5e0ff */
[----:B------:R-:W-:-:S02]  /*1600*/  ISETP.GE.U32.AND.EX P0, PT, R33, RZ, PT, P0 ;  /* 0x000000ff2100720c */ /* 0x000fc40003f06100 */
[----:B------:R-:W-:Y:S02]  /*1610*/  IADD3.X R32, R33, -0x1, RZ, P2, !PT ;  /* 0xffffffff21207810 */ /* 0x000fe400017fe4ff */
[----:B------:R-:W-:Y:S01]  /*1620*/  SEL R31, R31, R20, P0 ;  /* 0x000000141f1f7207 */ /* 0x000fe20000000000 */
[----:B------:R-:W-:Y:S01]  /*1630*/  IMAD.X R20, RZ, RZ, R37, P3 ;  /* 0x000000ffff147224 */ /* 0x000fe200018e0625 */
[----:B------:R-:W-:Y:S02]  /*1640*/  SEL R21, R21, R30, P0 ;  /* 0x0000001e15157207 */ /* 0x000fe40000000000 */
[----:B------:R-:W-:Y:S02]  /*1650*/  SEL R32, R32, R33, P0 ;  /* 0x0000002120207207 */ /* 0x000fe40000000000 */
[----:B------:R-:W-:Y:S02]  /*1660*/  ISETP.GE.U32.AND P2, PT, R31, UR4, PT ;  /* 0x000000041f007c0c */ /* 0x000fe4000bf46070 */
[----:B------:R-:W-:-:S02]  /*1670*/  SEL R20, R20, R37, P0 ;  /* 0x0000002514147207 */ /* 0x000fc40000000000 */
[----:B------:R-:W-:Y:S02]  /*1680*/  IADD3 R30, P3, R21, 0x1, RZ ;  /* 0x00000001151e7810 */ /* 0x000fe40007f7e0ff */
        /* <DEDUP_REMOVED lines=14> */
[----:B------:R-:W-:Y:S06]  /*1770*/  RET.REL.NODEC R20 `(_ZN2at6native65_GLOBAL__N__c0d6c1cb_32_DistributionExponentialKernel_cu_5881736643distribution_elementwise_grid_stride_kernelIfLi4EZNS0_9templates4cuda21uniform_and_transformIffPNS_17CUDAGeneratorImplEZZZNS4_18exponential_kernelIS7_EEvRNS_18TensorIteratorBaseEdT_ENKUlvE_clEvENKUlvE0_clEvEUlfE_EEvSA_T1_T2_EUlP24curandStatePhilox4_32_10E_ZNS1_27distribution_nullary_kernelIff7double2S7_SJ_SE_EEvSA_SG_RKT3_T4_EUlifE_EEvlNS_15PhiloxCudaStateESF_SG_) ;  /* 0xffffe88014007950 */ /* 0x000fec0003c3ffff */
.L_x_200:
        /* <DEDUP_REMOVED lines=16> */
.L_x_303:


//--------------------- .text._ZN2at6native65_GLOBAL__N__c0d6c1cb_32_DistributionExponentialKernel_cu_5881736643distribution_elementwise_grid_stride_kernelIdLi2EZNS0_9templates4cuda21uniform_and_transformIddPNS_17CUDAGeneratorImplEZZZNS4_18exponential_kernelIS7_EEvRNS_18TensorIteratorBaseEdT_ENKUlvE_clEvENKUlvE_clEvEUldE_EEvSA_T1_T2_EUlP24curandStatePhilox4_32_10E0_ZNS1_27distribution_nullary_kernelIdd6float4S7_SJ_SE_EEvSA_SG_RKT3_T4_EUlidE0_EEvlNS_15PhiloxCudaStateESF_SG_ --------------------------
	.section	.text._ZN2at6native65_GLOBAL__N__c0d6c1cb_32_DistributionExponentialKernel_cu_5881736643distribution_elementwise_grid_stride_kernelIdLi2EZNS0_9templates4cuda21uniform_and_transformIddPNS_17CUDAGeneratorImplEZZZNS4_18exponential_kernelIS7_EEvRNS_18TensorIteratorBaseEdT_ENKUlvE_clEvENKUlvE_clEvEUldE_EEvSA_T1_T2_EUlP24curandStatePhilox4_32_10E0_ZNS1_27distribution_nullary_kernelIdd6float4S7_SJ_SE_EEvSA_SG_RKT3_T4_EUlidE0_EEvlNS_15PhiloxCudaStateESF_SG_,"ax",@progbits
	.sectioninfo	@"SHI_REGISTERS=50"
	.align	128
.text._ZN2at6native65_GLOBAL__N__c0d6c1cb_32_DistributionExponentialKernel_cu_5881736643distribution_elementwise_grid_stride_kernelIdLi2EZNS0_9templates4cuda21uniform_and_transformIddPNS_17CUDAGeneratorImplEZZZNS4_18exponential_kernelIS7_EEvRNS_18TensorIteratorBaseEdT_ENKUlvE_clEvENKUlvE_clEvEUldE_EEvSA_T1_T2_EUlP24curandStatePhilox4_32_10E0_ZNS1_27distribution_nullary_kernelIdd6float4S7_SJ_SE_EEvSA_SG_RKT3_T4_EUlidE0_EEvlNS_15PhiloxCudaStateESF_SG_:
        .type           _ZN2at6native65_GLOBAL__N__c0d6c1cb_32_DistributionExponentialKernel_cu_5881736643distribution_elementwise_grid_stride_kernelIdLi2EZNS0_9templates4cuda21uniform_and_transformIddPNS_17CUDAGeneratorImplEZZZNS4_18exponential_kernelIS7_EEvRNS_18TensorIteratorBaseEdT_ENKUlvE_clEvENKUlvE_clEvEUldE_EEvSA_T1_T2_EUlP24curandStatePhilox4_32_10E0_ZNS1_27distribution_nullary_kernelIdd6float4S7_SJ_SE_EEvSA_SG_RKT3_T4_EUlidE0_EEvlNS_15PhiloxCudaStateESF_SG_,@function
        .size           _ZN2at6native65_GLOBAL__N__c0d6c1cb_32_DistributionExponentialKernel_cu_5881736643distribution_elementwise_grid_stride_kernelIdLi2EZNS0_9templates4cuda21uniform_and_transformIddPNS_17CUDAGeneratorImplEZZZNS4_18exponential_kernelIS7_EEvRNS_18TensorIteratorBaseEdT_ENKUlvE_clEvENKUlvE_clEvEUldE_EEvSA_T1_T2_EUlP24curandStatePhilox4_32_10E0_ZNS1_27distribution_nullary_kernelIdd6float4S7_SJ_SE_EEvSA_SG_RKT3_T4_EUlidE0_EEvlNS_15PhiloxCudaStateESF_SG_,(.L_x_305 - _ZN2at6native65_GLOBAL__N__c0d6c1cb_32_DistributionExponentialKernel_cu_5881736643distribution_elementwise_grid_stride_kernelIdLi2EZNS0_9templates4cuda21uniform_and_transformIddPNS_17CUDAGeneratorImplEZZZNS4_18exponential_kernelIS7_EEvRNS_18TensorIteratorBaseEdT_ENKUlvE_clEvENKUlvE_clEvEUldE_EEvSA_T1_T2_EUlP24curandStatePhilox4_32_10E0_ZNS1_27distribution_nullary_kernelIdd6float4S7_SJ_SE_EEvSA_SG_RKT3_T4_EUlidE0_EEvlNS_15PhiloxCudaStateESF_SG_)
        .other          _ZN2at6native65_GLOBAL__N__c0d6c1cb_32_DistributionExponentialKernel_cu_5881736643distribution_elementwise_grid_stride_kernelIdLi2EZNS0_9templates4cuda21uniform_and_transformIddPNS_17CUDAGeneratorImplEZZZNS4_18exponential_kernelIS7_EEvRNS_18TensorIteratorBaseEdT_ENKUlvE_clEvENKUlvE_clEvEUldE_EEvSA_T1_T2_EUlP24curandStatePhilox4_32_10E0_ZNS1_27distribution_nullary_kernelIdd6float4S7_SJ_SE_EEvSA_SG_RKT3_T4_EUlidE0_EEvlNS_15PhiloxCudaStateESF_SG_,@"STO_CUDA_ENTRY STV_DEFAULT"
_ZN2at6native65_GLOBAL__N__c0d6c1cb_32_DistributionExponentialKernel_cu_5881736643distribution_elementwise_grid_stride_kernelIdLi2EZNS0_9templates4cuda21uniform_and_transformIddPNS_17CUDAGeneratorImplEZZZNS4_18exponential_kernelIS7_EEvRNS_18TensorIteratorBaseEdT_ENKUlvE_clEvENKUlvE_clEvEUldE_EEvSA_T1_T2_EUlP24curandStatePhilox4_32_10E0_ZNS1_27distribution_nullary_kernelIdd6float4S7_SJ_SE_EEvSA_SG_RKT3_T4_EUlidE0_EEvlNS_15PhiloxCudaStateESF_SG_:
[----:B------:R-:W-:Y:S02]  /*0000*/  IMAD.MOV.U32 R1, RZ, RZ, c[0x0][0x28] ;  /* 0x00000a00ff017624 */ /* 0x000fe400078e00ff */
[----:B------:R-:W-:Y:S01]  /*0010*/  ULDC.U8 UR4, c[0x0][0x17c] ;  /* 0x00005f0000047ab9 */ /* 0x000fe20000000000 */
[----:B------:R-:W-:Y:S01]  /*0020*/  MOV R21, c[0x0][0x174] ;  /* 0x00005d0000157a02 */ /* 0x000fe20000000f00 */
[----:B------:R-:W-:Y:S01]  /*0030*/  IMAD.MOV.U32 R20, RZ, RZ, c[0x0][0x170] ;  /* 0x00005c00ff147624 */ /* 0x000fe200078e00ff */
[----:B------:R-:W-:Y:S01]  /*0040*/  ISETP.NE.AND P0, PT, RZ, UR4, PT ;  /* 0x00000004ff007c0c */ /* 0x000fe2000bf05270 */
[----:B------:R-:W-:Y:S01]  /*0050*/  ULDC.64 UR8, c[0x0][0x118] ;  /* 0x0000460000087ab9 */ /* 0x000fe20000000a00 */
[----:B------:R-:W-:Y:S01]  /*0060*/  MOV R16, c[0x0][0x168] ;  /* 0x00005a0000107a02 */ /* 0x000fe20000000f00 */
[----:B------:R-:W-:Y:S01]  /*0070*/  IMAD.MOV.U32 R17, RZ, RZ, c[0x0][0x16c] ;  /* 0x00005b00ff117624 */ /* 0x000fe200078e00ff */
[----:B------:R-:W0:Y:S04]  /*0080*/  S2R R40, SR_TID.X ;  /* 0x0000000000287919 */ /* 0x000e280000002100 */
[----:B------:R-:W0:Y:S01]  /*0090*/  S2R R5, SR_CTAID.X ;  /* 0x0000000000057919 */ /* 0x000e220000002500 */
[----:B------:R-:W-:Y:S01]  /*00a0*/  IMAD.MOV.U32 R41, RZ, RZ, RZ ;  /* 0x000000ffff297224 */ /* 0x000fe200078e00ff */
[----:B------:R-:W-:-:S02]  /*00b0*/  UMOV UR6, 0x1 ;  /* 0x0000000100067882 */ /* 0x000fc40000000000 */
[----:B------:R-:W-:Y:S01]  /*00c0*/  ULDC.64 UR4, c[0x0][0x160] ;  /* 0x0000580000047ab9 */ /* 0x000fe20000000a00 */
[----:B------:R-:W-:Y:S01]  /*00d0*/  @P0 IMAD.MOV.U32 R2, RZ, RZ, R20 ;  /* 0x000000ffff020224 */ /* 0x000fe200078e0014 */
[----:B------:R-:W2:Y:S01]  /*00e0*/  @P0 LDG.E.64 R16, [R16.64] ;  /* 0x0000000810100981 */ /* 0x000ea2000c1e1b00 */
[----:B------:R-:W-:-:S06]  /*00f0*/  @P0 IMAD.MOV.U32 R3, RZ, RZ, R21 ;  /* 0x000000ffff030224 */ /* 0x000fcc00078e0015 */
        /* <DEDUP_REMOVED lines=76> */
[----:B------:R-:W-:Y:S05]  /*05c0*/  CALL.REL.NOINC `($__internal_13_$__cuda_sm20_div_s64) ;  /* 0x0000308000007944 */ /* 0x000fea0003c00000 */
[----:B------:R-:W-:Y:S05]  /*05d0*/  BRA `(.L_x_202) ;  /* 0x0000016000007947 */ /* 0x000fea0003800000 */
.L_x_201:
[----:B------:R-:W-:-:S04]  /*05e0*/  IMAD.MOV.U32 R18, RZ, RZ, c[0x0][0x0] ;  /* 0x00000000ff127624 */ /* 0x000fc800078e00ff */
        /* <DEDUP_REMOVED lines=15> */
[----:B------:R-:W-:Y:S02]  /*06e0*/  @P0 IADD3 R19, -R24, R19, RZ ;  /* 0x0000001318130210 */ /* 0x000fe40007ffe1ff */
[----:B------:R-:W-:Y:S02]  /*06f0*/  @P0 IADD3 R18, R18, 0x1, RZ ;  /* 0x0000000112120810 */ /* 0x000fe40007ffe0ff */
[----:B------:R-:W-:Y:S01]  /*0700*/  ISETP.GE.U32.AND P1, PT, R19, R24, PT ;  /* 0x000000181300720c */ /* 0x000fe20003f26070 */
[----:B------:R-:W-:-:S12]  /*0710*/  IMAD.MOV.U32 R19, RZ, RZ, RZ ;  /* 0x000000ffff137224 */ /* 0x000fd800078e00ff */
[----:B------:R-:W-:Y:S02]  /*0720*/  @P1 IADD3 R18, R18, 0x1, RZ ;  /* 0x0000000112121810 */ /* 0x000fe40007ffe0ff */
[----:B------:R-:W-:-:S03]  /*0730*/  @!P2 LOP3.LUT R18, RZ, R24, RZ, 0x33, !PT ;  /* 0x00000018ff12a212 */ /* 0x000fc600078e33ff */
.L_x_202:
        /* <DEDUP_REMOVED lines=14> */
[----:B------:R-:W0:Y:S01]  /*0820*/  MUFU.RCP64H R25, c[0x0][0x32c] ;  /* 0x0000cb0000197b08 */ /* 0x000e220000001800 */
[----:B------:R-:W-:Y:S01]  /*0830*/  IMAD.MOV.U32 R21, RZ, RZ, c[0x0][0x32c] ;  /* 0x0000cb00ff157624 */ /* 0x000fe200078e00ff */
[----:B------:R-:W-:Y:S01]  /*0840*/  MOV R18, c[0x0][0x328] ;  /* 0x0000ca0000127a02 */ /* 0x000fe20000000f00 */
[----:B------:R-:W-:Y:S01]  /*0850*/  IMAD.MOV.U32 R19, RZ, RZ, c[0x0][0x32c] ;  /* 0x0000cb00ff137624 */ /* 0x000fe200078e00ff */
[----:B------:R-:W-:Y:S01]  /*0860*/  LOP3.LUT R43, R20, 0x3, RZ, 0xc0, !PT ;  /* 0x00000003142b7812 */ /* 0x000fe200078ec0ff */
[----:B------:R-:W-:Y:S01]  /*0870*/  IMAD R30, R30, -0x326172a9, RZ ;  /* 0xcd9e8d571e1e7824 */ /* 0x000fe200078e02ff */
[----:B------:R-:W-:-:S04]  /*0880*/  IADD3 R24, R21, 0x300402, RZ ;  /* 0x0030040215187810 */ /* 0x000fc80007ffe0ff */
[----:B------:R-:W-:Y:S02]  /*0890*/  FSETP.GEU.AND P0, PT, |R24|, 5.8789094863358348022e-39, PT ;  /* 0x004004021800780b */ /* 0x000fe40003f0e200 */
[----:B0-----:R-:W0:-:S06]  /*08a0*/  DFMA R26, R24, -R18, 1 ;  /* 0x3ff00000181a742b */ /* 0x001e0c0000000812 */
[----:B0-----:R-:W0:-:S06]  /*08b0*/  DFMA R26, R26, R26, R26 ;  /* 0x0000001a1a1a722b */ /* 0x001e0c000000001a */
[----:B0-----:R-:W0:-:S06]  /*08c0*/  DFMA R26, R24, R26, R24 ;  /* 0x0000001a181a722b */ /* 0x001e0c0000000018 */
[----:B0-----:R-:W0:-:S06]  /*08d0*/  DFMA R18, R26, -R18, 1 ;  /* 0x3ff000001a12742b */ /* 0x001e0c0000000812 */
[----:B0-----:R0:W1:Y:S01]  /*08e0*/  DFMA R18, R26, R18, R26 ;  /* 0x000000121a12722b */ /* 0x001062000000001a */
[----:B------:R-:W-:Y:S05]  /*08f0*/  @P0 BRA `(.L_x_203) ;  /* 0x0000004000000947 */ /* 0x000fea0003800000 */
[----:B-1----:R-:W-:Y:S02]  /*0900*/  LOP3.LUT R18, R21, 0x7fffffff, RZ, 0xc0, !PT ;  /* 0x7fffffff15127812 */ /* 0x002fe400078ec0ff */
[----:B0-----:R-:W-:Y:S02]  /*0910*/  MOV R26, 0x940 ;  /* 0x00000940001a7802 */ /* 0x001fe40000000f00 */
[----:B------:R-:W-:Y:S02]  /*0920*/  IADD3 R20, R18, -0x100000, RZ ;  /* 0xfff0000012147810 */ /* 0x000fe40007ffe0ff */
[----:B------:R-:W-:Y:S05]  /*0930*/  CALL.REL.NOINC `($__internal_12_$__cuda_sm20_dblrcp_rn_slowpath_v3) ;  /* 0x00002a4000007944 */ /* 0x000fea0003c00000 */
.L_x_203:
[----:B------:R-:W-:Y:S01]  /*0940*/  IADD3 R0, R0, 0x1, RZ ;  /* 0x0000000100007810 */ /* 0x000fe20007ffe0ff */
[----:B------:R-:W-:Y:S03]  /*0950*/  BSSY B0, `(.L_x_204) ;  /* 0x000000c000007945 */ /* 0x000fe60003800000 */
[C---:B------:R-:W-:Y:S01]  /*0960*/  ISETP.NE.AND P0, PT, R0.reuse, RZ, PT ;  /* 0x000000ff0000720c */ /* 0x040fe20003f05270 */
[----:B0-----:R-:W-:-:S12]  /*0970*/  IMAD.HI.U32 R20, R0, -0x2daee0ad, RZ ;  /* 0xd2511f5300147827 */ /* 0x001fd800078e00ff */
[----:B------:R-:W-:Y:S05]  /*0980*/  @P0 BRA `(.L_x_205) ;  /* 0x0000008000000947 */ /* 0x000fea0003800000 */
[----:B------:R-:W-:-:S04]  /*0990*/  IADD3 R2, R2, 0x1, RZ ;  /* 0x0000000102027810 */ /* 0x000fc80007ffe0ff */
[----:B------:R-:W-:-:S13]  /*09a0*/  ISETP.NE.AND P0, PT, R2, RZ, PT ;  /* 0x000000ff0200720c */ /* 0x000fda0003f05270 */
[----:B------:R-:W-:Y:S02]  /*09b0*/  @!P0 IADD3 R40, R40, 0x1, RZ ;  /* 0x0000000128288810 */ /* 0x000fe40007ffe0ff */
[----:B------:R-:W-:Y:S02]  /*09c0*/  @!P0 IADD3 R21, R15, 0x1, RZ ;  /* 0x000000010f158810 */ /* 0x000fe40007ffe0ff */
[----:B------:R-:W-:Y:S02]  /*09d0*/  ISETP.NE.AND P1, PT, R40, RZ, !P0 ;  /* 0x000000ff2800720c */ /* 0x000fe40004725270 */
[----:B------:R-:W-:-:S11]  /*09e0*/  @!P0 MOV R2, RZ ;  /* 0x000000ff00028202 */ /* 0x000fd60000000f00 */
[----:B------:R-:W-:-:S04]  /*09f0*/  @P1 IMAD.MOV R21, RZ, RZ, R15 ;  /* 0x000000ffff151224 */ /* 0x000fc800078e020f */
[----:B------:R-:W-:Y:S02]  /*0a00*/  @!P0 IMAD.MOV.U32 R15, RZ, RZ, R21 ;  /* 0x000000ffff0f8224 */ /* 0x000fe400078e0015 */
.L_x_205:
[----:B------:R-:W-:Y:S05]  /*0a10*/  BSYNC B0 ;  /* 0x0000000000007941 */ /* 0x000fea0003800000 */
.L_x_204:
[----:B------:R-:W-:Y:S01]  /*0a20*/  IMAD.HI.U32 R21, R40, -0x326172a9, RZ ;  /* 0xcd9e8d5728157827 */ /* 0x000fe200078e00ff */
[----:B------:R-:W-:Y:S02]  /*0a30*/  LOP3.LUT R20, R20, R15, R17, 0x96, !PT ;  /* 0x0000000f14147212 */ /* 0x000fe400078e9611 */
[----:B------:R-:W-:Y:S01]  /*0a40*/  IADD3 R28, R16, -0x61c88647, RZ ;  /* 0x9e3779b9101c7810 */ /* 0x000fe20007ffe0ff */
[----:B------:R-:W-:Y:S01]  /*0a50*/  IMAD R25, R40, -0x326172a9, RZ ;  /* 0xcd9e8d5728197824 */ /* 0x000fe200078e02ff */
[----:B------:R-:W-:Y:S01]  /*0a60*/  LOP3.LUT R26, R21, R2, R16, 0x96, !PT ;  /* 0x00000002151a7212 */ /* 0x000fe200078e9610 */
[----:B------:R-:W-:Y:S01]  /*0a70*/  IMAD.WIDE.U32 R20, R20, -0x326172a9, RZ ;  /* 0xcd9e8d5714147825 */ /* 0x000fe200078e00ff */
[----:B------:R-:W-:-:S03]  /*0a80*/  ISETP.NE.AND P0, PT, R43, 0x1, PT ;  /* 0x000000012b00780c */ /* 0x000fc60003f05270 */
[----:B------:R-:W-:Y:S01]  /*0a90*/  IMAD R24, R0, -0x2daee0ad, RZ ;  /* 0xd2511f5300187824 */ /* 0x000fe200078e02ff */
[----:B------:R-:W-:Y:S01]  /*0aa0*/  LOP3.LUT R25, R21, R25, R28, 0x96, !PT ;  /* 0x0000001915197212 */ /* 0x000fe200078e961c */
[----:B------:R-:W-:-:S04]  /*0ab0*/  IMAD.WIDE.U32 R26, R26, -0x2daee0ad, RZ ;  /* 0xd2511f531a1a7825 */ /* 0x000fc800078e00ff */
[----:B------:R-:W-:Y:S01]  /*0ac0*/  IMAD.WIDE.U32 R28, R25, -0x2daee0ad, RZ ;  /* 0xd2511f53191c7825 */ /* 0x000fe200078e00ff */
[----:B------:R-:W-:Y:S02]  /*0ad0*/  LOP3.LUT R24, R27, R24, R3, 0x96, !PT ;  /* 0x000000181b187212 */ /* 0x000fe400078e9603 */
[----:B------:R-:W-:Y:S02]  /*0ae0*/  IADD3 R27, R16, 0x3c6ef372, RZ ;  /* 0x3c6ef372101b7810 */ /* 0x000fe40007ffe0ff */
[----:B------:R-:W-:Y:S01]  /*0af0*/  LOP3.LUT R21, R29, R26, R4, 0x96, !PT ;  /* 0x0000001a1d157212 */ /* 0x000fe200078e9604 */
[----:B------:R-:W-:-:S05]  /*0b00*/  IMAD.WIDE.U32 R24, R24, -0x326172a9, RZ ;  /* 0xcd9e8d5718187825 */ /* 0x000fca00078e00ff */
        /* <DEDUP_REMOVED lines=35> */
[----:B------:R-:W-:-:S04]  /*0d40*/  LOP3.LUT R44, R21, R44, R27, 0x96, !PT ;  /* 0x0000002c152c7212 */ /* 0x000fc800078e961b */
[----:B------:R-:W-:Y:S01]  /*0d50*/  LOP3.LUT R45, R45, R24, R14, 0x96, !PT ;  /* 0x000000182d2d7212 */ /* 0x000fe200078e960e */
[----:B------:R-:W-:Y:S01]  /*0d60*/  IMAD.MOV.U32 R24, RZ, RZ, R30 ;  /* 0x000000ffff187224 */ /* 0x000fe200078e001e */
[----:B------:R-:W-:Y:S05]  /*0d70*/  @!P0 BRA `(.L_x_206) ;  /* 0x000000b000008947 */ /* 0x000fea0003800000 */
[----:B------:R-:W-:-:S13]  /*0d80*/  ISETP.NE.AND P0, PT, R43, 0x2, PT ;  /* 0x000000022b00780c */ /* 0x000fda0003f05270 */
[----:B------:R-:W-:Y:S05]  /*0d90*/  @!P0 BRA `(.L_x_207) ;  /* 0x0000007000008947 */ /* 0x000fea0003800000 */
[----:B------:R-:W-:Y:S01]  /*0da0*/  ISETP.NE.AND P0, PT, R43, 0x3, PT ;  /* 0x000000032b00780c */ /* 0x000fe20003f05270 */
[----:B------:R-:W-:Y:S01]  /*0db0*/  IMAD.MOV.U32 R22, RZ, RZ, R44 ;  /* 0x000000ffff167224 */ /* 0x000fe200078e002c */
[----:B------:R-:W-:-:S11]  /*0dc0*/  MOV R24, R25 ;  /* 0x0000001900187202 */ /* 0x000fd60000000f00 */
[----:B------:R-:W-:Y:S05]  /*0dd0*/  @!P0 BRA `(.L_x_206) ;  /* 0x0000005000008947 */ /* 0x000fea0003800000 */
[----:B------:R-:W-:Y:S01]  /*0de0*/  IMAD.MOV.U32 R24, RZ, RZ, R23 ;  /* 0x000000ffff187224 */ /* 0x000fe200078e0017 */
[----:B------:R-:W-:Y:S01]  /*0df0*/  MOV R22, R30 ;  /* 0x0000001e00167202 */ /* 0x000fe20000000f00 */
[----:B------:R-:W-:Y:S05]  /*0e00*/  BRA `(.L_x_206) ;  /* 0x0000002000007947 */ /* 0x000fea0003800000 */
.L_x_207:
[----:B------:R-:W-:Y:S02]  /*0e10*/  IMAD.MOV.U32 R24, RZ, RZ, R22 ;  /* 0x000000ffff187224 */ /* 0x000fe400078e0016 */
[----:B------:R-:W-:-:S03]  /*0e20*/  IMAD.MOV.U32 R22, RZ, RZ, R25 ;  /* 0x000000ffff167224 */ /* 0x000fc600078e0019 */
.L_x_206:
[----:B------:R-:W-:Y:S01]  /*0e30*/  ISETP.GE.U32.AND P0, PT, R12, c[0x0][0x160], PT ;  /* 0x000058000c007a0c */ /* 0x000fe20003f06070 */
[----:B------:R-:W0:Y:S01]  /*0e40*/  I2F.U32 R46, R22 ;  /* 0x00000016002e7306 */ /* 0x000e220000201000 */
[----:B------:R-:W-:Y:S01]  /*0e50*/  HFMA2.MMA R23, -RZ, RZ, 0.1171875, 0 ;  /* 0x2f800000ff177435 */ /* 0x000fe200000001ff */
[----:B------:R-:W-:Y:S01]  /*0e60*/  BSSY B0, `(.L_x_208) ;  /* 0x0000123000007945 */ /* 0x000fe20003800000 */
[----:B------:R-:W-:-:S08]  /*0e70*/  ISETP.GE.AND.EX P0, PT, R13, c[0x0][0x164], PT, P0 ;  /* 0x000059000d007a0c */ /* 0x000fd00003f06300 */
[----:B0-----:R-:W-:-:S05]  /*0e80*/  FFMA.FTZ R46, R46, R23, 1.1641532182693481445e-10 ;  /* 0x2f0000002e2e7423 */ /* 0x001fca0000010017 */
[----:B------:R-:W-:Y:S05]  /*0e90*/  @P0 BRA `(.L_x_209) ;  /* 0x000011f000000947 */ /* 0x000fea0003800000 */
[----:B------:R-:W0:Y:S01]  /*0ea0*/  I2F.U32 R24, R24 ;  /* 0x0000001800187306 */ /* 0x000e220000201000 */
[----:B------:R-:W-:Y:S01]  /*0eb0*/  ISETP.NE.AND P0, PT, RZ, c[0x0][0x188], PT ;  /* 0x00006200ff007a0c */ /* 0x000fe20003f05270 */
[----:B------:R-:W-:Y:S02]  /*0ec0*/  IMAD.MOV.U32 R25, RZ, RZ, RZ ;  /* 0x000000ffff197224 */ /* 0x000fe400078e00ff */
[----:B0-----:R-:W-:-:S04]  /*0ed0*/  FFMA.FTZ R22, R24, R23, 1.1641532182693481445e-10 ;  /* 0x2f00000018167423 */ /* 0x001fc80000010017 */
[----:B------:R-:W-:-:S04]  /*0ee0*/  FMUL.FTZ R22, R22, 1 ;  /* 0x3f80000016167820 */ /* 0x000fc80000410000 */
[----:B------:R0:W2:Y:S02]  /*0ef0*/  F2F.F64.F32 R26, R22 ;  /* 0x00000016001a7310 */ /* 0x0000a40000201800 */
[----:B------:R-:W-:Y:S05]  /*0f00*/  @!P0 BRA `(.L_x_210) ;  /* 0x00000d3000008947 */ /* 0x000fea0003800000 */
[----:B------:R-:W-:Y:S01]  /*0f10*/  MOV R23, R12 ;  /* 0x0000000c00177202 */ /* 0x000fe20000000f00 */
[----:B0-----:R-:W-:Y:S02]  /*0f20*/  IMAD.MOV.U32 R22, RZ, RZ, RZ ;  /* 0x000000ffff167224 */ /* 0x001fe400078e00ff */
[----:B------:R-:W-:Y:S02]  /*0f30*/  IMAD.MOV.U32 R24, RZ, RZ, c[0x0][0x188] ;  /* 0x00006200ff187624 */ /* 0x000fe400078e00ff */
[----:B------:R-:W-:-:S03]  /*0f40*/  IMAD.HI.U32 R22, R12, c[0x0][0x190], R22 ;  /* 0x000064000c167a27 */ /* 0x000fc600078e0016 */
[----:B------:R-:W-:Y:S02]  /*0f50*/  ISETP.NE.AND P0, PT, R24, 0x1, PT ;  /* 0x000000011800780c */ /* 0x000fe40003f05270 */
[----:B------:R-:W-:-:S05]  /*0f60*/  SHF.R.U32.HI R23, RZ, c[0x0][0x194], R22 ;  /* 0x00006500ff177a19 */ /* 0x000fca0000011616 */
[----:B------:R-:W-:-:S04]  /*0f70*/  IMAD.MOV R25, RZ, RZ, -R23 ;  /* 0x000000ffff197224 */ /* 0x000fc800078e0a17 */
[----:B------:R-:W-:-:S04]  /*0f80*/  IMAD R25, R25, c[0x0][0x18c], R12 ;  /* 0x0000630019197a24 */ /* 0x000fc800078e020c */
[----:B------:R-:W-:Y:S01]  /*0f90*/  IMAD R25, R25, c[0x0][0x2b8], RZ ;  /* 0x0000ae0019197a24 */ /* 0x000fe200078e02ff */
        /* <DEDUP_REMOVED lines=27> */
[----:B------:R-:W-:Y:S01]  /*1150*/  ISETP.NE.AND P0, PT, R24, 0x5, PT ;  /* 0x000000051800780c */ /* 0x000fe20003f05270 */
[----:B------:R-:W-:-:S04]  /*1160*/  IMAD.MOV.U32 R23, RZ, RZ, R29 ;  /* 0x000000ffff177224 */ /* 0x000fc800078e001d */
        /* <DEDUP_REMOVED lines=159> */
[----:B------:R-:W-:Y:S01]  /*1b60*/  ISETP.NE.AND P0, PT, R24, 0x18, PT ;  /* 0x000000181800780c */ /* 0x000fe20003f05270 */
[----:B------:R-:W-:Y:S02]  /*1b70*/  IMAD.MOV.U32 R22, RZ, RZ, RZ ;  /* 0x000000ffff167224 */ /* 0x000fe400078e00ff */
[----:B------:R-:W-:-:S04]  /*1b80*/  IMAD.MOV.U32 R23, RZ, RZ, R31 ;  /* 0x000000ffff177224 */ /* 0x000fc800078e001f */
[----:B------:R-:W-:-:S05]  /*1b90*/  IMAD.HI.U32 R22, R31, c[0x0][0x2a4], R22 ;  /* 0x0000a9001f167a27 */ /* 0x000fca00078e0016 */
[----:B------:R-:W-:Y:S02]  /*1ba0*/  SHF.R.U32.HI R23, RZ, c[0x0][0x2a8], R22 ;  /* 0x0000aa00ff177a19 */ /* 0x000fe40000011616 */
[----:B------:R-:W-:-:S03]  /*1bb0*/  @P0 MOV R22, RZ ;  /* 0x000000ff00160202 */ /* 0x000fc60000000f00 */
[--C-:B------:R-:W-:Y:S02]  /*1bc0*/  IMAD.MOV R28, RZ, RZ, -R23.reuse ;  /* 0x000000ffff1c7224 */ /* 0x100fe400078e0a17 */
[----:B------:R-:W-:-:S05]  /*1bd0*/  @P0 IMAD.HI.U32 R22, R23, c[0x0][0x2b0], R22 ;  /* 0x0000ac0017160a27 */ /* 0x000fca00078e0016 */
[----:B------:R-:W-:Y:S01]  /*1be0*/  @P0 SHF.R.U32.HI R24, RZ, c[0x0][0x2b4], R22 ;  /* 0x0000ad00ff180a19 */ /* 0x000fe20000011616 */
[----:B------:R-:W-:-:S04]  /*1bf0*/  IMAD R22, R28, c[0x0][0x2a0], R31 ;  /* 0x0000a8001c167a24 */ /* 0x000fc800078e021f */
[----:B------:R-:W-:Y:S02]  /*1c00*/  @P0 IMAD.MOV R29, RZ, RZ, -R24 ;  /* 0x000000ffff1d0224 */ /* 0x000fe400078e0a18 */
[----:B------:R-:W-:Y:S02]  /*1c10*/  IMAD R25, R22, c[0x0][0x314], R25 ;  /* 0x0000c50016197a24 */ /* 0x000fe400078e0219 */
[----:B------:R-:W-:-:S04]  /*1c20*/  @P0 IMAD R22, R29, c[0x0][0x2ac], R23 ;  /* 0x0000ab001d160a24 */ /* 0x000fc800078e0217 */
[----:B------:R-:W-:-:S03]  /*1c30*/  @P0 IMAD R25, R22, c[0x0][0x318], R25 ;  /* 0x0000c60016190a24 */ /* 0x000fc600078e0219 */
.L_x_210:
[----:B--2---:R-:W2:Y:S01]  /*1c40*/  DSETP.GE.AND P1, PT, R26, c[0x2][0x0], PT ;  /* 0x008000001a00762a */ /* 0x004ea20003f26000 */
[----:B------:R-:W-:Y:S01]  /*1c50*/  BSSY B1, `(.L_x_211) ;  /* 0x0000040000017945 */ /* 0x000fe20003800000 */
[----:B0-----:R-:W-:Y:S01]  /*1c60*/  IADD3 R22, P0, R25, c[0x0][0x320], RZ ;  /* 0x0000c80019167a10 */ /* 0x001fe20007f1e0ff */
[----:B------:R-:W-:Y:S01]  /*1c70*/  IMAD.MOV.U32 R25, RZ, RZ, -0x43600000 ;  /* 0xbca00000ff197424 */ /* 0x000fe200078e00ff */
[----:B------:R-:W-:-:S10]  /*1c80*/  MOV R24, 0x0 ;  /* 0x0000000000187802 */ /* 0x000fd40000000f00 */
[----:B--2---:R-:W-:Y:S05]  /*1c90*/  @P1 BRA `(.L_x_212) ;  /* 0x000003b000001947 */ /* 0x004fea0003800000 */
[----:B------:R-:W-:Y:S01]  /*1ca0*/  ISETP.GT.AND P1, PT, R27, 0xfffff, PT ;  /* 0x000fffff1b00780c */ /* 0x000fe20003f24270 */
[----:B------:R-:W-:Y:S01]  /*1cb0*/  IMAD.MOV.U32 R29, RZ, RZ, R27 ;  /* 0x000000ffff1d7224 */ /* 0x000fe200078e001b */
[----:B------:R-:W-:Y:S01]  /*1cc0*/  MOV R30, R26 ;  /* 0x0000001a001e7202 */ /* 0x000fe20000000f00 */
[----:B------:R-:W-:-:S10]  /*1cd0*/  IMAD.MOV.U32 R28, RZ, RZ, -0x3ff ;  /* 0xfffffc01ff1c7424 */ /* 0x000fd400078e00ff */
[----:B------:R-:W0:Y:S01]  /*1ce0*/  @!P1 DMUL R26, R26, 1.80143985094819840000e+16 ;  /* 0x435000001a1a9828 */ /* 0x000e220000000000 */
[----:B------:R-:W-:-:S09]  /*1cf0*/  @!P1 MOV R28, 0xfffffbcb ;  /* 0xfffffbcb001c9802 */ /* 0x000fd20000000f00 */
[----:B0-----:R-:W-:Y:S02]  /*1d00*/  @!P1 IMAD.MOV.U32 R29, RZ, RZ, R27 ;  /* 0x000000ffff1d9224 */ /* 0x001fe400078e001b */
[----:B------:R-:W-:-:S03]  /*1d10*/  @!P1 IMAD.MOV.U32 R30, RZ, RZ, R26 ;  /* 0x000000ffff1e9224 */ /* 0x000fc600078e001a */
[----:B------:R-:W-:-:S04]  /*1d20*/  IADD3 R24, R29, -0x1, RZ ;  /* 0xffffffff1d187810 */ /* 0x000fc80007ffe0ff */
[----:B------:R-:W-:-:S13]  /*1d30*/  ISETP.GE.U32.AND P2, PT, R24, 0x7fefffff, PT ;  /* 0x7fefffff1800780c */ /* 0x000fda0003f46070 */
[----:B------:R-:W-:Y:S01]  /*1d40*/  @P2 IMAD.MOV.U32 R24, RZ, RZ, 0x0 ;  /* 0x00000000ff182424 */ /* 0x000fe200078e00ff */
[----:B------:R-:W-:Y:S02]  /*1d50*/  @P2 MOV R25, 0x7ff00000 ;  /* 0x7ff0000000192802 */ /* 0x000fe40000000f00 */
[----:B------:R-:W-:-:S04]  /*1d60*/  @P2 FSETP.NEU.FTZ.AND P3, PT, R27, RZ, PT ;  /* 0x000000ff1b00220b */ /* 0x000fc80003f7d000 */
[----:B------:R-:W0:-:S10]  /*1d70*/  @P2 DFMA R24, R26, R24, +INF ;  /* 0x7ff000001a18242b */ /* 0x000e140000000018 */
[----:B0-----:R-:W-:Y:S02]  /*1d80*/  @P2 FSEL R24, R24, RZ, P3 ;  /* 0x000000ff18182208 */ /* 0x001fe40001800000 */
[----:B------:R-:W-:Y:S01]  /*1d90*/  @P2 FSEL R25, R25, -QNAN , P3 ;  /* 0xfff0000019192808 */ /* 0x000fe20001800000 */
[----:B------:R-:W-:Y:S05]  /*1da0*/  @P2 BRA `(.L_x_212) ;  /* 0x000002a000002947 */ /* 0x000fea0003800000 */
[C---:B------:R-:W-:Y:S02]  /*1db0*/  LOP3.LUT R24, R29.reuse, 0x800fffff, RZ, 0xc0, !PT ;  /* 0x800fffff1d187812 */ /* 0x040fe400078ec0ff */
[----:B------:R-:W-:Y:S02]  /*1dc0*/  MOV R26, RZ ;  /* 0x000000ff001a7202 */ /* 0x000fe40000000f00 */
[----:B------:R-:W-:Y:S01]  /*1dd0*/  LOP3.LUT R25, R24, 0x3ff00000, RZ, 0xfc, !PT ;  /* 0x3ff0000018197812 */ /* 0x000fe200078efcff */
[----:B------:R-:W-:Y:S01]  /*1de0*/  IMAD.MOV.U32 R24, RZ, RZ, R30 ;  /* 0x000000ffff187224 */ /* 0x000fe200078e001e */
[----:B------:R-:W-:Y:S02]  /*1df0*/  LEA.HI R28, R29, R28, RZ, 0xc ;  /* 0x0000001c1d1c7211 */ /* 0x000fe400078f60ff */
[----:B------:R-:W-:-:S02]  /*1e00*/  ISETP.GE.AND P1, PT, R25, 0x3ff6a09f, PT ;  /* 0x3ff6a09f1900780c */ /* 0x000fc40003f26270 */
[----:B------:R-:W-:-:S11]  /*1e10*/  MOV R29, 0x43300000 ;  /* 0x43300000001d7802 */ /* 0x000fd60000000f00 */
[----:B------:R-:W-:Y:S02]  /*1e20*/  @P1 IADD3 R27, R25, -0x100000, RZ ;  /* 0xfff00000191b1810 */ /* 0x000fe40007ffe0ff */
[----:B------:R-:W-:-:S03]  /*1e30*/  @P1 IADD3 R28, R28, 0x1, RZ ;  /* 0x000000011c1c1810 */ /* 0x000fc60007ffe0ff */
[----:B------:R-:W-:Y:S01]  /*1e40*/  @P1 IMAD.MOV.U32 R25, RZ, RZ, R27 ;  /* 0x000000ffff191224 */ /* 0x000fe200078e001b */
[----:B------:R-:W-:-:S05]  /*1e50*/  LOP3.LUT R28, R28, 0x80000000, RZ, 0x3c, !PT ;  /* 0x800000001c1c7812 */ /* 0x000fca00078e3cff */
[----:B------:R-:W0:-:S04]  /*1e60*/  DADD R30, R24, 1 ;  /* 0x3ff00000181e7429 */ /* 0x000e080000000000 */
[----:B------:R-:W-:Y:S02]  /*1e70*/  DADD R24, R24, -1 ;  /* 0xbff0000018187429 */ /* 0x000fe40000000000 */
[----:B0-----:R-:W0:Y:S02]  /*1e80*/  MUFU.RCP64H R27, R31 ;  /* 0x0000001f001b7308 */ /* 0x001e240000001800 */
[----:B------:R-:W-:-:S04]  /*1e90*/  DADD R28, R28, c[0x2][0x40] ;  /* 0x008010001c1c7629 */ /* 0x000fc80000000000 */
[----:B0-----:R-:W0:-:S06]  /*1ea0*/  DFMA R38, -R30, R26, 1 ;  /* 0x3ff000001e26742b */ /* 0x001e0c000000011a */
[----:B0-----:R-:W0:-:S06]  /*1eb0*/  DFMA R38, R38, R38, R38 ;  /* 0x000000262626722b */ /* 0x001e0c0000000026 */
[----:B0-----:R0:W2:Y:S02]  /*1ec0*/  DFMA R38, R26, R38, R26 ;  /* 0x000000261a26722b */ /* 0x0010a4000000001a */
[----:B0-----:R-:W-:Y:S02]  /*1ed0*/  IMAD.MOV.U32 R26, RZ, RZ, 0x3ae80f1e ;  /* 0x3ae80f1eff1a7424 */ /* 0x001fe400078e00ff */
[----:B------:R-:W-:Y:S02]  /*1ee0*/  IMAD.MOV.U32 R27, RZ, RZ, 0x3eb1380b ;  /* 0x3eb1380bff1b7424 */ /* 0x000fe400078e00ff */
[----:B--2---:R-:W0:-:S06]  /*1ef0*/  DMUL R36, R38, R24 ;  /* 0x0000001826247228 */ /* 0x004e0c0000000000 */
[----:B0-----:R-:W0:-:S06]  /*1f00*/  DFMA R36, R38, R24, R36 ;  /* 0x000000182624722b */ /* 0x001e0c0000000024 */
[----:B0-----:R-:W0:-:S04]  /*1f10*/  DMUL R34, R36, R36 ;  /* 0x0000002424227228 */ /* 0x001e080000000000 */
[----:B------:R-:W2:-:S04]  /*1f20*/  DADD R30, R24, -R36 ;  /* 0x00000000181e7229 */ /* 0x000e880000000824 */
[----:B0-----:R-:W0:-:S04]  /*1f30*/  DFMA R26, R34, R26, c[0x2][0x8] ;  /* 0x00800200221a762b */ /* 0x001e08000000001a */
[----:B--2---:R-:W-:-:S04]  /*1f40*/  DADD R30, R30, R30 ;  /* 0x000000001e1e7229 */ /* 0x004fc8000000001e */
[----:B0-----:R-:W0:-:S04]  /*1f50*/  DFMA R32, R34, R26, c[0x2][0x10] ;  /* 0x008004002220762b */ /* 0x001e08000000001a */
[----:B------:R-:W-:-:S04]  /*1f60*/  DFMA R26, R28, c[0x2][0x48], R36 ;  /* 0x008012001c1a7a2b */ /* 0x000fc80000000024 */
[----:B0-----:R-:W0:-:S04]  /*1f70*/  DFMA R32, R34, R32, c[0x2][0x18] ;  /* 0x008006002220762b */ /* 0x001e080000000020 */
[----:B------:R-:W-:-:S04]  /*1f80*/  DFMA R30, R24, -R36, R30 ;  /* 0x80000024181e722b */ /* 0x000fc8000000001e */
[----:B0-----:R-:W0:-:S04]  /*1f90*/  DFMA R32, R34, R32, c[0x2][0x20] ;  /* 0x008008002220762b */ /* 0x001e080000000020 */
[----:B------:R-:W-:-:S04]  /*1fa0*/  DFMA R24, -R28, c[0x2][0x48], R26 ;  /* 0x008012001c187a2b */ /* 0x000fc8000000011a */
[----:B0-----:R-:W0:-:S04]  /*1fb0*/  DFMA R32, R34, R32, c[0x2][0x28] ;  /* 0x00800a002220762b */ /* 0x001e080000000020 */
[----:B------:R-:W-:-:S04]  /*1fc0*/  DMUL R30, R38, R30 ;  /* 0x0000001e261e7228 */ /* 0x000fc80000000000 */
[----:B0-----:R-:W0:-:S04]  /*1fd0*/  DFMA R32, R34, R32, c[0x2][0x30] ;  /* 0x00800c002220762b */ /* 0x001e080000000020 */
[----:B------:R-:W-:-:S04]  /*1fe0*/  DADD R24, -R36, R24 ;  /* 0x0000000024187229 */ /* 0x000fc80000000118 */
[----:B0-----:R-:W0:-:S06]  /*1ff0*/  DFMA R32, R34, R32, c[0x2][0x38] ;  /* 0x00800e002220762b */ /* 0x001e0c0000000020 */
[----:B0-----:R-:W0:-:S06]  /*2000*/  DMUL R32, R34, R32 ;  /* 0x0000002022207228 */ /* 0x001e0c0000000000 */
[----:B0-----:R-:W0:-:S06]  /*2010*/  DFMA R30, R36, R32, R30 ;  /* 0x00000020241e722b */ /* 0x001e0c000000001e */
[----:B0-----:R-:W0:-:S06]  /*2020*/  DADD R24, R30, -R24 ;  /* 0x000000001e187229 */ /* 0x001e0c0000000818 */
[----:B0-----:R-:W0:-:S06]  /*2030*/  DFMA R24, R28, c[0x2][0x50], R24 ;  /* 0x008014001c187a2b */ /* 0x001e0c0000000018 */
[----:B0-----:R0:W2:-:S06]  /*2040*/  DADD R24, R26, R24 ;  /* 0x000000001a187229 */ /* 0x00108c0000000018 */
.L_x_212:
[----:B------:R-:W-:Y:S05]  /*2050*/  BSYNC B1 ;  /* 0x0000000000017941 */ /* 0x000fea0003800000 */
.L_x_211:
[----:B-12---:R-:W1:Y:S01]  /*2060*/  DMUL R24, R24, -R18 ;  /* 0x8000001218187228 */ /* 0x006e620000000000 */
[----:B------:R-:W-:-:S06]  /*2070*/  IMAD.X R23, RZ, RZ, c[0x0][0x324], P0 ;  /* 0x0000c900ff177624 */ /* 0x000fcc00000e06ff */
[----:B-1----:R1:W-:Y:S04]  /*2080*/  STG.E.64 [R22.64], R24 ;  /* 0x0000001816007986 */ /* 0x0023e8000c101b08 */
.L_x_209:
[----:B------:R-:W-:Y:S05]  /*2090*/  BSYNC B0 ;  /* 0x0000000000007941 */ /* 0x000fea0003800000 */
.L_x_208:
[----:B------:R-:W-:-:S04]  /*20a0*/  IMAD.MOV.U32 R47, RZ, RZ, c[0x0][0x0] ;  /* 0x00000000ff2f7624 */ /* 0x000fc800078e00ff */
[----:B------:R-:W-:-:S05]  /*20b0*/  IMAD R47, R47, c[0x0][0xc], RZ ;  /* 0x000003002f2f7a24 */ /* 0x000fca00078e02ff */
[----:B-1----:R-:W-:-:S04]  /*20c0*/  IADD3 R23, P1, R47, R12, RZ ;  /* 0x0000000c2f177210 */ /* 0x002fc80007f3e0ff */
[----:B------:R-:W-:Y:S02]  /*20d0*/  ISETP.GE.U32.AND P0, PT, R23, c[0x0][0x160], PT ;  /* 0x0000580017007a0c */ /* 0x000fe40003f06070 */
[----:B------:R-:W-:-:S04]  /*20e0*/  IADD3.X R22, RZ, R13, RZ, P1, !PT ;  /* 0x0000000dff167210 */ /* 0x000fc80000ffe4ff */
[----:B------:R-:W-:-:S13]  /*20f0*/  ISETP.GE.AND.EX P0, PT, R22, c[0x0][0x164], PT, P0 ;  /* 0x0000590016007a0c */ /* 0x000fda0003f06300 */
[----:B------:R-:W-:Y:S05]  /*2100*/  @P0 BRA `(.L_x_213) ;  /* 0x000011b000000947 */ /* 0x000fea0003800000 */
[----:B------:R-:W-:Y:S01]  /*2110*/  FMUL.FTZ R46, R46, 1 ;  /* 0x3f8000002e2e7820 */ /* 0x000fe20000410000 */
[----:B------:R-:W-:Y:S01]  /*2120*/  ISETP.NE.AND P0, PT, RZ, c[0x0][0x188], PT ;  /* 0x00006200ff007a0c */ /* 0x000fe20003f05270 */
[----:B------:R-:W-:Y:S02]  /*2130*/  IMAD.MOV.U32 R25, RZ, RZ, RZ ;  /* 0x000000ffff197224 */ /* 0x000fe400078e00ff */
[----:B------:R1:W2:Y:S10]  /*2140*/  F2F.F64.F32 R28, R46 ;  /* 0x0000002e001c7310 */ /* 0x0002b40000201800 */
[----:B------:R-:W-:Y:S05]  /*2150*/  @!P0 BRA `(.L_x_214) ;  /* 0x00000d2000008947 */ /* 0x000fea0003800000 */
[----:B-1----:R-:W-:Y:S01]  /*2160*/  IMAD.MOV.U32 R22, RZ, RZ, RZ ;  /* 0x000000ffff167224 */ /* 0x002fe200078e00ff */
[----:B------:R-:W-:-:S03]  /*2170*/  MOV R24, c[0x0][0x188] ;  /* 0x0000620000187a02 */ /* 0x000fc60000000f00 */
[----:B------:R-:W-:Y:S01]  /*2180*/  IMAD.HI.U32 R22, R23, c[0x0][0x190], R22 ;  /* 0x0000640017167a27 */ /* 0x000fe200078e0016 */
[----:B------:R-:W-:-:S04]  /*2190*/  ISETP.NE.AND P0, PT, R24, 0x1, PT ;  /* 0x000000011800780c */ /* 0x000fc80003f05270 */
[----:B0-----:R-:W-:-:S05]  /*21a0*/  SHF.R.U32.HI R27, RZ, c[0x0][0x194], R22 ;  /* 0x00006500ff1b7a19 */ /* 0x001fca0000011616 */
[----:B------:R-:W-:-:S04]  /*21b0*/  IMAD.MOV R25, RZ, RZ, -R27 ;  /* 0x000000ffff197224 */ /* 0x000fc800078e0a1b */
[----:B------:R-:W-:-:S04]  /*21c0*/  IMAD R25, R25, c[0x0][0x18c], R23 ;  /* 0x0000630019197a24 */ /* 0x000fc800078e0217 */
[----:B------:R-:W-:Y:S01]  /*21d0*/  IMAD R25, R25, c[0x0][0x2b8], RZ ;  /* 0x0000ae0019197a24 */ /* 0x000fe200078e02ff */
        /* <DEDUP_REMOVED lines=201> */
[----:B------:R-:W-:-:S03]  /*2e70*/  @P0 IMAD R25, R22, c[0x0][0x318], R25 ;  /* 0x0000c60016190a24 */ /* 0x000fc600078e0219 */
.L_x_214:
[----:B-12---:R-:W1:Y:S01]  /*2e80*/  DSETP.GE.AND P1, PT, R28, c[0x2][0x0], PT ;  /* 0x008000001c00762a */ /* 0x006e620003f26000 */
[----:B------:R-:W-:Y:S01]  /*2e90*/  BSSY B0, `(.L_x_215) ;  /* 0x000003f000007945 */ /* 0x000fe20003800000 */
[----:B------:R-:W-:Y:S01]  /*2ea0*/  IADD3 R22, P0, R25, c[0x0][0x320], RZ ;  /* 0x0000c80019167a10 */ /* 0x000fe20007f1e0ff */
[----:B------:R-:W-:Y:S01]  /*2eb0*/  IMAD.MOV.U32 R25, RZ, RZ, -0x43600000 ;  /* 0xbca00000ff197424 */ /* 0x000fe200078e00ff */
[----:B------:R-:W-:-:S10]  /*2ec0*/  MOV R24, 0x0 ;  /* 0x0000000000187802 */ /* 0x000fd40000000f00 */
[----:B-1----:R-:W-:Y:S05]  /*2ed0*/  @P1 BRA `(.L_x_216) ;  /* 0x000003a000001947 */ /* 0x002fea0003800000 */
[----:B------:R-:W-:Y:S01]  /*2ee0*/  ISETP.GT.AND P1, PT, R29, 0xfffff, PT ;  /* 0x000fffff1d00780c */ /* 0x000fe20003f24270 */
[----:B------:R-:W-:Y:S01]  /*2ef0*/  IMAD.MOV.U32 R36, RZ, RZ, R28 ;  /* 0x000000ffff247224 */ /* 0x000fe200078e001c */
[----:B0-----:R-:W-:Y:S01]  /*2f00*/  MOV R27, R29 ;  /* 0x0000001d001b7202 */ /* 0x001fe20000000f00 */
[----:B------:R-:W-:-:S10]  /*2f10*/  IMAD.MOV.U32 R26, RZ, RZ, -0x3ff ;  /* 0xfffffc01ff1a7424 */ /* 0x000fd400078e00ff */
[----:B------:R-:W0:Y:S01]  /*2f20*/  @!P1 DMUL R28, R28, 1.80143985094819840000e+16 ;  /* 0x435000001c1c9828 */ /* 0x000e220000000000 */
[----:B------:R-:W-:-:S09]  /*2f30*/  @!P1 IMAD.MOV.U32 R26, RZ, RZ, -0x435 ;  /* 0xfffffbcbff1a9424 */ /* 0x000fd200078e00ff */
[----:B0-----:R-:W-:Y:S02]  /*2f40*/  @!P1 MOV R27, R29 ;  /* 0x0000001d001b9202 */ /* 0x001fe40000000f00 */
[----:B------:R-:W-:Y:S02]  /*2f50*/  @!P1 MOV R36, R28 ;  /* 0x0000001c00249202 */ /* 0x000fe40000000f00 */
        /* <DEDUP_REMOVED lines=10> */
[----:B------:R-:W-:Y:S02]  /*3000*/  LEA.HI R26, R27, R26, RZ, 0xc ;  /* 0x0000001a1b1a7211 */ /* 0x000fe400078f60ff */
[----:B------:R-:W-:Y:S01]  /*3010*/  LOP3.LUT R37, R24, 0x3ff00000, RZ, 0xfc, !PT ;  /* 0x3ff0000018257812 */ /* 0x000fe200078efcff */
[----:B------:R-:W-:Y:S01]  /*3020*/  IMAD.MOV.U32 R24, RZ, RZ, RZ ;  /* 0x000000ffff187224 */ /* 0x000fe200078e00ff */
[----:B------:R-:W-:Y:S02]  /*3030*/  MOV R27, 0x43300000 ;  /* 0x43300000001b7802 */ /* 0x000fe40000000f00 */
[----:B------:R-:W-:-:S13]  /*3040*/  ISETP.GE.AND P1, PT, R37, 0x3ff6a09f, PT ;  /* 0x3ff6a09f2500780c */ /* 0x000fda0003f26270 */
[----:B------:R-:W-:Y:S02]  /*3050*/  @P1 IADD3 R25, R37, -0x100000, RZ ;  /* 0xfff0000025191810 */ /* 0x000fe40007ffe0ff */
[----:B------:R-:W-:Y:S02]  /*3060*/  @P1 IADD3 R26, R26, 0x1, RZ ;  /* 0x000000011a1a1810 */ /* 0x000fe40007ffe0ff */
[----:B------:R-:W-:Y:S02]  /*3070*/  @P1 MOV R37, R25 ;  /* 0x0000001900251202 */ /* 0x000fe40000000f00 */
[----:B------:R-:W-:-:S04]  /*3080*/  LOP3.LUT R26, R26, 0x80000000, RZ, 0x3c, !PT ;  /* 0x800000001a1a7812 */ /* 0x000fc800078e3cff */
[----:B------:R-:W0:-:S04]  /*3090*/  DADD R34, R36, 1 ;  /* 0x3ff0000024227429 */ /* 0x000e080000000000 */
[----:B------:R-:W-:Y:S02]  /*30a0*/  DADD R36, R36, -1 ;  /* 0xbff0000024247429 */ /* 0x000fe40000000000 */
[----:B0-----:R-:W0:Y:S02]  /*30b0*/  MUFU.RCP64H R25, R35 ;  /* 0x0000002300197308 */ /* 0x001e240000001800 */
[----:B------:R-:W-:-:S04]  /*30c0*/  DADD R26, R26, c[0x2][0x40] ;  /* 0x008010001a1a7629 */ /* 0x000fc80000000000 */
[----:B0-----:R-:W0:-:S06]  /*30d0*/  DFMA R28, -R34, R24, 1 ;  /* 0x3ff00000221c742b */ /* 0x001e0c0000000118 */
[----:B0-----:R-:W0:-:S06]  /*30e0*/  DFMA R28, R28, R28, R28 ;  /* 0x0000001c1c1c722b */ /* 0x001e0c000000001c */
[----:B0-----:R0:W1:Y:S02]  /*30f0*/  DFMA R28, R24, R28, R24 ;  /* 0x0000001c181c722b */ /* 0x0010640000000018 */
[----:B0-----:R-:W-:Y:S01]  /*3100*/  MOV R24, 0x3ae80f1e ;  /* 0x3ae80f1e00187802 */ /* 0x001fe20000000f00 */
[----:B------:R-:W-:-:S03]  /*3110*/  IMAD.MOV.U32 R25, RZ, RZ, 0x3eb1380b ;  /* 0x3eb1380bff197424 */ /* 0x000fc600078e00ff */
[----:B-1----:R-:W0:-:S06]  /*3120*/  DMUL R30, R28, R36 ;  /* 0x000000241c1e7228 */ /* 0x002e0c0000000000 */
[----:B0-----:R-:W0:-:S06]  /*3130*/  DFMA R30, R28, R36, R30 ;  /* 0x000000241c1e722b */ /* 0x001e0c000000001e */
[----:B0-----:R-:W0:-:S04]  /*3140*/  DMUL R32, R30, R30 ;  /* 0x0000001e1e207228 */ /* 0x001e080000000000 */
[----:B------:R-:W1:-:S04]  /*3150*/  DADD R38, R36, -R30 ;  /* 0x0000000024267229 */ /* 0x000e48000000081e */
[----:B0-----:R-:W0:-:S04]  /*3160*/  DFMA R24, R32, R24, c[0x2][0x8] ;  /* 0x008002002018762b */ /* 0x001e080000000018 */
[----:B-1----:R-:W-:-:S04]  /*3170*/  DADD R38, R38, R38 ;  /* 0x0000000026267229 */ /* 0x002fc80000000026 */
        /* <DEDUP_REMOVED lines=15> */
[----:B0-----:R0:W1:-:S06]  /*3270*/  DADD R24, R24, R34 ;  /* 0x0000000018187229 */ /* 0x00104c0000000022 */
.L_x_216:
[----:B------:R-:W-:Y:S05]  /*3280*/  BSYNC B0 ;  /* 0x0000000000007941 */ /* 0x000fea0003800000 */
.L_x_215:
[----:B-1----:R-:W1:Y:S01]  /*3290*/  DMUL R24, R24, -R18 ;  /* 0x8000001218187228 */ /* 0x002e620000000000 */
[----:B------:R-:W-:-:S06]  /*32a0*/  IMAD.X R23, RZ, RZ, c[0x0][0x324], P0 ;  /* 0x0000c900ff177624 */ /* 0x000fcc00000e06ff */
[----:B-1----:R1:W-:Y:S04]  /*32b0*/  STG.E.64 [R22.64], R24 ;  /* 0x0000001816007986 */ /* 0x0023e8000c101b08 */
.L_x_213:
[----:B------:R-:W-:Y:S01]  /*32c0*/  LEA R12, P0, R47, R12, 0x1 ;  /* 0x0000000c2f0c7211 */ /* 0x000fe200078008ff */
[----:B------:R-:W-:Y:S01]  /*32d0*/  WARPSYNC 0xffffffff ;  /* 0xffffffff00007948 */ /* 0x000fe20003800000 */
[----:B------:R-:W-:Y:S01]  /*32e0*/  BAR.SYNC.DEFER_BLOCKING 0x0 ;  /* 0x0000000000007b1d */ /* 0x000fe20000010000 */
[----:B------:R-:W-:Y:S01]  /*32f0*/  IMAD.MOV.U32 R30, RZ, RZ, R20 ;  /* 0x000000ffff1e7224 */ /* 0x000fe200078e0014 */
[----:B------:R-:W-:Y:S01]  /*3300*/  IADD3.X R13, RZ, R13, RZ, P0, !PT ;  /* 0x0000000dff0d7210 */ /* 0x000fe200007fe4ff */
[----:B-1----:R-:W-:Y:S01]  /*3310*/  IMAD.MOV.U32 R22, RZ, RZ, R45 ;  /* 0x000000ffff167224 */ /* 0x002fe200078e002d */
[----:B------:R-:W-:Y:S02]  /*3320*/  ISETP.GE.U32.AND P0, PT, R12, R41, PT ;  /* 0x000000290c00720c */ /* 0x000fe40003f06070 */
[----:B------:R-:W-:Y:S02]  /*3330*/  MOV R23, R44 ;  /* 0x0000002c00177202 */ /* 0x000fe40000000f00 */
[----:B------:R-:W-:-:S13]  /*3340*/  ISETP.GE.AND.EX P0, PT, R13, R42, PT, P0 ;  /* 0x0000002a0d00720c */ /* 0x000fda0003f06300 */
[----:B0-----:R-:W-:Y:S01]  /*3350*/  @P0 CALL.REL.NOINC `(.L_x_217) ;  /* 0x0000001000000944 */ /* 0x001fe20003c00000 */
[----:B------:R-:W-:Y:S05]  /*3360*/  BRA `(.L_x_203) ;  /* 0xffffd5d000007947 */ /* 0x000fea000383ffff */
.L_x_217:
[----:B------:R-:W-:Y:S05]  /*3370*/  EXIT ;  /* 0x000000000000794d */ /* 0x000fea0003800000 */
        .weak           $__internal_12_$__cuda_sm20_dblrcp_rn_slowpath_v3
        .type           $__internal_12_$__cuda_sm20_dblrcp_rn_slowpath_v3,@function
        .size           $__internal_12_$__cuda_sm20_dblrcp_rn_slowpath_v3,($__internal_13_$__cuda_sm20_div_s64 - $__internal_12_$__cuda_sm20_dblrcp_rn_slowpath_v3)
$__internal_12_$__cuda_sm20_dblrcp_rn_slowpath_v3:
[----:B------:R-:W-:Y:S01]  /*3380*/  MOV R18, 0x0 ;  /* 0x0000000000127802 */ /* 0x000fe20000000f00 */
[----:B------:R-:W-:-:S06]  /*3390*/  IMAD.MOV.U32 R19, RZ, RZ, 0x7ff00000 ;  /* 0x7ff00000ff137424 */ /* 0x000fcc00078e00ff */
[----:B------:R0:W1:Y:S02]  /*33a0*/  DSETP.LTU.AND P0, PT, R18, |c[0x0][0x328]|, PT ;  /* 0x4000ca001200762a */ /* 0x0000640003f09000 */
[----:B0-----:R-:W-:-:S12]  /*33b0*/  MOV R18, c[0x0][0x32c] ;  /* 0x0000cb0000127a02 */ /* 0x001fd80000000f00 */
[----:B-1----:R-:W-:Y:S05]  /*33c0*/  @P0 BRA `(.L_x_218) ;  /* 0x0000022000000947 */ /* 0x002fea0003800000 */
[----:B------:R-:W-:-:S04]  /*33d0*/  LOP3.LUT R19, R18, 0x7fffffff, RZ, 0xc0, !PT ;  /* 0x7fffffff12137812 */ /* 0x000fc800078ec0ff */
[----:B------:R-:W-:-:S04]  /*33e0*/  IADD3 R21, R19, -0x1, RZ ;  /* 0xffffffff13157810 */ /* 0x000fc80007ffe0ff */
[----:B------:R-:W-:-:S13]  /*33f0*/  ISETP.GE.U32.AND P0, PT, R21, 0x7fefffff, PT ;  /* 0x7fefffff1500780c */ /* 0x000fda0003f06070 */
[----:B------:R-:W-:Y:S01]  /*3400*/  @P0 LOP3.LUT R25, R18, 0x7ff00000, RZ, 0x3c, !PT ;  /* 0x7ff0000012190812 */ /* 0x000fe200078e3cff */
[----:B------:R-:W-:Y:S01]  /*3410*/  @P0 IMAD.MOV.U32 R24, RZ, RZ, RZ ;  /* 0x000000ffff180224 */ /* 0x000fe200078e00ff */
[----:B------:R-:W-:Y:S05]  /*3420*/  @P0 BRA `(.L_x_219) ;  /* 0x000001e000000947 */ /* 0x000fea0003800000 */
[----:B------:R-:W-:-:S13]  /*3430*/  ISETP.GE.U32.AND P0, PT, R19, 0x1000001, PT ;  /* 0x010000011300780c */ /* 0x000fda0003f06070 */
[----:B------:R-:W-:Y:S05]  /*3440*/  @!P0 BRA `(.L_x_220) ;  /* 0x000000f000008947 */ /* 0x000fea0003800000 */
[----:B------:R-:W-:Y:S02]  /*3450*/  IADD3 R19, R18, -0x3fe00000, RZ ;  /* 0xc020000012137810 */ /* 0x000fe40007ffe0ff */
[----:B------:R-:W-:Y:S02]  /*3460*/  MOV R18, c[0x0][0x328] ;  /* 0x0000ca0000127a02 */ /* 0x000fe40000000f00 */
[----:B------:R-:W0:Y:S04]  /*3470*/  MUFU.RCP64H R21, R19 ;  /* 0x0000001300157308 */ /* 0x000e280000001800 */
[----:B0-----:R-:W0:-:S06]  /*3480*/  DFMA R24, -R18, R20, 1 ;  /* 0x3ff000001218742b */ /* 0x001e0c0000000114 */
[----:B0-----:R-:W0:-:S06]  /*3490*/  DFMA R24, R24, R24, R24 ;  /* 0x000000181818722b */ /* 0x001e0c0000000018 */
[----:B0-----:R-:W0:-:S06]  /*34a0*/  DFMA R24, R20, R24, R20 ;  /* 0x000000181418722b */ /* 0x001e0c0000000014 */
[----:B0-----:R-:W0:-:S06]  /*34b0*/  DFMA R20, -R18, R24, 1 ;  /* 0x3ff000001214742b */ /* 0x001e0c0000000118 */
[----:B0-----:R0:W1:Y:S02]  /*34c0*/  DFMA R24, R24, R20, R24 ;  /* 0x000000141818722b */ /* 0x0010640000000018 */
[----:B0-----:R-:W-:Y:S01]  /*34d0*/  IMAD.MOV.U32 R20, RZ, RZ, c[0x0][0x328] ;  /* 0x0000ca00ff147624 */ /* 0x001fe200078e00ff */
[----:B------:R-:W-:-:S03]  /*34e0*/  MOV R21, c[0x0][0x32c] ;  /* 0x0000cb0000157a02 */ /* 0x000fc60000000f00 */
[----:B-1----:R-:W0:-:S06]  /*34f0*/  DMUL R24, R24, 2.2250738585072013831e-308 ;  /* 0x0010000018187828 */ /* 0x002e0c0000000000 */
[----:B0-----:R-:W0:-:S06]  /*3500*/  DFMA R20, R24, -R20, 1 ;  /* 0x3ff000001814742b */ /* 0x001e0c0000000814 */
[----:B0-----:R-:W0:-:S06]  /*3510*/  DFMA R20, R20, R20, R20 ;  /* 0x000000141414722b */ /* 0x001e0c0000000014 */
[----:B0-----:R0:W1:Y:S01]  /*3520*/  DFMA R24, R24, R20, R24 ;  /* 0x000000141818722b */ /* 0x0010620000000018 */
[----:B------:R-:W-:Y:S08]  /*3530*/  BRA `(.L_x_219) ;  /* 0x000000d000007947 */ /* 0x000ff00003800000 */
.L_x_220:
[----:B------:R-:W-:Y:S01]  /*3540*/  IMAD.MOV.U32 R18, RZ, RZ, c[0x0][0x328] ;  /* 0x0000ca00ff127624 */ /* 0x000fe200078e00ff */
[----:B------:R-:W-:-:S06]  /*3550*/  MOV R19, c[0x0][0x32c] ;  /* 0x0000cb0000137a02 */ /* 0x000fcc0000000f00 */
[----:B------:R-:W0:-:S06]  /*3560*/  DMUL R18, R18, 8.11296384146066816958e+31 ;  /* 0x4690000012127828 */ /* 0x000e0c0000000000 */
[----:B0-----:R-:W0:Y:S02]  /*3570*/  MUFU.RCP64H R21, R19 ;  /* 0x0000001300157308 */ /* 0x001e240000001800 */
[----:B0-----:R-:W0:-:S06]  /*3580*/  DFMA R24, -R18, R20, 1 ;  /* 0x3ff000001218742b */ /* 0x001e0c0000000114 */
[----:B0-----:R-:W0:-:S06]  /*3590*/  DFMA R24, R24, R24, R24 ;  /* 0x000000181818722b */ /* 0x001e0c0000000018 */
[----:B0-----:R-:W0:-:S06]  /*35a0*/  DFMA R24, R20, R24, R20 ;  /* 0x000000181418722b */ /* 0x001e0c0000000014 */
[----:B0-----:R-:W0:-:S06]  /*35b0*/  DFMA R20, -R18, R24, 1 ;  /* 0x3ff000001214742b */ /* 0x001e0c0000000118 */
[----:B0-----:R-:W0:-:S06]  /*35c0*/  DFMA R20, R24, R20, R24 ;  /* 0x000000141814722b */ /* 0x001e0c0000000018 */
[----:B0-----:R0:W1:Y:S01]  /*35d0*/  DMUL R24, R20, 8.11296384146066816958e+31 ;  /* 0x4690000014187828 */ /* 0x0010620000000000 */
[----:B------:R-:W-:Y:S08]  /*35e0*/  BRA `(.L_x_219) ;  /* 0x0000002000007947 */ /* 0x000ff00003800000 */
.L_x_218:
[----:B------:R-:W-:Y:S01]  /*35f0*/  LOP3.LUT R25, R18, 0x80000, RZ, 0xfc, !PT ;  /* 0x0008000012197812 */ /* 0x000fe200078efcff */
[----:B------:R-:W-:-:S03]  /*3600*/  IMAD.MOV.U32 R24, RZ, RZ, c[0x0][0x328] ;  /* 0x0000ca00ff187624 */ /* 0x000fc600078e00ff */
.L_x_219:
[----:B------:R-:W-:Y:S01]  /*3610*/  MOV R27, 0x0 ;  /* 0x00000000001b7802 */ /* 0x000fe20000000f00 */
[----:B-1----:R-:W-:Y:S01]  /*3620*/  IMAD.MOV.U32 R19, RZ, RZ, R25 ;  /* 0x000000ffff137224 */ /* 0x002fe200078e0019 */
[----:B------:R-:W-:Y:S02]  /*3630*/  MOV R18, R24 ;  /* 0x0000001800127202 */ /* 0x000fe40000000f00 */
[----:B------:R-:W-:Y:S05]  /*3640*/  RET.REL.NODEC R26 `(_ZN2at6native65_GLOBAL__N__c0d6c1cb_32_DistributionExponentialKernel_cu_5881736643distribution_elementwise_grid_stride_kernelIdLi2EZNS0_9templates4cuda21uniform_and_transformIddPNS_17CUDAGeneratorImplEZZZNS4_18exponential_kernelIS7_EEvRNS_18TensorIteratorBaseEdT_ENKUlvE_clEvENKUlvE_clEvEUldE_EEvSA_T1_T2_EUlP24curandStatePhilox4_32_10E0_ZNS1_27distribution_nullary_kernelIdd6float4S7_SJ_SE_EEvSA_SG_RKT3_T4_EUlidE0_EEvlNS_15PhiloxCudaStateESF_SG_) ;  /* 0xffffc9b01a007950 */ /* 0x000fea0003c3ffff */
        .weak           $__internal_13_$__cuda_sm20_div_s64
        .type           $__internal_13_$__cuda_sm20_div_s64,@function
        .size           $__internal_13_$__cuda_sm20_div_s64,(.L_x_305 - $__internal_13_$__cuda_sm20_div_s64)
$__internal_13_$__cuda_sm20_div_s64:
        /* <DEDUP_REMOVED lines=9> */
[----:B------:R-:W-:Y:S01]  /*36e0*/  IMAD.X R29, RZ, RZ, ~R25, P0 ;  /* 0x000000ffff1d7224 */ /* 0x000fe200000e0e19 */
[----:B------:R-:W-:-:S03]  /*36f0*/  MOV R25, R18 ;  /* 0x0000001200197202 */ /* 0x000fc60000000f00 */
        /* <DEDUP_REMOVED lines=10> */
[----:B------:R-:W-:Y:S02]  /*37a0*/  IMAD R18, R21, UR4, R19 ;  /* 0x0000000415127c24 */ /* 0x000fe4000f8e0213 */
[----:B------:R-:W-:Y:S02]  /*37b0*/  IMAD.MOV.U32 R19, RZ, RZ, RZ ;  /* 0x000000ffff137224 */ /* 0x000fe400078e00ff */
[----:B------:R-:W-:Y:S01]  /*37c0*/  IMAD.HI.U32 R24, R25, R27, RZ ;  /* 0x0000001b19187227 */ /* 0x000fe200078e00ff */
[----:B------:R-:W-:Y:S02]  /*37d0*/  IADD3.X R28, RZ, ~R18, RZ, P0, !PT ;  /* 0x80000012ff1c7210 */ /* 0x000fe400007fe4ff */
[----:B------:R-:W-:-:S03]  /*37e0*/  IADD3 R18, P4, RZ, -UR6, RZ ;  /* 0x80000006ff127c10 */ /* 0x000fc6000ff9e0ff */
[----:B------:R-:W-:-:S04]  /*37f0*/  IMAD.WIDE.U32 R24, P0, R25, R28, R24 ;  /* 0x0000001c19187225 */ /* 0x000fc80007800018 */
[C---:B------:R-:W-:Y:S02]  /*3800*/  IMAD R32, R21.reuse, R28, RZ ;  /* 0x0000001c15207224 */ /* 0x040fe400078e02ff */
[----:B------:R-:W-:Y:S01]  /*3810*/  IMAD.HI.U32 R25, P2, R21, R27, R24 ;  /* 0x0000001b15197227 */ /* 0x000fe20007840018 */
[----:B------:R-:W-:-:S03]  /*3820*/  SEL R24, R18, UR6, !P1 ;  /* 0x0000000612187c07 */ /* 0x000fc6000c800000 */
[----:B------:R-:W-:Y:S01]  /*3830*/  IMAD.HI.U32 R18, R21, R28, RZ ;  /* 0x0000001c15127227 */ /* 0x000fe200078e00ff */
[----:B------:R-:W-:-:S03]  /*3840*/  IADD3 R25, P3, R32, R25, RZ ;  /* 0x0000001920197210 */ /* 0x000fc60007f7e0ff */
[----:B------:R-:W-:Y:S01]  /*3850*/  IMAD.X R28, RZ, RZ, ~UR7, P4 ;  /* 0x80000007ff1c7e24 */ /* 0x000fe2000a0e06ff */
[----:B------:R-:W-:Y:S01]  /*3860*/  IADD3.X R21, R18, R21, RZ, P0, !PT ;  /* 0x0000001512157210 */ /* 0x000fe200007fe4ff */
[----:B------:R-:W-:-:S03]  /*3870*/  IMAD.HI.U32 R18, R25, R24, RZ ;  /* 0x0000001819127227 */ /* 0x000fc600078e00ff */
[----:B------:R-:W-:Y:S02]  /*3880*/  SEL R28, R28, UR7, !P1 ;  /* 0x000000071c1c7c07 */ /* 0x000fe4000c800000 */
[----:B------:R-:W-:-:S03]  /*3890*/  IADD3.X R21, RZ, RZ, R21, P3, P2 ;  /* 0x000000ffff157210 */ /* 0x000fc60001fe4415 */
[----:B------:R-:W-:-:S04]  /*38a0*/  IMAD.WIDE.U32 R18, R25, R28, R18 ;  /* 0x0000001c19127225 */ /* 0x000fc800078e0012 */
[C---:B------:R-:W-:Y:S02]  /*38b0*/  IMAD R25, R21.reuse, R28, RZ ;  /* 0x0000001c15197224 */ /* 0x040fe400078e02ff */
[----:B------:R-:W-:-:S04]  /*38c0*/  IMAD.HI.U32 R18, P0, R21, R24, R18 ;  /* 0x0000001815127227 */ /* 0x000fc80007800012 */
[----:B------:R-:W-:Y:S01]  /*38d0*/  IMAD.HI.U32 R19, R21, R28, RZ ;  /* 0x0000001c15137227 */ /* 0x000fe200078e00ff */
[----:B------:R-:W-:-:S04]  /*38e0*/  IADD3 R21, P2, R25, R18, RZ ;  /* 0x0000001219157210 */ /* 0x000fc80007f5e0ff */
[----:B------:R-:W-:-:S05]  /*38f0*/  IADD3.X R18, R19, RZ, RZ, P0, !PT ;  /* 0x000000ff13127210 */ /* 0x000fca00007fe4ff */
        /* <DEDUP_REMOVED lines=17> */
[----:B------:R-:W-:Y:S01]  /*3a10*/  ISETP.GE.U32.AND.EX P0, PT, R27, RZ, PT, P2 ;  /* 0x000000ff1b00720c */ /* 0x000fe20003f06120 */
[----:B------:R-:W-:Y:S01]  /*3a20*/  HFMA2.MMA R27, -RZ, RZ, 0, 0 ;  /* 0x00000000ff1b7435 */ /* 0x000fe200000001ff */
[-C--:B------:R-:W-:Y:S02]  /*3a30*/  IADD3.X R19, RZ, R24.reuse, RZ, P3, !PT ;  /* 0x00000018ff137210 */ /* 0x080fe40001ffe4ff */
[----:B------:R-:W-:Y:S02]  /*3a40*/  SEL R18, R18, R21, P0 ;  /* 0x0000001512127207 */ /* 0x000fe40000000000 */
[----:B------:R-:W-:Y:S02]  /*3a50*/  SEL R19, R19, R24, P0 ;  /* 0x0000001813137207 */ /* 0x000fe40000000000 */
[----:B------:R-:W-:-:S02]  /*3a60*/  IADD3 R21, P2, RZ, -R18, RZ ;  /* 0x80000012ff157210 */ /* 0x000fc40007f5e0ff */
[----:B------:R-:W-:Y:S02]  /*3a70*/  ISETP.NE.U32.AND P0, PT, RZ, UR4, PT ;  /* 0x00000004ff007c0c */ /* 0x000fe4000bf05070 */
[----:B------:R-:W-:Y:S01]  /*3a80*/  SEL R18, R21, R18, !P1 ;  /* 0x0000001215127207 */ /* 0x000fe20004800000 */
[----:B------:R-:W-:Y:S01]  /*3a90*/  IMAD.X R24, RZ, RZ, ~R19, P2 ;  /* 0x000000ffff187224 */ /* 0x000fe200010e0e13 */
[----:B------:R-:W-:-:S04]  /*3aa0*/  ISETP.NE.AND.EX P0, PT, RZ, RZ, PT, P0 ;  /* 0x000000ffff00720c */ /* 0x000fc80003f05300 */
[----:B------:R-:W-:Y:S02]  /*3ab0*/  SEL R19, R24, R19, !P1 ;  /* 0x0000001318137207 */ /* 0x000fe40004800000 */
[----:B------:R-:W-:Y:S02]  /*3ac0*/  SEL R18, R18, 0xffffffff, P0 ;  /* 0xffffffff12127807 */ /* 0x000fe40000000000 */
[----:B------:R-:W-:Y:S01]  /*3ad0*/  SEL R19, R19, 0xffffffff, P0 ;  /* 0xffffffff13137807 */ /* 0x000fe20000000000 */
[----:B------:R-:W-:Y:S06]  /*3ae0*/  RET.REL.NODEC R26 `(_ZN2at6native65_GLOBAL__N__c0d6c1cb_32_DistributionExponentialKernel_cu_5881736643distribution_elementwise_grid_stride_kernelIdLi2EZNS0_9templates4cuda21uniform_and_transformIddPNS_17CUDAGeneratorImplEZZZNS4_18exponential_kernelIS7_EEvRNS_18TensorIteratorBaseEdT_ENKUlvE_clEvENKUlvE_clEvEUldE_EEvSA_T1_T2_EUlP24curandStatePhilox4_32_10E0_ZNS1_27distribution_nullary_kernelIdd6float4S7_SJ_SE_EEvSA_SG_RKT3_T4_EUlidE0_EEvlNS_15PhiloxCudaStateESF_SG_) ;  /* 0xffffc5101a007950 */ /* 0x000fec0003c3ffff */
.L_x_221:
        /* <DEDUP_REMOVED lines=9> */
.L_x_305:


//--------------------- .text._ZN2at6native65_GLOBAL__N__c0d6c1cb_32_DistributionExponentialKernel_cu_5881736643distribution_elementwise_grid_stride_kernelIdLi2EZNS0_9templates4cuda21uniform_and_transformIddPNS_17CUDAGeneratorImplEZZZNS4_18exponential_kernelIS7_EEvRNS_18TensorIteratorBaseEdT_ENKUlvE_clEvENKUlvE_clEvEUldE_EEvSA_T1_T2_EUlP24curandStatePhilox4_32_10E0_ZNS1_27distribution_nullary_kernelIdd6float4S7_SJ_SE_EEvSA_SG_RKT3_T4_EUlidE_EEvlNS_15PhiloxCudaStateESF_SG_ --------------------------
	.section	.text._ZN2at6native65_GLOBAL__N__c0d6c1cb_32_DistributionExponentialKernel_cu_5881736643distribution_elementwise_grid_stride_kernelIdLi2EZNS0_9templates4cuda21uniform_and_transformIddPNS_17CUDAGeneratorImplEZZZNS4_18exponential_kernelIS7_EEvRNS_18TensorIteratorBaseEdT_ENKUlvE_clEvENKUlvE_clEvEUldE_EEvSA_T1_T2_EUlP24curandStatePhilox4_32_10E0_ZNS1_27distribution_nullary_kernelIdd6float4S7_SJ_SE_EEvSA_SG_RKT3_T4_EUlidE_EEvlNS_15PhiloxCudaStateESF_SG_,"ax",@progbits
	.sectioninfo	@"SHI_REGISTERS=50"
	.align	128
.text._ZN2at6native65_GLOBAL__N__c0d6c1cb_32_DistributionExponentialKernel_cu_5881736643distribution_elementwise_grid_stride_kernelIdLi2EZNS0_9templates4cuda21uniform_and_transformIddPNS_17CUDAGeneratorImplEZZZNS4_18exponential_kernelIS7_EEvRNS_18TensorIteratorBaseEdT_ENKUlvE_clEvENKUlvE_clEvEUldE_EEvSA_T1_T2_EUlP24curandStatePhilox4_32_10E0_ZNS1_27distribution_nullary_kernelIdd6float4S7_SJ_SE_EEvSA_SG_RKT3_T4_EUlidE_EEvlNS_15PhiloxCudaStateESF_SG_:
        .type           _ZN2at6native65_GLOBAL__N__c0d6c1cb_32_DistributionExponentialKernel_cu_5881736643distribution_elementwise_grid_stride_kernelIdLi2EZNS0_9templates4cuda21uniform_and_transformIddPNS_17CUDAGeneratorImplEZZZNS4_18exponential_kernelIS7_EEvRNS_18TensorIteratorBaseEdT_ENKUlvE_clEvENKUlvE_clEvEUldE_EEvSA_T1_T2_EUlP24curandStatePhilox4_32_10E0_ZNS1_27distribution_nullary_kernelIdd6float4S7_SJ_SE_EEvSA_SG_RKT3_T4_EUlidE_EEvlNS_15PhiloxCudaStateESF_SG_,@function
        .size           _ZN2at6native65_GLOBAL__N__c0d6c1cb_32_DistributionExponentialKernel_cu_5881736643distribution_elementwise_grid_stride_kernelIdLi2EZNS0_9templates4cuda21uniform_and_transformIddPNS_17CUDAGeneratorImplEZZZNS4_18exponential_kernelIS7_EEvRNS_18TensorIteratorBaseEdT_ENKUlvE_clEvENKUlvE_clEvEUldE_EEvSA_T1_T2_EUlP24curandStatePhilox4_32_10E0_ZNS1_27distribution_nullary_kernelIdd6float4S7_SJ_SE_EEvSA_SG_RKT3_T4_EUlidE_EEvlNS_15PhiloxCudaStateESF_SG_,(.L_x_308 - _ZN2at6native65_GLOBAL__N__c0d6c1cb_32_DistributionExponentialKernel_cu_5881736643distribution_elementwise_grid_stride_kernelIdLi2EZNS0_9templates4cuda21uniform_and_transformIddPNS_17CUDAGeneratorImplEZZZNS4_18exponential_kernelIS7_EEvRNS_18TensorIteratorBaseEdT_ENKUlvE_clEvENKUlvE_clEvEUldE_EEvSA_T1_T2_EUlP24curandStatePhilox4_32_10E0_ZNS1_27distribution_nullary_kernelIdd6float4S7_SJ_SE_EEvSA_SG_RKT3_T4_EUlidE_EEvlNS_15PhiloxCudaStateESF_SG_)
        .other          _ZN2at6native65_GLOBAL__N__c0d6c1cb_32_DistributionExponentialKernel_cu_5881736643distribution_elementwise_grid_stride_kernelIdLi2EZNS0_9templates4cuda21uniform_and_transformIddPNS_17CUDAGeneratorImplEZZZNS4_18exponential_kernelIS7_EEvRNS_18TensorIteratorBaseEdT_ENKUlvE_clEvENKUlvE_clEvEUldE_EEvSA_T1_T2_EUlP24curandStatePhilox4_32_10E0_ZNS1_27distribution_nullary_kernelIdd6float4S7_SJ_SE_EEvSA_SG_RKT3_T4_EUlidE_EEvlNS_15PhiloxCudaStateESF_SG_,@"STO_CUDA_ENTRY STV_DEFAULT"
_ZN2at6native65_GLOBAL__N__c0d6c1cb_32_DistributionExponentialKernel_cu_5881736643distribution_elementwise_grid_stride_kernelIdLi2EZNS0_9templates4cuda21uniform_and_transformIddPNS_17CUDAGeneratorImplEZZZNS4_18exponential_kernelIS7_EEvRNS_18TensorIteratorBaseEdT_ENKUlvE_clEvENKUlvE_clEvEUldE_EEvSA_T1_T2_EUlP24curandStatePhilox4_32_10E0_ZNS1_27distribution_nullary_kernelIdd6float4S7_SJ_SE_EEvSA_SG_RKT3_T4_EUlidE_EEvlNS_15PhiloxCudaStateESF_SG_:
        /* <DEDUP_REMOVED lines=59> */
[----:B------:R-:W-:-:S03]  /*03b0*/  IADD3 R9, R16, -0x4ab325aa, RZ ;  /* 0xb54cda5610097810 */ /* 0x000fc60007ffe0ff */
[----:B------:R-:W-:Y:S01]  /*03c0*/  IMAD.WIDE.U32 R12, R7, -0x2daee0ad, RZ ;  /* 0xd2511f53070c7825 */ /* 0x000fe200078e00ff */
[----:B------:R-:W-:Y:S02]  /*03d0*/  IADD3 R7, R17, 0x646e171e, RZ ;  /* 0x646e171e11077810 */ /* 0x000fe40007ffe0ff */
[----:B------:R-:W-:Y:S02]  /*03e0*/  LOP3.LUT R9, R19, R10, R9, 0x96, !PT ;  /* 0x0000000a13097212 */ /* 0x000fe400078e9609 */
[----:B------:R-:W-:Y:S02]  /*03f0*/  LOP3.LUT R10, R13, R8, R7, 0x96, !PT ;  /* 0x000000080d0a7212 */ /* 0x000fe400078e9607 */
[----:B------:R-:W-:Y:S01]  /*0400*/  IADD3 R8, R17, 0x1fd5c5a3, RZ ;  /* 0x1fd5c5a311087810 */ /* 0x000fe20007ffe0ff */
[----:B------:R-:W-:Y:S01]  /*0410*/  IMAD.WIDE.U32 R30, R9, -0x2daee0ad, RZ ;  /* 0xd2511f53091e7825 */ /* 0x000fe200078e00ff */
[----:B------:R-:W-:-:S03]  /*0420*/  IADD3 R9, R16, 0x5384540f, RZ ;  /* 0x5384540f10097810 */ /* 0x000fc60007ffe0ff */
        /* <DEDUP_REMOVED lines=24> */
[----:B------:R-:W-:Y:S05]  /*05b0*/  CALL.REL.NOINC `($__internal_15_$__cuda_sm20_div_s64) ;  /* 0x0000160000007944 */ /* 0x000fea0003c00000 */
[----:B------:R-:W-:Y:S05]  /*05c0*/  BRA `(.L_x_223) ;  /* 0x0000016000007947 */ /* 0x000fea0003800000 */
.L_x_222:
        /* <DEDUP_REMOVED lines=22> */
.L_x_223:
        /* <DEDUP_REMOVED lines=14> */
[----:B------:R-:W0:Y:S01]  /*0810*/  MUFU.RCP64H R25, c[0x0][0x19c] ;  /* 0x0000670000197b08 */ /* 0x000e220000001800 */
[----:B------:R-:W-:Y:S01]  /*0820*/  IMAD.MOV.U32 R28, RZ, RZ, c[0x0][0x19c] ;  /* 0x00006700ff1c7624 */ /* 0x000fe200078e00ff */
[C---:B------:R-:W-:Y:S01]  /*0830*/  SHF.R.U64 R42, R20.reuse, 0x2, R21 ;  /* 0x00000002142a7819 */ /* 0x040fe20000001215 */
[----:B------:R-:W-:Y:S01]  /*0840*/  IMAD.MOV.U32 R18, RZ, RZ, c[0x0][0x198] ;  /* 0x00006600ff127624 */ /* 0x000fe200078e00ff */
[----:B------:R-:W-:Y:S01]  /*0850*/  LOP3.LUT R43, R20, 0x3, RZ, 0xc0, !PT ;  /* 0x00000003142b7812 */ /* 0x000fe200078ec0ff */
[----:B------:R-:W-:Y:S01]  /*0860*/  IMAD.MOV.U32 R19, RZ, RZ, c[0x0][0x19c] ;  /* 0x00006700ff137624 */ /* 0x000fe200078e00ff */
[----:B------:R-:W-:Y:S01]  /*0870*/  IADD3 R24, R28, 0x300402, RZ ;  /* 0x003004021c187810 */ /* 0x000fe20007ffe0ff */
[----:B------:R-:W-:-:S03]  /*0880*/  IMAD R30, R30, -0x326172a9, RZ ;  /* 0xcd9e8d571e1e7824 */ /* 0x000fc600078e02ff */
        /* <DEDUP_REMOVED lines=10> */
[----:B------:R-:W-:Y:S05]  /*0930*/  CALL.REL.NOINC `($__internal_14_$__cuda_sm20_dblrcp_rn_slowpath_v3) ;  /* 0x00000fb000007944 */ /* 0x000fea0003c00000 */
.L_x_224:
        /* <DEDUP_REMOVED lines=13> */
.L_x_226:
[----:B------:R-:W-:Y:S05]  /*0a10*/  BSYNC B0 ;  /* 0x0000000000007941 */ /* 0x000fea0003800000 */
.L_x_225:
        /* <DEDUP_REMOVED lines=9> */
[----:B------:R-:W-:-:S05]  /*0ab0*/  IMAD.WIDE.U32 R26, R26, -0x2daee0ad, RZ ;  /* 0xd2511f531a1a7825 */ /* 0x000fca00078e00ff */
        /* <DEDUP_REMOVED lines=29> */
[----:B------:R-:W-:-:S03]  /*0c90*/  LOP3.LUT R25, R21, R28, R25, 0x96, !PT ;  /* 0x0000001c15197212 */ /* 0x000fc600078e9619 */
[----:B------:R-:W-:Y:S01]  /*0ca0*/  IMAD.MOV.U32 R28, RZ, RZ, R30 ;  /* 0x000000ffff1c7224 */ /* 0x000fe200078e001e */
        /* <DEDUP_REMOVED lines=12> */
[----:B------:R-:W-:Y:S05]  /*0d70*/  @!P0 BRA `(.L_x_227) ;  /* 0x000000b000008947 */ /* 0x000fea0003800000 */
[----:B------:R-:W-:-:S13]  /*0d80*/  ISETP.NE.AND P0, PT, R43, 0x2, PT ;  /* 0x000000022b00780c */ /* 0x000fda0003f05270 */
[----:B------:R-:W-:Y:S05]  /*0d90*/  @!P0 BRA `(.L_x_228) ;  /* 0x0000007000008947 */ /* 0x000fea0003800000 */
[----:B------:R-:W-:Y:S01]  /*0da0*/  ISETP.NE.AND P0, PT, R43, 0x3, PT ;  /* 0x000000032b00780c */ /* 0x000fe20003f05270 */
[----:B------:R-:W-:Y:S02]  /*0db0*/  IMAD.MOV.U32 R28, RZ, RZ, R25 ;  /* 0x000000ffff1c7224 */ /* 0x000fe400078e0019 */
[----:B------:R-:W-:-:S10]  /*0dc0*/  IMAD.MOV.U32 R22, RZ, RZ, R44 ;  /* 0x000000ffff167224 */ /* 0x000fd400078e002c */
[----:B------:R-:W-:Y:S05]  /*0dd0*/  @!P0 BRA `(.L_x_227) ;  /* 0x0000005000008947 */ /* 0x000fea0003800000 */
[----:B------:R-:W-:Y:S02]  /*0de0*/  IMAD.MOV.U32 R28, RZ, RZ, R23 ;  /* 0x000000ffff1c7224 */ /* 0x000fe400078e0017 */
[----:B------:R-:W-:Y:S01]  /*0df0*/  IMAD.MOV.U32 R22, RZ, RZ, R30 ;  /* 0x000000ffff167224 */ /* 0x000fe200078e001e */
[----:B------:R-:W-:Y:S05]  /*0e00*/  BRA `(.L_x_227) ;  /* 0x0000002000007947 */ /* 0x000fea0003800000 */
.L_x_228:
[----:B------:R-:W-:Y:S02]  /*0e10*/  IMAD.MOV.U32 R28, RZ, RZ, R22 ;  /* 0x000000ffff1c7224 */ /* 0x000fe400078e0016 */
[----:B------:R-:W-:-:S03]  /*0e20*/  IMAD.MOV.U32 R22, RZ, RZ, R25 ;  /* 0x000000ffff167224 */ /* 0x000fc600078e0019 */
.L_x_227:
[----:B------:R-:W-:Y:S01]  /*0e30*/  ISETP.GE.U32.AND P0, PT, R12, c[0x0][0x160], PT ;  /* 0x000058000c007a0c */ /* 0x000fe20003f06070 */
[----:B------:R-:W0:Y:S01]  /*0e40*/  I2F.U32 R46, R22 ;  /* 0x00000016002e7306 */ /* 0x000e220000201000 */
[----:B------:R-:W-:Y:S01]  /*0e50*/  IMAD.MOV.U32 R23, RZ, RZ, 0x2f800000 ;  /* 0x2f800000ff177424 */ /* 0x000fe200078e00ff */
[----:B------:R-:W-:Y:S01]  /*0e60*/  BSSY B0, `(.L_x_229) ;  /* 0x000004e000007945 */ /* 0x000fe20003800000 */
[----:B------:R-:W-:Y:S02]  /*0e70*/  ISETP.GE.AND.EX P0, PT, R11, c[0x0][0x164], PT, P0 ;  /* 0x000059000b007a0c */ /* 0x000fe40003f06300 */
[----:B0-----:R-:W-:-:S11]  /*0e80*/  FFMA.FTZ R46, R46, R23, 1.1641532182693481445e-10 ;  /* 0x2f0000002e2e7423 */ /* 0x001fd60000010017 */
[----:B------:R-:W-:Y:S05]  /*0e90*/  @P0 BRA `(.L_x_230) ;  /* 0x000004a000000947 */ /* 0x000fea0003800000 */
[----:B------:R-:W0:Y:S01]  /*0ea0*/  I2F.U32 R28, R28 ;  /* 0x0000001c001c7306 */ /* 0x000e220000201000 */
[----:B------:R-:W-:Y:S01]  /*0eb0*/  BSSY B1, `(.L_x_231) ;  /* 0x0000045000017945 */ /* 0x000fe20003800000 */
[----:B------:R-:W-:Y:S02]  /*0ec0*/  IMAD.MOV.U32 R24, RZ, RZ, 0x0 ;  /* 0x00000000ff187424 */ /* 0x000fe400078e00ff */
[----:B------:R-:W-:Y:S02]  /*0ed0*/  IMAD.MOV.U32 R25, RZ, RZ, -0x43600000 ;  /* 0xbca00000ff197424 */ /* 0x000fe400078e00ff */
[----:B0-----:R-:W-:Y:S02]  /*0ee0*/  FFMA.FTZ R22, R28, R23, 1.1641532182693481445e-10 ;  /* 0x2f0000001c167423 */ /* 0x001fe40000010017 */
[----:B------:R-:W-:Y:S02]  /*0ef0*/  IMAD R23, R12, c[0x0][0x190], RZ ;  /* 0x000064000c177a24 */ /* 0x000fe400078e02ff */
[----:B------:R-:W-:-:S03]  /*0f00*/  FMUL.FTZ R26, R22, 1 ;  /* 0x3f800000161a7820 */ /* 0x000fc60000410000 */
[----:B------:R-:W-:-:S03]  /*0f10*/  IADD3 R22, P0, R23, c[0x0][0x188], RZ ;  /* 0x0000620017167a10 */ /* 0x000fc60007f1e0ff */
[----:B------:R-:W0:Y:S02]  /*0f20*/  F2F.F64.F32 R26, R26 ;  /* 0x0000001a001a7310 */ /* 0x000e240000201800 */
[----:B0-----:R-:W0:-:S14]  /*0f30*/  DSETP.GE.AND P1, PT, R26, c[0x2][0x0], PT ;  /* 0x008000001a00762a */ /* 0x001e1c0003f26000 */
[----:B0-----:R-:W-:Y:S05]  /*0f40*/  @P1 BRA `(.L_x_232) ;  /* 0x000003b000001947 */ /* 0x001fea0003800000 */
[----:B------:R-:W-:Y:S01]  /*0f50*/  ISETP.GT.AND P1, PT, R27, 0xfffff, PT ;  /* 0x000fffff1b00780c */ /* 0x000fe20003f24270 */
[----:B------:R-:W-:Y:S02]  /*0f60*/  IMAD.MOV.U32 R29, RZ, RZ, R27 ;  /* 0x000000ffff1d7224 */ /* 0x000fe400078e001b */
[----:B------:R-:W-:Y:S02]  /*0f70*/  IMAD.MOV.U32 R30, RZ, RZ, R26 ;  /* 0x000000ffff1e7224 */ /* 0x000fe400078e001a */
[----:B------:R-:W-:-:S08]  /*0f80*/  IMAD.MOV.U32 R28, RZ, RZ, -0x3ff ;  /* 0xfffffc01ff1c7424 */ /* 0x000fd000078e00ff */
[----:B------:R-:W0:Y:S01]  /*0f90*/  @!P1 DMUL R26, R26, 1.80143985094819840000e+16 ;  /* 0x435000001a1a9828 */ /* 0x000e220000000000 */
[----:B------:R-:W-:-:S09]  /*0fa0*/  @!P1 IMAD.MOV.U32 R28, RZ, RZ, -0x435 ;  /* 0xfffffbcbff1c9424 */ /* 0x000fd200078e00ff */
[----:B0-----:R-:W-:Y:S02]  /*0fb0*/  @!P1 IMAD.MOV.U32 R29, RZ, RZ, R27 ;  /* 0x000000ffff1d9224 */ /* 0x001fe400078e001b */
[----:B------:R-:W-:-:S03]  /*0fc0*/  @!P1 IMAD.MOV.U32 R30, RZ, RZ, R26 ;  /* 0x000000ffff1e9224 */ /* 0x000fc600078e001a */
[----:B------:R-:W-:-:S04]  /*0fd0*/  IADD3 R24, R29, -0x1, RZ ;  /* 0xffffffff1d187810 */ /* 0x000fc80007ffe0ff */
[----:B------:R-:W-:-:S13]  /*0fe0*/  ISETP.GE.U32.AND P2, PT, R24, 0x7fefffff, PT ;  /* 0x7fefffff1800780c */ /* 0x000fda0003f46070 */
[----:B------:R-:W-:Y:S01]  /*0ff0*/  @P2 IMAD.MOV.U32 R24, RZ, RZ, 0x0 ;  /* 0x00000000ff182424 */ /* 0x000fe200078e00ff */
[----:B------:R-:W-:Y:S01]  /*1000*/  @P2 FSETP.NEU.FTZ.AND P3, PT, R27, RZ, PT ;  /* 0x000000ff1b00220b */ /* 0x000fe20003f7d000 */
[----:B------:R-:W-:-:S06]  /*1010*/  @P2 IMAD.MOV.U32 R25, RZ, RZ, 0x7ff00000 ;  /* 0x7ff00000ff192424 */ /* 0x000fcc00078e00ff */
[----:B------:R-:W0:-:S10]  /*1020*/  @P2 DFMA R24, R26, R24, +INF ;  /* 0x7ff000001a18242b */ /* 0x000e140000000018 */
[----:B0-----:R-:W-:Y:S02]  /*1030*/  @P2 FSEL R24, R24, RZ, P3 ;  /* 0x000000ff18182208 */ /* 0x001fe40001800000 */
[----:B------:R-:W-:Y:S01]  /*1040*/  @P2 FSEL R25, R25, -QNAN , P3 ;  /* 0xfff0000019192808 */ /* 0x000fe20001800000 */
[----:B------:R-:W-:Y:S05]  /*1050*/  @P2 BRA `(.L_x_232) ;  /* 0x000002a000002947 */ /* 0x000fea0003800000 */
[C---:B------:R-:W-:Y:S01]  /*1060*/  LOP3.LUT R24, R29.reuse, 0x800fffff, RZ, 0xc0, !PT ;  /* 0x800fffff1d187812 */ /* 0x040fe200078ec0ff */
[----:B------:R-:W-:Y:S01]  /*1070*/  IMAD.MOV.U32 R26, RZ, RZ, RZ ;  /* 0x000000ffff1a7224 */ /* 0x000fe200078e00ff */
[----:B------:R-:W-:Y:S01]  /*1080*/  LEA.HI R28, R29, R28, RZ, 0xc ;  /* 0x0000001c1d1c7211 */ /* 0x000fe200078f60ff */
[----:B------:R-:W-:Y:S01]  /*1090*/  IMAD.MOV.U32 R29, RZ, RZ, 0x43300000 ;  /* 0x43300000ff1d7424 */ /* 0x000fe200078e00ff */
[----:B------:R-:W-:Y:S01]  /*10a0*/  LOP3.LUT R25, R24, 0x3ff00000, RZ, 0xfc, !PT ;  /* 0x3ff0000018197812 */ /* 0x000fe200078efcff */
[----:B------:R-:W-:-:S03]  /*10b0*/  IMAD.MOV.U32 R24, RZ, RZ, R30 ;  /* 0x000000ffff187224 */ /* 0x000fc600078e001e */
[----:B------:R-:W-:-:S13]  /*10c0*/  ISETP.GE.AND P1, PT, R25, 0x3ff6a09f, PT ;  /* 0x3ff6a09f1900780c */ /* 0x000fda0003f26270 */
        /* <DEDUP_REMOVED lines=35> */
.L_x_232:
[----:B------:R-:W-:Y:S05]  /*1300*/  BSYNC B1 ;  /* 0x0000000000017941 */ /* 0x000fea0003800000 */
.L_x_231:
[----:B-12---:R-:W1:Y:S01]  /*1310*/  DMUL R24, R18, -R24 ;  /* 0x8000001812187228 */ /* 0x006e620000000000 */
[----:B------:R-:W-:-:S06]  /*1320*/  LEA.HI.X.SX32 R23, R23, c[0x0][0x18c], 0x1, P0 ;  /* 0x0000630017177a11 */ /* 0x000fcc00000f0eff */
[----:B-1----:R1:W-:Y:S04]  /*1330*/  STG.E.64 [R22.64], R24 ;  /* 0x0000001816007986 */ /* 0x0023e8000c101b08 */
.L_x_230:
[----:B------:R-:W-:Y:S05]  /*1340*/  BSYNC B0 ;  /* 0x0000000000007941 */ /* 0x000fea0003800000 */
.L_x_229:
[----:B------:R-:W-:-:S04]  /*1350*/  IMAD.MOV.U32 R47, RZ, RZ, c[0x0][0x0] ;  /* 0x00000000ff2f7624 */ /* 0x000fc800078e00ff */
[----:B------:R-:W-:-:S05]  /*1360*/  IMAD R47, R47, c[0x0][0xc], RZ ;  /* 0x000003002f2f7a24 */ /* 0x000fca00078e02ff */
[----:B-1----:R-:W-:-:S04]  /*1370*/  IADD3 R23, P1, R47, R12, RZ ;  /* 0x0000000c2f177210 */ /* 0x002fc80007f3e0ff */
[----:B------:R-:W-:Y:S01]  /*1380*/  ISETP.GE.U32.AND P0, PT, R23, c[0x0][0x160], PT ;  /* 0x0000580017007a0c */ /* 0x000fe20003f06070 */
[----:B------:R-:W-:-:S05]  /*1390*/  IMAD.X R22, RZ, RZ, R11, P1 ;  /* 0x000000ffff167224 */ /* 0x000fca00008e060b */
[----:B------:R-:W-:-:S13]  /*13a0*/  ISETP.GE.AND.EX P0, PT, R22, c[0x0][0x164], PT, P0 ;  /* 0x0000590016007a0c */ /* 0x000fda0003f06300 */
[----:B------:R-:W-:Y:S05]  /*13b0*/  @P0 BRA `(.L_x_233) ;  /* 0x0000047000000947 */ /* 0x000fea0003800000 */
[----:B------:R-:W-:Y:S01]  /*13c0*/  FMUL.FTZ R28, R46, 1 ;  /* 0x3f8000002e1c7820 */ /* 0x000fe20000410000 */
[----:B------:R-:W-:Y:S01]  /*13d0*/  BSSY B0, `(.L_x_234) ;  /* 0x0000042000007945 */ /* 0x000fe20003800000 */
[----:B------:R-:W-:Y:S02]  /*13e0*/  IMAD R23, R23, c[0x0][0x190], RZ ;  /* 0x0000640017177a24 */ /* 0x000fe400078e02ff */
[----:B------:R-:W-:Y:S02]  /*13f0*/  IMAD.MOV.U32 R24, RZ, RZ, 0x0 ;  /* 0x00000000ff187424 */ /* 0x000fe400078e00ff */
[----:B------:R-:W1:Y:S01]  /*1400*/  F2F.F64.F32 R28, R28 ;  /* 0x0000001c001c7310 */ /* 0x000e620000201800 */
[----:B------:R-:W-:Y:S01]  /*1410*/  IADD3 R22, P0, R23, c[0x0][0x188], RZ ;  /* 0x0000620017167a10 */ /* 0x000fe20007f1e0ff */
[----:B------:R-:W-:Y:S01]  /*1420*/  IMAD.MOV.U32 R25, RZ, RZ, -0x43600000 ;  /* 0xbca00000ff197424 */ /* 0x000fe200078e00ff */
[----:B-1----:R-:W1:-:S14]  /*1430*/  DSETP.GE.AND P1, PT, R28, c[0x2][0x0], PT ;  /* 0x008000001c00762a */ /* 0x002e5c0003f26000 */
[----:B-1----:R-:W-:Y:S05]  /*1440*/  @P1 BRA `(.L_x_235) ;  /* 0x000003a000001947 */ /* 0x002fea0003800000 */
[----:B------:R-:W-:Y:S01]  /*1450*/  ISETP.GT.AND P1, PT, R29, 0xfffff, PT ;  /* 0x000fffff1d00780c */ /* 0x000fe20003f24270 */
[----:B0-----:R-:W-:Y:S02]  /*1460*/  IMAD.MOV.U32 R27, RZ, RZ, R29 ;  /* 0x000000ffff1b7224 */ /* 0x001fe400078e001d */
        /* <DEDUP_REMOVED lines=15> */
[C---:B------:R-:W-:Y:S02]  /*1560*/  LOP3.LUT R24, R27.reuse, 0x800fffff, RZ, 0xc0, !PT ;  /* 0x800fffff1b187812 */ /* 0x040fe400078ec0ff */
[----:B------:R-:W-:Y:S01]  /*1570*/  LEA.HI R26, R27, R26, RZ, 0xc ;  /* 0x0000001a1b1a7211 */ /* 0x000fe200078f60ff */
[----:B------:R-:W-:Y:S01]  /*1580*/  IMAD.MOV.U32 R27, RZ, RZ, 0x43300000 ;  /* 0x43300000ff1b7424 */ /* 0x000fe200078e00ff */
[----:B------:R-:W-:Y:S01]  /*1590*/  LOP3.LUT R37, R24, 0x3ff00000, RZ, 0xfc, !PT ;  /* 0x3ff0000018257812 */ /* 0x000fe200078efcff */
[----:B------:R-:W-:-:S03]  /*15a0*/  IMAD.MOV.U32 R24, RZ, RZ, RZ ;  /* 0x000000ffff187224 */ /* 0x000fc600078e00ff */
        /* <DEDUP_REMOVED lines=11> */
[----:B0-----:R0:W1:Y:S02]  /*1660*/  DFMA R28, R24, R28, R24 ;  /* 0x0000001c181c722b */ /* 0x0010640000000018 */
[----:B0-----:R-:W-:Y:S02]  /*1670*/  IMAD.MOV.U32 R24, RZ, RZ, 0x3ae80f1e ;  /* 0x3ae80f1eff187424 */ /* 0x001fe400078e00ff */
[----:B------:R-:W-:Y:S02]  /*1680*/  IMAD.MOV.U32 R25, RZ, RZ, 0x3eb1380b ;  /* 0x3eb1380bff197424 */ /* 0x000fe400078e00ff */
        /* <DEDUP_REMOVED lines=22> */
.L_x_235:
[----:B------:R-:W-:Y:S05]  /*17f0*/  BSYNC B0 ;  /* 0x0000000000007941 */ /* 0x000fea0003800000 */
.L_x_234:
[----:B-1----:R-:W1:Y:S01]  /*1800*/  DMUL R24, R18, -R24 ;  /* 0x8000001812187228 */ /* 0x002e620000000000 */
[----:B------:R-:W-:-:S06]  /*1810*/  LEA.HI.X.SX32 R23, R23, c[0x0][0x18c], 0x1, P0 ;  /* 0x0000630017177a11 */ /* 0x000fcc00000f0eff */
[----:B-1----:R1:W-:Y:S04]  /*1820*/  STG.E.64 [R22.64], R24 ;  /* 0x0000001816007986 */ /* 0x0023e8000c101b08 */
.L_x_233:
[----:B------:R-:W-:Y:S01]  /*1830*/  LEA R12, P0, R47, R12, 0x1 ;  /* 0x0000000c2f0c7211 */ /* 0x000fe200078008ff */
[----:B------:R-:W-:Y:S01]  /*1840*/  WARPSYNC 0xffffffff ;  /* 0xffffffff00007948 */ /* 0x000fe20003800000 */
[----:B------:R-:W-:Y:S01]  /*1850*/  BAR.SYNC.DEFER_BLOCKING 0x0 ;  /* 0x0000000000007b1d */ /* 0x000fe20000010000 */
[----:B------:R-:W-:Y:S02]  /*1860*/  IMAD.MOV.U32 R30, RZ, RZ, R20 ;  /* 0x000000ffff1e7224 */ /* 0x000fe400078e0014 */
[----:B------:R-:W-:Y:S01]  /*1870*/  IMAD.X R11, RZ, RZ, R11, P0 ;  /* 0x000000ffff0b7224 */ /* 0x000fe200000e060b */
[----:B------:R-:W-:Y:S01]  /*1880*/  ISETP.GE.U32.AND P0, PT, R12, R41, PT ;  /* 0x000000290c00720c */ /* 0x000fe20003f06070 */
[----:B-1----:R-:W-:Y:S02]  /*1890*/  IMAD.MOV.U32 R23, RZ, RZ, R44 ;  /* 0x000000ffff177224 */ /* 0x002fe400078e002c */
[----:B------:R-:W-:Y:S01]  /*18a0*/  IMAD.MOV.U32 R22, RZ, RZ, R45 ;  /* 0x000000ffff167224 */ /* 0x000fe200078e002d */
[----:B------:R-:W-:-:S13]  /*18b0*/  ISETP.GE.AND.EX P0, PT, R11, R40, PT, P0 ;  /* 0x000000280b00720c */ /* 0x000fda0003f06300 */
[----:B0-----:R-:W-:Y:S01]  /*18c0*/  @P0 CALL.REL.NOINC `(.L_x_236) ;  /* 0x0000001000000944 */ /* 0x001fe20003c00000 */
[----:B------:R-:W-:Y:S05]  /*18d0*/  BRA `(.L_x_224) ;  /* 0xfffff06000007947 */ /* 0x000fea000383ffff */
.L_x_236:
[----:B------:R-:W-:Y:S05]  /*18e0*/  EXIT ;  /* 0x000000000000794d */ /* 0x000fea0003800000 */
        .weak           $__internal_14_$__cuda_sm20_dblrcp_rn_slowpath_v3
        .type           $__internal_14_$__cuda_sm20_dblrcp_rn_slowpath_v3,@function
        .size           $__internal_14_$__cuda_sm20_dblrcp_rn_slowpath_v3,($__internal_15_$__cuda_sm20_div_s64 - $__internal_14_$__cuda_sm20_dblrcp_rn_slowpath_v3)
$__internal_14_$__cuda_sm20_dblrcp_rn_slowpath_v3:
[----:B------:R-:W-:Y:S02]  /*18f0*/  IMAD.MOV.U32 R18, RZ, RZ, 0x0 ;  /* 0x00000000ff127424 */ /* 0x000fe400078e00ff */
[----:B------:R-:W-:-:S06]  /*1900*/  IMAD.MOV.U32 R19, RZ, RZ, 0x7ff00000 ;  /* 0x7ff00000ff137424 */ /* 0x000fcc00078e00ff */
[----:B------:R0:W1:Y:S02]  /*1910*/  DSETP.LTU.AND P0, PT, R18, |c[0x0][0x198]|, PT ;  /* 0x400066001200762a */ /* 0x0000640003f09000 */
[----:B0-----:R-:W-:-:S12]  /*1920*/  IMAD.MOV.U32 R18, RZ, RZ, c[0x0][0x19c] ;  /* 0x00006700ff127624 */ /* 0x001fd800078e00ff */
        /* <DEDUP_REMOVED lines=9> */
[----:B------:R-:W-:Y:S01]  /*19c0*/  IADD3 R19, R18, -0x3fe00000, RZ ;  /* 0xc020000012137810 */ /* 0x000fe20007ffe0ff */
[----:B------:R-:W-:-:S03]  /*19d0*/  IMAD.MOV.U32 R18, RZ, RZ, c[0x0][0x198] ;  /* 0x00006600ff127624 */ /* 0x000fc600078e00ff */
[----:B------:R-:W0:Y:S03]  /*19e0*/  MUFU.RCP64H R21, R19 ;  /* 0x0000001300157308 */ /* 0x000e260000001800 */
[----:B0-----:R-:W0:-:S06]  /*19f0*/  DFMA R24, -R18, R20, 1 ;  /* 0x3ff000001218742b */ /* 0x001e0c0000000114 */
[----:B0-----:R-:W0:-:S06]  /*1a00*/  DFMA R24, R24, R24, R24 ;  /* 0x000000181818722b */ /* 0x001e0c0000000018 */
[----:B0-----:R-:W0:-:S06]  /*1a10*/  DFMA R24, R20, R24, R20 ;  /* 0x000000181418722b */ /* 0x001e0c0000000014 */
[----:B0-----:R-:W0:-:S06]  /*1a20*/  DFMA R20, -R18, R24, 1 ;  /* 0x3ff000001214742b */ /* 0x001e0c0000000118 */
[----:B0-----:R0:W1:Y:S02]  /*1a30*/  DFMA R24, R24, R20, R24 ;  /* 0x000000141818722b */ /* 0x0010640000000018 */
[----:B0-----:R-:W-:Y:S02]  /*1a40*/  IMAD.MOV.U32 R20, RZ, RZ, c[0x0][0x198] ;  /* 0x00006600ff147624 */ /* 0x001fe400078e00ff */
[----:B------:R-:W-:Y:S02]  /*1a50*/  IMAD.MOV.U32 R21, RZ, RZ, c[0x0][0x19c] ;  /* 0x00006700ff157624 */ /* 0x000fe400078e00ff */
[----:B-1----:R-:W0:-:S06]  /*1a60*/  DMUL R24, R24, 2.2250738585072013831e-308 ;  /* 0x0010000018187828 */ /* 0x002e0c0000000000 */
[----:B0-----:R-:W0:-:S06]  /*1a70*/  DFMA R20, R24, -R20, 1 ;  /* 0x3ff000001814742b */ /* 0x001e0c0000000814 */
[----:B0-----:R-:W0:-:S06]  /*1a80*/  DFMA R20, R20, R20, R20 ;  /* 0x000000141414722b */ /* 0x001e0c0000000014 */
[----:B0-----:R0:W1:Y:S01]  /*1a90*/  DFMA R24, R24, R20, R24 ;  /* 0x000000141818722b */ /* 0x0010620000000018 */
[----:B------:R-:W-:Y:S07]  /*1aa0*/  BRA `(.L_x_238) ;  /* 0x000000d000007947 */ /* 0x000fee0003800000 */
.L_x_239:
[----:B------:R-:W-:Y:S02]  /*1ab0*/  IMAD.MOV.U32 R18, RZ, RZ, c[0x0][0x198] ;  /* 0x00006600ff127624 */ /* 0x000fe400078e00ff */
[----:B------:R-:W-:-:S06]  /*1ac0*/  IMAD.MOV.U32 R19, RZ, RZ, c[0x0][0x19c] ;  /* 0x00006700ff137624 */ /* 0x000fcc00078e00ff */
        /* <DEDUP_REMOVED lines=8> */
[----:B------:R-:W-:Y:S07]  /*1b50*/  BRA `(.L_x_238) ;  /* 0x0000002000007947 */ /* 0x000fee0003800000 */
.L_x_237:
[----:B------:R-:W-:Y:S01]  /*1b60*/  LOP3.LUT R25, R18, 0x80000, RZ, 0xfc, !PT ;  /* 0x0008000012197812 */ /* 0x000fe200078efcff */
[----:B------:R-:W-:Y:S02]  /*1b70*/  IMAD.MOV.U32 R24, RZ, RZ, c[0x0][0x198] ;  /* 0x00006600ff187624 */ /* 0x000fe400078e00ff */
.L_x_238:
[----:B------:R-:W-:Y:S02]  /*1b80*/  IMAD.MOV.U32 R27, RZ, RZ, 0x0 ;  /* 0x00000000ff1b7424 */ /* 0x000fe400078e00ff */
[----:B-1----:R-:W-:Y:S02]  /*1b90*/  IMAD.MOV.U32 R18, RZ, RZ, R24 ;  /* 0x000000ffff127224 */ /* 0x002fe400078e0018 */
[----:B------:R-:W-:Y:S01]  /*1ba0*/  IMAD.MOV.U32 R19, RZ, RZ, R25 ;  /* 0x000000ffff137224 */ /* 0x000fe200078e0019 */
[----:B------:R-:W-:Y:S06]  /*1bb0*/  RET.REL.NODEC R26 `(_ZN2at6native65_GLOBAL__N__c0d6c1cb_32_DistributionExponentialKernel_cu_5881736643distribution_elementwise_grid_stride_kernelIdLi2EZNS0_9templates4cuda21uniform_and_transformIddPNS_17CUDAGeneratorImplEZZZNS4_18exponential_kernelIS7_EEvRNS_18TensorIteratorBaseEdT_ENKUlvE_clEvENKUlvE_clEvEUldE_EEvSA_T1_T2_EUlP24curandStatePhilox4_32_10E0_ZNS1_27distribution_nullary_kernelIdd6float4S7_SJ_SE_EEvSA_SG_RKT3_T4_EUlidE_EEvlNS_15PhiloxCudaStateESF_SG_) ;  /* 0xffffe4401a007950 */ /* 0x000fec0003c3ffff */
        .weak           $__internal_15_$__cuda_sm20_div_s64
        .type           $__internal_15_$__cuda_sm20_div_s64,@function
        .size           $__internal_15_$__cuda_sm20_div_s64,(.L_x_308 - $__internal_15_$__cuda_sm20_div_s64)
$__internal_15_$__cuda_sm20_div_s64:
[----:B------:R-:W-:Y:S01]  /*1bc0*/  UMOV UR5, URZ ;  /* 0x0000003f00057c82 */ /* 0x000fe20008000000 */
[----:B------:R-:W-:Y:S01]  /*1bd0*/  IADD3 R28, P4, RZ, -UR6, RZ ;  /* 0x80000006ff1c7c10 */ /* 0x000fe2000ff9e0ff */
[----:B------:R-:W0:Y:S04]  /*1be0*/  I2F.U64.RP R27, UR4 ;  /* 0x00000004001b7d12 */ /* 0x000e280008309000 */
[----:B------:R-:W-:-:S04]  /*1bf0*/  IMAD.X R32, RZ, RZ, ~UR7, P4 ;  /* 0x80000007ff207e24 */ /* 0x000fc8000a0e06ff */
        /* <DEDUP_REMOVED lines=13> */
[----:B------:R-:W-:Y:S01]  /*1cd0*/  IADD3 R25, P2, R33, R24, RZ ;  /* 0x0000001821197210 */ /* 0x000fe20007f5e0ff */
[----:B------:R-:W-:-:S04]  /*1ce0*/  IMAD.X R24, R31, 0x1, R19, P0 ;  /* 0x000000011f187824 */ /* 0x000fc800000e0613 */
[----:B------:R-:W-:Y:S01]  /*1cf0*/  IMAD.WIDE.U32 R18, R25, UR4, RZ ;  /* 0x0000000419127c25 */ /* 0x000fe2000f8e00ff */
[----:B------:R-:W-:Y:S02]  /*1d00*/  IADD3.X R27, RZ, RZ, R24, P2, P1 ;  /* 0x000000ffff1b7210 */ /* 0x000fe400017e2418 */
[----:B------:R-:W-:Y:S02]  /*1d10*/  ISETP.LE.AND P1, PT, RZ, UR7, PT ;  /* 0x00000007ff007c0c */ /* 0x000fe4000bf23270 */
[----:B------:R-:W-:Y:S01]  /*1d20*/  IADD3 R29, P0, RZ, -R18, RZ ;  /* 0x80000012ff1d7210 */ /* 0x000fe20007f1e0ff */
[----:B------:R-:W-:Y:S01]  /*1d30*/  IMAD R18, R27, UR4, R19 ;  /* 0x000000041b127c24 */ /* 0x000fe2000f8e0213 */
[----:B------:R-:W-:Y:S01]  /*1d40*/  SEL R28, R28, UR6, !P1 ;  /* 0x000000061c1c7c07 */ /* 0x000fe2000c800000 */
[----:B------:R-:W-:Y:S01]  /*1d50*/  IMAD.MOV.U32 R19, RZ, RZ, RZ ;  /* 0x000000ffff137224 */ /* 0x000fe200078e00ff */
[----:B------:R-:W-:Y:S01]  /*1d60*/  SEL R32, R32, UR7, !P1 ;  /* 0x0000000720207c07 */ /* 0x000fe2000c800000 */
[----:B------:R-:W-:-:S04]  /*1d70*/  IMAD.HI.U32 R24, R25, R29, RZ ;  /* 0x0000001d19187227 */ /* 0x000fc800078e00ff */
[----:B------:R-:W-:-:S04]  /*1d80*/  IMAD.X R18, RZ, RZ, ~R18, P0 ;  /* 0x000000ffff127224 */ /* 0x000fc800000e0e12 */
[----:B------:R-:W-:-:S06]  /*1d90*/  IMAD.WIDE.U32 R24, P0, R25, R18, R24 ;  /* 0x0000001219187225 */ /* 0x000fcc0007800018 */
[----:B------:R-:W-:-:S04]  /*1da0*/  IMAD.HI.U32 R25, P2, R27, R29, R24 ;  /* 0x0000001d1b197227 */ /* 0x000fc80007840018 */
[CC--:B------:R-:W-:Y:S02]  /*1db0*/  IMAD R24, R27.reuse, R18.reuse, RZ ;  /* 0x000000121b187224 */ /* 0x0c0fe400078e02ff */
[----:B------:R-:W-:-:S03]  /*1dc0*/  IMAD.HI.U32 R18, R27, R18, RZ ;  /* 0x000000121b127227 */ /* 0x000fc600078e00ff */
[----:B------:R-:W-:Y:S01]  /*1dd0*/  IADD3 R25, P3, R24, R25, RZ ;  /* 0x0000001918197210 */ /* 0x000fe20007f7e0ff */
[----:B------:R-:W-:-:S04]  /*1de0*/  IMAD.X R27, R18, 0x1, R27, P0 ;  /* 0x00000001121b7824 */ /* 0x000fc800000e061b */
[----:B------:R-:W-:Y:S01]  /*1df0*/  IMAD.HI.U32 R18, R25, R28, RZ ;  /* 0x0000001c19127227 */ /* 0x000fe200078e00ff */
[----:B------:R-:W-:-:S05]  /*1e00*/  IADD3.X R27, RZ, RZ, R27, P3, P2 ;  /* 0x000000ffff1b7210 */ /* 0x000fca0001fe441b */
[----:B------:R-:W-:-:S04]  /*1e10*/  IMAD.WIDE.U32 R18, R25, R32, R18 ;  /* 0x0000002019127225 */ /* 0x000fc800078e0012 */
[C---:B------:R-:W-:Y:S02]  /*1e20*/  IMAD R25, R27.reuse, R32, RZ ;  /* 0x000000201b197224 */ /* 0x040fe400078e02ff */
[----:B------:R-:W-:-:S04]  /*1e30*/  IMAD.HI.U32 R18, P0, R27, R28, R18 ;  /* 0x0000001c1b127227 */ /* 0x000fc80007800012 */
[----:B------:R-:W-:Y:S01]  /*1e40*/  IMAD.HI.U32 R27, R27, R32, RZ ;  /* 0x000000201b1b7227 */ /* 0x000fe200078e00ff */
[----:B------:R-:W-:-:S03]  /*1e50*/  IADD3 R24, P2, R25, R18, RZ ;  /* 0x0000001219187210 */ /* 0x000fc60007f5e0ff */
[----:B------:R-:W-:Y:S01]  /*1e60*/  IMAD.X R18, RZ, RZ, R27, P0 ;  /* 0x000000ffff127224 */ /* 0x000fe200000e061b */
[----:B------:R-:W-:-:S03]  /*1e70*/  IADD3 R27, P3, R24, 0x1, RZ ;  /* 0x00000001181b7810 */ /* 0x000fc60007f7e0ff */
[----:B------:R-:W-:Y:S02]  /*1e80*/  IMAD.X R25, RZ, RZ, R18, P2 ;  /* 0x000000ffff197224 */ /* 0x000fe400010e0612 */
[----:B------:R-:W-:-:S04]  /*1e90*/  IMAD.WIDE.U32 R18, R24, UR4, RZ ;  /* 0x0000000418127c25 */ /* 0x000fc8000f8e00ff */
[----:B------:R-:W-:Y:S01]  /*1ea0*/  IMAD R19, R25, UR4, R19 ;  /* 0x0000000419137c24 */ /* 0x000fe2000f8e0213 */
[----:B------:R-:W-:-:S05]  /*1eb0*/  IADD3 R18, P0, -R18, R28, RZ ;  /* 0x0000001c12127210 */ /* 0x000fca0007f1e1ff */
[----:B------:R-:W-:Y:S01]  /*1ec0*/  IMAD.X R29, R32, 0x1, ~R19, P0 ;  /* 0x00000001201d7824 */ /* 0x000fe200000e0e13 */
[C---:B------:R-:W-:Y:S02]  /*1ed0*/  ISETP.GE.U32.AND P0, PT, R18.reuse, UR4, PT ;  /* 0x0000000412007c0c */ /* 0x040fe4000bf06070 */
[----:B------:R-:W-:Y:S02]  /*1ee0*/  IADD3 R19, P2, R18, -UR4, RZ ;  /* 0x8000000412137c10 */ /* 0x000fe4000ff5e0ff */
[C---:B------:R-:W-:Y:S02]  /*1ef0*/  ISETP.GE.U32.AND.EX P0, PT, R29.reuse, RZ, PT, P0 ;  /* 0x000000ff1d00720c */ /* 0x040fe40003f06100 */
[----:B------:R-:W-:Y:S02]  /*1f00*/  IADD3.X R28, R29, -0x1, RZ, P2, !PT ;  /* 0xffffffff1d1c7810 */ /* 0x000fe400017fe4ff */
[----:B------:R-:W-:Y:S01]  /*1f10*/  SEL R19, R19, R18, P0 ;  /* 0x0000001213137207 */ /* 0x000fe20000000000 */
[----:B------:R-:W-:Y:S01]  /*1f20*/  IMAD.X R18, RZ, RZ, R25, P3 ;  /* 0x000000ffff127224 */ /* 0x000fe200018e0619 */
[----:B------:R-:W-:-:S02]  /*1f30*/  SEL R27, R27, R24, P0 ;  /* 0x000000181b1b7207 */ /* 0x000fc40000000000 */
[----:B------:R-:W-:Y:S02]  /*1f40*/  SEL R28, R28, R29, P0 ;  /* 0x0000001d1c1c7207 */ /* 0x000fe40000000000 */
[----:B------:R-:W-:Y:S02]  /*1f50*/  ISETP.GE.U32.AND P2, PT, R19, UR4, PT ;  /* 0x0000000413007c0c */ /* 0x000fe4000bf46070 */
[----:B------:R-:W-:Y:S02]  /*1f60*/  SEL R24, R18, R25, P0 ;  /* 0x0000001912187207 */ /* 0x000fe40000000000 */
[----:B------:R-:W-:Y:S02]  /*1f70*/  IADD3 R18, P3, R27, 0x1, RZ ;  /* 0x000000011b127810 */ /* 0x000fe40007f7e0ff */
[----:B------:R-:W-:-:S03]  /*1f80*/  ISETP.GE.U32.AND.EX P0, PT, R28, RZ, PT, P2 ;  /* 0x000000ff1c00720c */ /* 0x000fc60003f06120 */
[----:B------:R-:W-:Y:S01]  /*1f90*/  IMAD.X R19, RZ, RZ, R24, P3 ;  /* 0x000000ffff137224 */ /* 0x000fe200018e0618 */
[----:B------:R-:W-:Y:S01]  /*1fa0*/  SEL R18, R18, R27, P0 ;  /* 0x0000001b12127207 */ /* 0x000fe20000000000 */
[----:B------:R-:W-:-:S03]  /*1fb0*/  IMAD.MOV.U32 R27, RZ, RZ, 0x0 ;  /* 0x00000000ff1b7424 */ /* 0x000fc600078e00ff */
        /* <DEDUP_REMOVED lines=9> */
[----:B------:R-:W-:Y:S06]  /*2050*/  RET.REL.NODEC R26 `(_ZN2at6native65_GLOBAL__N__c0d6c1cb_32_DistributionExponentialKernel_cu_5881736643distribution_elementwise_grid_stride_kernelIdLi2EZNS0_9templates4cuda21uniform_and_transformIddPNS_17CUDAGeneratorImplEZZZNS4_18exponential_kernelIS7_EEvRNS_18TensorIteratorBaseEdT_ENKUlvE_clEvENKUlvE_clEvEUldE_EEvSA_T1_T2_EUlP24curandStatePhilox4_32_10E0_ZNS1_27distribution_nullary_kernelIdd6float4S7_SJ_SE_EEvSA_SG_RKT3_T4_EUlidE_EEvlNS_15PhiloxCudaStateESF_SG_) ;  /* 0xffffdfa01a007950 */ /* 0x000fec0003c3ffff */
.L_x_240:
        /* <DEDUP_REMOVED lines=10> */
.L_x_308:


//--------------------- .text._ZN2at6native65_GLOBAL__N__c0d6c1cb_32_DistributionExponentialKernel_cu_5881736643distribution_elementwise_grid_stride_kernelIdLi2EZNS0_9templates4cuda21uniform_and_transformIddPNS_17CUDAGeneratorImplEZZZNS4_18exponential_kernelIS7_EEvRNS_18TensorIteratorBaseEdT_ENKUlvE_clEvENKUlvE_clEvEUldE_EEvSA_T1_T2_EUlP24curandStatePhilox4_32_10E_ZNS1_27distribution_nullary_kernelIdd7double2S7_SJ_SE_EEvSA_SG_RKT3_T4_EUlidE0_EEvlNS_15PhiloxCudaStateESF_SG_ --------------------------
	.section	.text._ZN2at6native65_GLOBAL__N__c0d6c1cb_32_DistributionExponentialKernel_cu_5881736643distribution_elementwise_grid_stride_kernelIdLi2EZNS0_9templates4cuda21uniform_and_transformIddPNS_17CUDAGeneratorImplEZZZNS4_18exponential_kernelIS7_EEvRNS_18TensorIteratorBaseEdT_ENKUlvE_clEvENKUlvE_clEvEUldE_EEvSA_T1_T2_EUlP24curandStatePhilox4_32_10E_ZNS1_27distribution_nullary_kernelIdd7double2S7_SJ_SE_EEvSA_SG_RKT3_T4_EUlidE0_EEvlNS_15PhiloxCudaStateESF_SG_,"ax",@progbits
	.sectioninfo	@"SHI_REGISTERS=50"
	.align	128
.text._ZN2at6native65_GLOBAL__N__c0d6c1cb_32_DistributionExponentialKernel_cu_5881736643distribution_elementwise_grid_stride_kernelIdLi2EZNS0_9templates4cuda21uniform_and_transformIddPNS_17CUDAGeneratorImplEZZZNS4_18exponential_kernelIS7_EEvRNS_18TensorIteratorBaseEdT_ENKUlvE_clEvENKUlvE_clEvEUldE_EEvSA_T1_T2_EUlP24curandStatePhilox4_32_10E_ZNS1_27distribution_nullary_kernelIdd7double2S7_SJ_SE_EEvSA_SG_RKT3_T4_EUlidE0_EEvlNS_15PhiloxCudaStateESF_SG_:
        .type           _ZN2at6native65_GLOBAL__N__c0d6c1cb_32_DistributionExponentialKernel_cu_5881736643distribution_elementwise_grid_stride_kernelIdLi2EZNS0_9templates4cuda21uniform_and_transformIddPNS_17CUDAGeneratorImplEZZZNS4_18exponential_kernelIS7_EEvRNS_18TensorIteratorBaseEdT_ENKUlvE_clEvENKUlvE_clEvEUldE_EEvSA_T1_T2_EUlP24curandStatePhilox4_32_10E_ZNS1_27distribution_nullary_kernelIdd7double2S7_SJ_SE_EEvSA_SG_RKT3_T4_EUlidE0_EEvlNS_15PhiloxCudaStateESF_SG_,@function
        .size           _ZN2at6native65_GLOBAL__N__c0d6c1cb_32_DistributionExponentialKernel_cu_5881736643distribution_elementwise_grid_stride_kernelIdLi2EZNS0_9templates4cuda21uniform_and_transformIddPNS_17CUDAGeneratorImplEZZZNS4_18exponential_kernelIS7_EEvRNS_18TensorIteratorBaseEdT_ENKUlvE_clEvENKUlvE_clEvEUldE_EEvSA_T1_T2_EUlP24curandStatePhilox4_32_10E_ZNS1_27distribution_nullary_kernelIdd7double2S7_SJ_SE_EEvSA_SG_RKT3_T4_EUlidE0_EEvlNS_15PhiloxCudaStateESF_SG_,(.L_x_311 - _ZN2at6native65_GLOBAL__N__c0d6c1cb_32_DistributionExponentialKernel_cu_5881736643distribution_elementwise_grid_stride_kernelIdLi2EZNS0_9templates4cuda21uniform_and_transformIddPNS_17CUDAGeneratorImplEZZZNS4_18exponential_kernelIS7_EEvRNS_18TensorIteratorBaseEdT_ENKUlvE_clEvENKUlvE_clEvEUldE_EEvSA_T1_T2_EUlP24curandStatePhilox4_32_10E_ZNS1_27distribution_nullary_kernelIdd7double2S7_SJ_SE_EEvSA_SG_RKT3_T4_EUlidE0_EEvlNS_15PhiloxCudaStateESF_SG_)
        .other          _ZN2at6native65_GLOBAL__N__c0d6c1cb_32_DistributionExponentialKernel_cu_5881736643distribution_elementwise_grid_stride_kernelIdLi2EZNS0_9templates4cuda21uniform_and_transformIddPNS_17CUDAGeneratorImplEZZZNS4_18exponential_kernelIS7_EEvRNS_18TensorIteratorBaseEdT_ENKUlvE_clEvENKUlvE_clEvEUldE_EEvSA_T1_T2_EUlP24curandStatePhilox4_32_10E_ZNS1_27distribution_nullary_kernelIdd7double2S7_SJ_SE_EEvSA_SG_RKT3_T4_EUlidE0_EEvlNS_15PhiloxCudaStateESF_SG_,@"STO_CUDA_ENTRY STV_DEFAULT"
_ZN2at6native65_GLOBAL__N__c0d6c1cb_32_DistributionExponentialKernel_cu_5881736643distribution_elementwise_grid_stride_kernelIdLi2EZNS0_9templates4cuda21uniform_and_transformIddPNS_17CUDAGeneratorImplEZZZNS4_18exponential_kernelIS7_EEvRNS_18TensorIteratorBaseEdT_ENKUlvE_clEvENKUlvE_clEvEUldE_EEvSA_T1_T2_EUlP24curandStatePhilox4_32_10E_ZNS1_27distribution_nullary_kernelIdd7double2S7_SJ_SE_EEvSA_SG_RKT3_T4_EUlidE0_EEvlNS_15PhiloxCudaStateESF_SG_:
        /* <DEDUP_REMOVED lines=91> */
[----:B------:R-:W-:Y:S05]  /*05b0*/  CALL.REL.NOINC `($__internal_17_$__cuda_sm20_div_s64) ;  /* 0x0000314000007944 */ /* 0x000fea0003c00000 */
[----:B------:R-:W-:Y:S05]  /*05c0*/  BRA `(.L_x_242) ;  /* 0x0000016000007947 */ /* 0x000fea0003800000 */
.L_x_241:
        /* <DEDUP_REMOVED lines=9> */
[----:B0-----:R-:W-:Y:S01]  /*0660*/  HFMA2.MMA R2, -RZ, RZ, 0, 0 ;  /* 0x00000000ff027435 */ /* 0x001fe200000001ff */
[----:B-1----:R-:W-:-:S09]  /*0670*/  IMAD R5, R5, R3, RZ ;  /* 0x0000000305057224 */ /* 0x002fd200078e02ff */
[----:B------:R-:W-:-:S06]  /*0680*/  IMAD.HI.U32 R3, R3, R5, R2 ;  /* 0x0000000503037227 */ /* 0x000fcc00078e0002 */
[----:B------:R-:W-:-:S04]  /*0690*/  IMAD.HI.U32 R2, R3, UR6, RZ ;  /* 0x0000000603027c27 */ /* 0x000fc8000f8e00ff */
[----:B------:R-:W-:-:S04]  /*06a0*/  IMAD.MOV R3, RZ, RZ, -R2 ;  /* 0x000000ffff037224 */ /* 0x000fc800078e0a02 */
[----:B------:R-:W-:-:S05]  /*06b0*/  IMAD R3, R18, R3, UR6 ;  /* 0x0000000612037e24 */ /* 0x000fca000f8e0203 */
[----:B------:R-:W-:-:S13]  /*06c0*/  ISETP.GE.U32.AND P0, PT, R3, R18, PT ;  /* 0x000000120300720c */ /* 0x000fda0003f06070 */
[----:B------:R-:W-:Y:S01]  /*06d0*/  @P0 IMAD.IADD R3, R3, 0x1, -R18 ;  /* 0x0000000103030824 */ /* 0x000fe200078e0a12 */
[----:B------:R-:W-:-:S04]  /*06e0*/  @P0 IADD3 R2, R2, 0x1, RZ ;  /* 0x0000000102020810 */ /* 0x000fc80007ffe0ff */
[----:B------:R-:W-:Y:S02]  /*06f0*/  ISETP.GE.U32.AND P1, PT, R3, R18, PT ;  /* 0x000000120300720c */ /* 0x000fe40003f26070 */
[----:B------:R-:W-:-:S11]  /*0700*/  MOV R3, RZ ;  /* 0x000000ff00037202 */ /* 0x000fd60000000f00 */
[----:B------:R-:W-:Y:S02]  /*0710*/  @P1 IADD3 R2, R2, 0x1, RZ ;  /* 0x0000000102021810 */ /* 0x000fe40007ffe0ff */
[----:B------:R-:W-:-:S03]  /*0720*/  @!P2 LOP3.LUT R2, RZ, R18, RZ, 0x33, !PT ;  /* 0x00000012ff02a212 */ /* 0x000fc600078e33ff */
.L_x_242:
        /* <DEDUP_REMOVED lines=14> */
[----:B------:R-:W0:Y:S01]  /*0810*/  MUFU.RCP64H R19, c[0x0][0x32c] ;  /* 0x0000cb0000137b08 */ /* 0x000e220000001800 */
[----:B------:R-:W-:Y:S01]  /*0820*/  IMAD.MOV.U32 R24, RZ, RZ, c[0x0][0x32c] ;  /* 0x0000cb00ff187624 */ /* 0x000fe200078e00ff */
[----:B------:R-:W-:Y:S01]  /*0830*/  MOV R3, c[0x0][0x32c] ;  /* 0x0000cb0000037a02 */ /* 0x000fe20000000f00 */
[----:B------:R-:W-:Y:S02]  /*0840*/  IMAD.MOV.U32 R2, RZ, RZ, c[0x0][0x328] ;  /* 0x0000ca00ff027624 */ /* 0x000fe400078e00ff */
[----:B------:R-:W-:Y:S01]  /*0850*/  IMAD R30, R30, -0x326172a9, RZ ;  /* 0xcd9e8d571e1e7824 */ /* 0x000fe200078e02ff */
[----:B------:R-:W-:-:S04]  /*0860*/  IADD3 R18, R24, 0x300402, RZ ;  /* 0x0030040218127810 */ /* 0x000fc80007ffe0ff */
[----:B------:R-:W-:Y:S02]  /*0870*/  FSETP.GEU.AND P0, PT, |R18|, 5.8789094863358348022e-39, PT ;  /* 0x004004021200780b */ /* 0x000fe40003f0e200 */
[----:B0-----:R-:W0:-:S06]  /*0880*/  DFMA R20, R18, -R2, 1 ;  /* 0x3ff000001214742b */ /* 0x001e0c0000000802 */
[----:B0-----:R-:W0:-:S06]  /*0890*/  DFMA R20, R20, R20, R20 ;  /* 0x000000141414722b */ /* 0x001e0c0000000014 */
[----:B0-----:R-:W0:-:S06]  /*08a0*/  DFMA R20, R18, R20, R18 ;  /* 0x000000141214722b */ /* 0x001e0c0000000012 */
[----:B0-----:R-:W0:-:S06]  /*08b0*/  DFMA R2, R20, -R2, 1 ;  /* 0x3ff000001402742b */ /* 0x001e0c0000000802 */
[----:B0-----:R0:W1:Y:S02]  /*08c0*/  DFMA R18, R20, R2, R20 ;  /* 0x000000021412722b */ /* 0x0010640000000014 */
[----:B0-----:R-:W-:Y:S01]  /*08d0*/  LOP3.LUT R3, R0, 0x3, RZ, 0xc0, !PT ;  /* 0x0000000300037812 */ /* 0x001fe200078ec0ff */
[----:B-1----:R-:W-:Y:S05]  /*08e0*/  @P0 BRA `(.L_x_243) ;  /* 0x0000006000000947 */ /* 0x002fea0003800000 */
[----:B------:R-:W-:-:S04]  /*08f0*/  LOP3.LUT R0, R24, 0x7fffffff, RZ, 0xc0, !PT ;  /* 0x7fffffff18007812 */ /* 0x000fc800078ec0ff */
[----:B------:R-:W-:Y:S02]  /*0900*/  IADD3 R20, R0, -0x100000, RZ ;  /* 0xfff0000000147810 */ /* 0x000fe40007ffe0ff */
[----:B------:R-:W-:Y:S02]  /*0910*/  MOV R0, 0x930 ;  /* 0x0000093000007802 */ /* 0x000fe40000000f00 */
[----:B------:R-:W-:Y:S05]  /*0920*/  CALL.REL.NOINC `($__internal_16_$__cuda_sm20_dblrcp_rn_slowpath_v3) ;  /* 0x00002b1000007944 */ /* 0x000fea0003c00000 */
[----:B-1----:R-:W-:Y:S02]  /*0930*/  IMAD.MOV.U32 R18, RZ, RZ, R24 ;  /* 0x000000ffff127224 */ /* 0x002fe400078e0018 */
[----:B------:R-:W-:Y:S02]  /*0940*/  IMAD.MOV.U32 R19, RZ, RZ, R25 ;  /* 0x000000ffff137224 */ /* 0x000fe400078e0019 */
.L_x_243:
        /* <DEDUP_REMOVED lines=11> */
[----:B------:R-:W-:-:S05]  /*0a00*/  @P1 IADD3 R0, R7, RZ, RZ ;  /* 0x000000ff07001210 */ /* 0x000fca0007ffe0ff */
[----:B------:R-:W-:Y:S02]  /*0a10*/  @!P0 IMAD.MOV.U32 R7, RZ, RZ, R0 ;  /* 0x000000ffff078224 */ /* 0x000fe400078e0000 */
.L_x_245:
[----:B------:R-:W-:Y:S05]  /*0a20*/  BSYNC B0 ;  /* 0x0000000000007941 */ /* 0x000fea0003800000 */
.L_x_244:
[----:B------:R-:W-:Y:S01]  /*0a30*/  IMAD.HI.U32 R0, R6, -0x326172a9, RZ ;  /* 0xcd9e8d5706007827 */ /* 0x000fe200078e00ff */
[----:B------:R-:W-:Y:S02]  /*0a40*/  LOP3.LUT R2, R2, R7, R17, 0x96, !PT ;  /* 0x0000000702027212 */ /* 0x000fe400078e9611 */
[----:B------:R-:W-:Y:S01]  /*0a50*/  IADD3 R24, R16, -0x61c88647, RZ ;  /* 0x9e3779b910187810 */ /* 0x000fe20007ffe0ff */
[----:B------:R-:W-:Y:S01]  /*0a60*/  IMAD R25, R6, -0x326172a9, RZ ;  /* 0xcd9e8d5706197824 */ /* 0x000fe200078e02ff */
[----:B------:R-:W-:Y:S01]  /*0a70*/  LOP3.LUT R0, R0, R45, R16, 0x96, !PT ;  /* 0x0000002d00007212 */ /* 0x000fe200078e9610 */
[----:B0-----:R-:W-:Y:S01]  /*0a80*/  IMAD.WIDE.U32 R20, R2, -0x326172a9, RZ ;  /* 0xcd9e8d5702147825 */ /* 0x001fe200078e00ff */
[----:B------:R-:W-:Y:S02]  /*0a90*/  IADD3 R31, R16, -0xe443238, RZ ;  /* 0xf1bbcdc8101f7810 */ /* 0x000fe40007ffe0ff */
[----:B------:R-:W-:Y:S01]  /*0aa0*/  ISETP.NE.AND P0, PT, R3, 0x1, PT ;  /* 0x000000010300780c */ /* 0x000fe20003f05270 */
        /* <DEDUP_REMOVED lines=42> */
[----:B------:R-:W-:Y:S02]  /*0d50*/  LOP3.LUT R2, R21, R26, R27, 0x96, !PT ;  /* 0x0000001a15027212 */ /* 0x000fe400078e961b */
[----:B------:R-:W-:Y:S01]  /*0d60*/  MOV R27, R30 ;  /* 0x0000001e001b7202 */ /* 0x000fe20000000f00 */
        /* <DEDUP_REMOVED lines=13> */
[----:B------:R-:W-:Y:S01]  /*0e40*/  IMAD.MOV.U32 R27, RZ, RZ, R23 ;  /* 0x000000ffff1b7224 */ /* 0x000fe200078e0017 */
[----:B------:R-:W-:Y:S01]  /*0e50*/  MOV R24, R30 ;  /* 0x0000001e00187202 */ /* 0x000fe20000000f00 */
[----:B------:R-:W-:Y:S02]  /*0e60*/  IMAD.MOV.U32 R31, RZ, RZ, R22 ;  /* 0x000000ffff1f7224 */ /* 0x000fe400078e0016 */
[----:B------:R-:W-:Y:S01]  /*0e70*/  IMAD.MOV.U32 R28, RZ, RZ, R29 ;  /* 0x000000ffff1c7224 */ /* 0x000fe200078e001d */
[----:B------:R-:W-:Y:S05]  /*0e80*/  BRA `(.L_x_246) ;  /* 0x0000004000007947 */ /* 0x000fea0003800000 */
.L_x_247:
[----:B------:R-:W-:Y:S01]  /*0e90*/  MOV R27, R22 ;  /* 0x00000016001b7202 */ /* 0x000fe20000000f00 */
[----:B------:R-:W-:Y:S01]  /*0ea0*/  IMAD.MOV.U32 R24, RZ, RZ, R29 ;  /* 0x000000ffff187224 */ /* 0x000fe200078e001d */
[----:B------:R-:W-:Y:S01]  /*0eb0*/  MOV R28, R20 ;  /* 0x00000014001c7202 */ /* 0x000fe20000000f00 */
[----:B------:R-:W-:Y:S02]  /*0ec0*/  IMAD.MOV.U32 R31, RZ, RZ, R2 ;  /* 0x000000ffff1f7224 */ /* 0x000fe400078e0002 */
.L_x_246:
[----:B------:R-:W-:Y:S01]  /*0ed0*/  IMAD.WIDE.U32 R24, R24, 0x200000, RZ ;  /* 0x0020000018187825 */ /* 0x000fe200078e00ff */
[----:B------:R-:W-:Y:S01]  /*0ee0*/  ISETP.GE.U32.AND P0, PT, R10, c[0x0][0x160], PT ;  /* 0x000058000a007a0c */ /* 0x000fe20003f06070 */
[----:B------:R-:W-:Y:S02]  /*0ef0*/  BSSY B0, `(.L_x_248) ;  /* 0x0000128000007945 */ /* 0x000fe40003800000 */
[----:B------:R-:W-:Y:S01]  /*0f00*/  IMAD.WIDE.U32 R22, R28, 0x200000, RZ ;  /* 0x002000001c167825 */ /* 0x000fe200078e00ff */
[----:B------:R-:W-:-:S02]  /*0f10*/  LOP3.LUT R26, R24, R27, RZ, 0x3c, !PT ;  /* 0x0000001b181a7212 */ /* 0x000fc400078e3cff */
[----:B------:R-:W-:Y:S01]  /*0f20*/  ISETP.GE.AND.EX P0, PT, R9, c[0x0][0x164], PT, P0 ;  /* 0x0000590009007a0c */ /* 0x000fe20003f06300 */
[----:B------:R-:W-:Y:S01]  /*0f30*/  IMAD.MOV.U32 R27, RZ, RZ, R25 ;  /* 0x000000ffff1b7224 */ /* 0x000fe200078e0019 */
[----:B------:R-:W-:Y:S01]  /*0f40*/  LOP3.LUT R22, R22, R31, RZ, 0x3c, !PT ;  /* 0x0000001f16167212 */ /* 0x000fe200078e3cff */
[----:B------:R-:W-:Y:S01]  /*0f50*/  IMAD.MOV.U32 R24, RZ, RZ, 0x0 ;  /* 0x00000000ff187424 */ /* 0x000fe200078e00ff */
[----:B------:R-:W-:Y:S01]  /*0f60*/  HFMA2.MMA R25, -RZ, RZ, 1.15625, 0 ;  /* 0x3ca00000ff197435 */ /* 0x000fe200000001ff */
[----:B------:R-:W0:Y:S08]  /*0f70*/  I2F.F64.U64 R28, R26 ;  /* 0x0000001a001c7312 */ /* 0x000e300000301800 */
[----:B------:R-:W1:Y:S01]  /*0f80*/  I2F.F64.U64 R22, R22 ;  /* 0x0000001600167312 */ /* 0x000e620000301800 */
[----:B0-----:R0:W2:-:S04]  /*0f90*/  DFMA R28, R28, R24, 5.5511151231257827021e-17 ;  /* 0x3c9000001c1c742b */ /* 0x0010880000000018 */
[----:B-1----:R0:W1:Y:S01]  /*0fa0*/  DFMA R24, R22, R24, 5.5511151231257827021e-17 ;  /* 0x3c9000001618742b */ /* 0x0020620000000018 */
[----:B------:R-:W-:Y:S05]  /*0fb0*/  @P0 BRA `(.L_x_249) ;  /* 0x000011b000000947 */ /* 0x000fea0003800000 */
[----:B--2---:R-:W-:Y:S01]  /*0fc0*/  ISETP.NE.AND P0, PT, RZ, c[0x0][0x188], PT ;  /* 0x00006200ff007a0c */ /* 0x004fe20003f05270 */
[----:B------:R-:W-:-:S12]  /*0fd0*/  IMAD.MOV.U32 R27, RZ, RZ, RZ ;  /* 0x000000ffff1b7224 */ /* 0x000fd800078e00ff */
[----:B------:R-:W-:Y:S05]  /*0fe0*/  @!P0 BRA `(.L_x_250) ;  /* 0x00000d3000008947 */ /* 0x000fea0003800000 */
[----:B0-----:R-:W-:Y:S01]  /*0ff0*/  MOV R23, R10 ;  /* 0x0000000a00177202 */ /* 0x001fe20000000f00 */
[----:B------:R-:W-:Y:S02]  /*1000*/  IMAD.MOV.U32 R22, RZ, RZ, RZ ;  /* 0x000000ffff167224 */ /* 0x000fe400078e00ff */
        /* <DEDUP_REMOVED lines=209> */
.L_x_250:
[----:B------:R-:W2:Y:S01]  /*1d20*/  DSETP.GE.AND P1, PT, R28, c[0x2][0x0], PT ;  /* 0x008000001c00762a */ /* 0x000ea20003f26000 */
        /* <DEDUP_REMOVED lines=64> */
.L_x_252:
[----:B------:R-:W-:Y:S05]  /*2130*/  BSYNC B1 ;  /* 0x0000000000017941 */ /* 0x000fea0003800000 */
.L_x_251:
[----:B--2---:R-:W2:Y:S01]  /*2140*/  DMUL R26, R26, -R18 ;  /* 0x800000121a1a7228 */ /* 0x004ea20000000000 */
[----:B------:R-:W-:-:S06]  /*2150*/  IMAD.X R23, RZ, RZ, c[0x0][0x324], P0 ;  /* 0x0000c900ff177624 */ /* 0x000fcc00000e06ff */
[----:B--2---:R2:W-:Y:S04]  /*2160*/  STG.E.64 [R22.64], R26 ;  /* 0x0000001a16007986 */ /* 0x0045e8000c101b08 */
.L_x_249:
[----:B--2---:R-:W-:Y:S05]  /*2170*/  BSYNC B0 ;  /* 0x0000000000007941 */ /* 0x004fea0003800000 */
.L_x_248:
[----:B------:R-:W-:-:S04]  /*2180*/  IMAD.MOV.U32 R47, RZ, RZ, c[0x0][0x0] ;  /* 0x00000000ff2f7624 */ /* 0x000fc800078e00ff */
[----:B------:R-:W-:-:S05]  /*2190*/  IMAD R47, R47, c[0x0][0xc], RZ ;  /* 0x000003002f2f7a24 */ /* 0x000fca00078e02ff */
[----:B0-----:R-:W-:-:S04]  /*21a0*/  IADD3 R23, P1, R47, R10, RZ ;  /* 0x0000000a2f177210 */ /* 0x001fc80007f3e0ff */
[----:B------:R-:W-:Y:S02]  /*21b0*/  ISETP.GE.U32.AND P0, PT, R23, c[0x0][0x160], PT ;  /* 0x0000580017007a0c */ /* 0x000fe40003f06070 */
[----:B------:R-:W-:-:S04]  /*21c0*/  IADD3.X R22, RZ, R9, RZ, P1, !PT ;  /* 0x00000009ff167210 */ /* 0x000fc80000ffe4ff */
[----:B------:R-:W-:-:S13]  /*21d0*/  ISETP.GE.AND.EX P0, PT, R22, c[0x0][0x164], PT, P0 ;  /* 0x0000590016007a0c */ /* 0x000fda0003f06300 */
[----:B------:R-:W-:Y:S05]  /*21e0*/  @P0 BRA `(.L_x_253) ;  /* 0x0000119000000947 */ /* 0x000fea0003800000 */
[----:B------:R-:W-:Y:S01]  /*21f0*/  ISETP.NE.AND P0, PT, RZ, c[0x0][0x188], PT ;  /* 0x00006200ff007a0c */ /* 0x000fe20003f05270 */
[----:B------:R-:W-:-:S12]  /*2200*/  IMAD.MOV.U32 R27, RZ, RZ, RZ ;  /* 0x000000ffff1b7224 */ /* 0x000fd800078e00ff */
        /* <DEDUP_REMOVED lines=197> */
[----:B------:R-:W-:Y:S01]  /*2e60*/  ISETP.NE.AND P0, PT, R26, 0x18, PT ;  /* 0x000000181a00780c */ /* 0x000fe20003f05270 */
[----:B------:R-:W-:Y:S01]  /*2e70*/  IMAD.MOV.U32 R23, RZ, RZ, R29 ;  /* 0x000000ffff177224 */ /* 0x000fe200078e001d */
[----:B------:R-:W-:-:S05]  /*2e80*/  MOV R22, RZ ;  /* 0x000000ff00167202 */ /* 0x000fca0000000f00 */
        /* <DEDUP_REMOVED lines=10> */
[----:B------:R-:W-:-:S03]  /*2f30*/  @P0 IMAD R27, R22, c[0x0][0x318], R27 ;  /* 0x0000c600161b0a24 */ /* 0x000fc600078e021b */
.L_x_254:
[----:B-1----:R-:W0:Y:S01]  /*2f40*/  DSETP.GE.AND P1, PT, R24, c[0x2][0x0], PT ;  /* 0x008000001800762a */ /* 0x002e220003f26000 */
[----:B------:R-:W-:Y:S01]  /*2f50*/  BSSY B0, `(.L_x_255) ;  /* 0x000003f000007945 */ /* 0x000fe20003800000 */
[----:B------:R-:W-:Y:S01]  /*2f60*/  IADD3 R22, P0, R27, c[0x0][0x320], RZ ;  /* 0x0000c8001b167a10 */ /* 0x000fe20007f1e0ff */
[----:B------:R-:W-:Y:S01]  /*2f70*/  IMAD.MOV.U32 R28, RZ, RZ, 0x0 ;  /* 0x00000000ff1c7424 */ /* 0x000fe200078e00ff */
[----:B------:R-:W-:-:S10]  /*2f80*/  MOV R29, 0xbca00000 ;  /* 0xbca00000001d7802 */ /* 0x000fd40000000f00 */
[----:B0-----:R-:W-:Y:S05]  /*2f90*/  @P1 BRA `(.L_x_256) ;  /* 0x000003a000001947 */ /* 0x001fea0003800000 */
[----:B------:R-:W-:Y:S01]  /*2fa0*/  ISETP.GT.AND P1, PT, R25, 0xfffff, PT ;  /* 0x000fffff1900780c */ /* 0x000fe20003f24270 */
[----:B------:R-:W-:Y:S01]  /*2fb0*/  IMAD.MOV.U32 R26, RZ, RZ, R25 ;  /* 0x000000ffff1a7224 */ /* 0x000fe200078e0019 */
[----:B------:R-:W-:-:S11]  /*2fc0*/  MOV R36, R24 ;  /* 0x0000001800247202 */ /* 0x000fd60000000f00 */
[----:B------:R-:W0:-:S10]  /*2fd0*/  @!P1 DMUL R24, R24, 1.80143985094819840000e+16 ;  /* 0x4350000018189828 */ /* 0x000e140000000000 */
[----:B0-----:R-:W-:Y:S02]  /*2fe0*/  @!P1 IMAD.MOV.U32 R26, RZ, RZ, R25 ;  /* 0x000000ffff1a9224 */ /* 0x001fe400078e0019 */
[----:B------:R-:W-:-:S03]  /*2ff0*/  @!P1 IMAD.MOV.U32 R36, RZ, RZ, R24 ;  /* 0x000000ffff249224 */ /* 0x000fc600078e0018 */
[----:B------:R-:W-:-:S04]  /*3000*/  IADD3 R27, R26, -0x1, RZ ;  /* 0xffffffff1a1b7810 */ /* 0x000fc80007ffe0ff */
[----:B------:R-:W-:Y:S02]  /*3010*/  ISETP.GE.U32.AND P2, PT, R27, 0x7fefffff, PT ;  /* 0x7fefffff1b00780c */ /* 0x000fe40003f46070 */
[----:B------:R-:W-:Y:S02]  /*3020*/  MOV R27, 0xfffffc01 ;  /* 0xfffffc01001b7802 */ /* 0x000fe40000000f00 */
[----:B------:R-:W-:-:S09]  /*3030*/  @!P1 MOV R27, 0xfffffbcb ;  /* 0xfffffbcb001b9802 */ /* 0x000fd20000000f00 */
[----:B------:R-:W-:Y:S01]  /*3040*/  @P2 MOV R28, 0x0 ;  /* 0x00000000001c2802 */ /* 0x000fe20000000f00 */
[----:B------:R-:W-:Y:S01]  /*3050*/  @P2 IMAD.MOV.U32 R29, RZ, RZ, 0x7ff00000 ;  /* 0x7ff00000ff1d2424 */ /* 0x000fe200078e00ff */
[----:B------:R-:W-:-:S05]  /*3060*/  @P2 FSETP.NEU.FTZ.AND P3, PT, R25, RZ, PT ;  /* 0x000000ff1900220b */ /* 0x000fca0003f7d000 */
[----:B------:R-:W0:-:S10]  /*3070*/  @P2 DFMA R28, R24, R28, +INF ;  /* 0x7ff00000181c242b */ /* 0x000e14000000001c */
[----:B0-----:R-:W-:Y:S02]  /*3080*/  @P2 FSEL R28, R28, RZ, P3 ;  /* 0x000000ff1c1c2208 */ /* 0x001fe40001800000 */
[----:B------:R-:W-:Y:S01]  /*3090*/  @P2 FSEL R29, R29, -QNAN , P3 ;  /* 0xfff000001d1d2808 */ /* 0x000fe20001800000 */
[----:B------:R-:W-:Y:S05]  /*30a0*/  @P2 BRA `(.L_x_256) ;  /* 0x0000029000002947 */ /* 0x000fea0003800000 */
[C---:B------:R-:W-:Y:S02]  /*30b0*/  LOP3.LUT R24, R26.reuse, 0x800fffff, RZ, 0xc0, !PT ;  /* 0x800fffff1a187812 */ /* 0x040fe400078ec0ff */
[----:B------:R-:W-:Y:S01]  /*30c0*/  LEA.HI R26, R26, R27, RZ, 0xc ;  /* 0x0000001b1a1a7211 */ /* 0x000fe200078f60ff */
[----:B------:R-:W-:Y:S01]  /*30d0*/  IMAD.MOV.U32 R27, RZ, RZ, 0x43300000 ;  /* 0x43300000ff1b7424 */ /* 0x000fe200078e00ff */
[----:B------:R-:W-:Y:S02]  /*30e0*/  LOP3.LUT R37, R24, 0x3ff00000, RZ, 0xfc, !PT ;  /* 0x3ff0000018257812 */ /* 0x000fe400078efcff */
[----:B------:R-:W-:Y:S02]  /*30f0*/  MOV R24, RZ ;  /* 0x000000ff00187202 */ /* 0x000fe40000000f00 */
        /* <DEDUP_REMOVED lines=12> */
[----:B0-----:R-:W-:Y:S01]  /*31c0*/  IMAD.MOV.U32 R24, RZ, RZ, 0x3ae80f1e ;  /* 0x3ae80f1eff187424 */ /* 0x001fe200078e00ff */
[----:B------:R-:W-:-:S03]  /*31d0*/  MOV R25, 0x3eb1380b ;  /* 0x3eb1380b00197802 */ /* 0x000fc60000000f00 */
        /* <DEDUP_REMOVED lines=22> */
.L_x_256:
[----:B------:R-:W-:Y:S05]  /*3340*/  BSYNC B0 ;  /* 0x0000000000007941 */ /* 0x000fea0003800000 */
.L_x_255:
[----:B-1----:R-:W1:Y:S01]  /*3350*/  DMUL R28, R28, -R18 ;  /* 0x800000121c1c7228 */ /* 0x002e620000000000 */
[----:B------:R-:W-:-:S06]  /*3360*/  IADD3.X R23, RZ, c[0x0][0x324], RZ, P0, !PT ;  /* 0x0000c900ff177a10 */ /* 0x000fcc00007fe4ff */
[----:B-1----:R1:W-:Y:S04]  /*3370*/  STG.E.64 [R22.64], R28 ;  /* 0x0000001c16007986 */ /* 0x0023e8000c101b08 */
.L_x_253:
[----:B------:R-:W-:Y:S01]  /*3380*/  LEA R10, P0, R47, R10, 0x1 ;  /* 0x0000000a2f0a7211 */ /* 0x000fe200078008ff */
[----:B------:R-:W-:Y:S01]  /*3390*/  WARPSYNC 0xffffffff ;  /* 0xffffffff00007948 */ /* 0x000fe20003800000 */
[----:B------:R-:W-:Y:S01]  /*33a0*/  BAR.SYNC.DEFER_BLOCKING 0x0 ;  /* 0x0000000000007b1d */ /* 0x000fe20000010000 */
[----:B------:R-:W-:Y:S01]  /*33b0*/  MOV R30, R20 ;  /* 0x00000014001e7202 */ /* 0x000fe20000000f00 */
[----:B-1----:R-:W-:Y:S01]  /*33c0*/  IMAD.MOV.U32 R23, RZ, RZ, R2 ;  /* 0x000000ffff177224 */ /* 0x002fe200078e0002 */
[----:B------:R-:W-:Y:S01]  /*33d0*/  MOV R22, R0 ;  /* 0x0000000000167202 */ /* 0x000fe20000000f00 */
[----:B------:R-:W-:Y:S01]  /*33e0*/  IMAD.X R9, RZ, RZ, R9, P0 ;  /* 0x000000ffff097224 */ /* 0x000fe200000e0609 */
[----:B------:R-:W-:-:S04]  /*33f0*/  ISETP.GE.U32.AND P0, PT, R10, R5, PT ;  /* 0x000000050a00720c */ /* 0x000fc80003f06070 */
[----:B------:R-:W-:-:S13]  /*3400*/  ISETP.GE.AND.EX P0, PT, R9, R4, PT, P0 ;  /* 0x000000040900720c */ /* 0x000fda0003f06300 */
[----:B0-----:R-:W-:Y:S01]  /*3410*/  @P0 CALL.REL.NOINC `(.L_x_257) ;  /* 0x0000001000000944 */ /* 0x001fe20003c00000 */
[----:B------:R-:W-:Y:S05]  /*3420*/  BRA `(.L_x_243) ;  /* 0xffffd52000007947 */ /* 0x000fea000383ffff */
.L_x_257:
[----:B------:R-:W-:Y:S05]  /*3430*/  EXIT ;  /* 0x000000000000794d */ /* 0x000fea0003800000 */
        .weak           $__internal_16_$__cuda_sm20_dblrcp_rn_slowpath_v3
        .type           $__internal_16_$__cuda_sm20_dblrcp_rn_slowpath_v3,@function
        .size           $__internal_16_$__cuda_sm20_dblrcp_rn_slowpath_v3,($__internal_17_$__cuda_sm20_div_s64 - $__internal_16_$__cuda_sm20_dblrcp_rn_slowpath_v3)
$__internal_16_$__cuda_sm20_dblrcp_rn_slowpath_v3:
[----:B------:R-:W-:Y:S01]  /*3440*/  IMAD.MOV.U32 R18, RZ, RZ, 0x0 ;  /* 0x00000000ff127424 */ /* 0x000fe200078e00ff */
[----:B------:R-:W-:-:S06]  /*3450*/  MOV R19, 0x7ff00000 ;  /* 0x7ff0000000137802 */ /* 0x000fcc0000000f00 */
[----:B------:R0:W1:Y:S02]  /*3460*/  DSETP.LTU.AND P0, PT, R18, |c[0x0][0x328]|, PT ;  /* 0x4000ca001200762a */ /* 0x0000640003f09000 */
[----:B0-----:R-:W-:-:S12]  /*3470*/  IMAD.MOV.U32 R18, RZ, RZ, c[0x0][0x32c] ;  /* 0x0000cb00ff127624 */ /* 0x001fd800078e00ff */
[----:B-1----:R-:W-:Y:S05]  /*3480*/  @P0 BRA `(.L_x_258) ;  /* 0x0000022000000947 */ /* 0x002fea0003800000 */
[----:B------:R-:W-:-:S04]  /*3490*/  LOP3.LUT R2, R18, 0x7fffffff, RZ, 0xc0, !PT ;  /* 0x7fffffff12027812 */ /* 0x000fc800078ec0ff */
[----:B------:R-:W-:-:S04]  /*34a0*/  IADD3 R19, R2, -0x1, RZ ;  /* 0xffffffff02137810 */ /* 0x000fc80007ffe0ff */
[----:B------:R-:W-:-:S13]  /*34b0*/  ISETP.GE.U32.AND P0, PT, R19, 0x7fefffff, PT ;  /* 0x7fefffff1300780c */ /* 0x000fda0003f06070 */
[----:B------:R-:W-:Y:S02]  /*34c0*/  @P0 LOP3.LUT R25, R18, 0x7ff00000, RZ, 0x3c, !PT ;  /* 0x7ff0000012190812 */ /* 0x000fe400078e3cff */
[----:B------:R-:W-:Y:S01]  /*34d0*/  @P0 MOV R24, RZ ;  /* 0x000000ff00180202 */ /* 0x000fe20000000f00 */
        /* <DEDUP_REMOVED lines=11> */
[----:B0-----:R-:W-:Y:S01]  /*3590*/  MOV R20, c[0x0][0x328] ;  /* 0x0000ca0000147a02 */ /* 0x001fe20000000f00 */
[----:B------:R-:W-:-:S03]  /*35a0*/  IMAD.MOV.U32 R21, RZ, RZ, c[0x0][0x32c] ;  /* 0x0000cb00ff157624 */ /* 0x000fc600078e00ff */
[----:B-1----:R-:W0:-:S06]  /*35b0*/  DMUL R24, R24, 2.2250738585072013831e-308 ;  /* 0x0010000018187828 */ /* 0x002e0c0000000000 */
[----:B0-----:R-:W0:-:S06]  /*35c0*/  DFMA R20, R24, -R20, 1 ;  /* 0x3ff000001814742b */ /* 0x001e0c0000000814 */
[----:B0-----:R-:W0:-:S06]  /*35d0*/  DFMA R20, R20, R20, R20 ;  /* 0x000000141414722b */ /* 0x001e0c0000000014 */
[----:B0-----:R0:W1:Y:S01]  /*35e0*/  DFMA R24, R24, R20, R24 ;  /* 0x000000141818722b */ /* 0x0010620000000018 */
[----:B------:R-:W-:Y:S05]  /*35f0*/  BRA `(.L_x_259) ;  /* 0x000000d000007947 */ /* 0x000fea0003800000 */
.L_x_260:
[----:B------:R-:W-:Y:S01]  /*3600*/  MOV R18, c[0x0][0x328] ;  /* 0x0000ca0000127a02 */ /* 0x000fe20000000f00 */
        /* <DEDUP_REMOVED lines=9> */
[----:B------:R-:W-:Y:S05]  /*36a0*/  BRA `(.L_x_259) ;  /* 0x0000002000007947 */ /* 0x000fea0003800000 */
.L_x_258:
[----:B------:R-:W-:Y:S02]  /*36b0*/  LOP3.LUT R25, R18, 0x80000, RZ, 0xfc, !PT ;  /* 0x0008000012197812 */ /* 0x000fe400078efcff */
[----:B------:R-:W-:Y:S02]  /*36c0*/  MOV R24, c[0x0][0x328] ;  /* 0x0000ca0000187a02 */ /* 0x000fe40000000f00 */
.L_x_259:
[----:B------:R-:W-:Y:S01]  /*36d0*/  IMAD.MOV.U32 R18, RZ, RZ, R0 ;  /* 0x000000ffff127224 */ /* 0x000fe200078e0000 */
[----:B------:R-:W-:-:S04]  /*36e0*/  MOV R19, 0x0 ;  /* 0x0000000000137802 */ /* 0x000fc80000000f00 */
[----:B------:R-:W-:Y:S05]  /*36f0*/  RET.REL.NODEC R18 `(_ZN2at6native65_GLOBAL__N__c0d6c1cb_32_DistributionExponentialKernel_cu_5881736643distribution_elementwise_grid_stride_kernelIdLi2EZNS0_9templates4cuda21uniform_and_transformIddPNS_17CUDAGeneratorImplEZZZNS4_18exponential_kernelIS7_EEvRNS_18TensorIteratorBaseEdT_ENKUlvE_clEvENKUlvE_clEvEUldE_EEvSA_T1_T2_EUlP24curandStatePhilox4_32_10E_ZNS1_27distribution_nullary_kernelIdd7double2S7_SJ_SE_EEvSA_SG_RKT3_T4_EUlidE0_EEvlNS_15PhiloxCudaStateESF_SG_) ;  /* 0xffffc90012007950 */ /* 0x000fea0003c3ffff */
        .weak           $__internal_17_$__cuda_sm20_div_s64
        .type           $__internal_17_$__cuda_sm20_div_s64,@function
        .size           $__internal_17_$__cuda_sm20_div_s64,(.L_x_311 - $__internal_17_$__cuda_sm20_div_s64)
$__internal_17_$__cuda_sm20_div_s64:
        /* <DEDUP_REMOVED lines=27> */
[----:B------:R-:W-:Y:S01]  /*38b0*/  IMAD.HI.U32 R4, R5, R21, RZ ;  /* 0x0000001505047227 */ /* 0x000fe200078e00ff */
[----:B------:R-:W-:-:S05]  /*38c0*/  IADD3.X R2, RZ, ~R2, RZ, P0, !PT ;  /* 0x80000002ff027210 */ /* 0x000fca00007fe4ff */
[----:B------:R-:W-:-:S06]  /*38d0*/  IMAD.WIDE.U32 R4, P0, R5, R2, R4 ;  /* 0x0000000205047225 */ /* 0x000fcc0007800004 */
[----:B------:R-:W-:-:S04]  /*38e0*/  IMAD.HI.U32 R5, P2, R19, R21, R4 ;  /* 0x0000001513057227 */ /* 0x000fc80007840004 */
[CC--:B------:R-:W-:Y:S02]  /*38f0*/  IMAD R4, R19.reuse, R2.reuse, RZ ;  /* 0x0000000213047224 */ /* 0x0c0fe400078e02ff */
[----:B------:R-:W-:-:S03]  /*3900*/  IMAD.HI.U32 R2, R19, R2, RZ ;  /* 0x0000000213027227 */ /* 0x000fc600078e00ff */
[----:B------:R-:W-:Y:S02]  /*3910*/  IADD3 R5, P3, R4, R5, RZ ;  /* 0x0000000504057210 */ /* 0x000fe40007f7e0ff */
[----:B------:R-:W-:-:S03]  /*3920*/  IADD3.X R19, R2, R19, RZ, P0, !PT ;  /* 0x0000001302137210 */ /* 0x000fc600007fe4ff */
[----:B------:R-:W-:Y:S01]  /*3930*/  IMAD.HI.U32 R2, R5, R20, RZ ;  /* 0x0000001405027227 */ /* 0x000fe200078e00ff */
[----:B------:R-:W-:-:S05]  /*3940*/  IADD3.X R19, RZ, RZ, R19, P3, P2 ;  /* 0x000000ffff137210 */ /* 0x000fca0001fe4413 */
[----:B------:R-:W-:-:S04]  /*3950*/  IMAD.WIDE.U32 R2, R5, R24, R2 ;  /* 0x0000001805027225 */ /* 0x000fc800078e0002 */
[C---:B------:R-:W-:Y:S02]  /*3960*/  IMAD R5, R19.reuse, R24, RZ ;  /* 0x0000001813057224 */ /* 0x040fe400078e02ff */
[----:B------:R-:W-:-:S04]  /*3970*/  IMAD.HI.U32 R2, P0, R19, R20, R2 ;  /* 0x0000001413027227 */ /* 0x000fc80007800002 */
[----:B------:R-:W-:Y:S01]  /*3980*/  IMAD.HI.U32 R19, R19, R24, RZ ;  /* 0x0000001813137227 */ /* 0x000fe200078e00ff */
[----:B------:R-:W-:-:S04]  /*3990*/  IADD3 R4, P2, R5, R2, RZ ;  /* 0x0000000205047210 */ /* 0x000fc80007f5e0ff */
[----:B------:R-:W-:Y:S02]  /*39a0*/  IADD3.X R2, R19, RZ, RZ, P0, !PT ;  /* 0x000000ff13027210 */ /* 0x000fe400007fe4ff */
[----:B------:R-:W-:-:S03]  /*39b0*/  IADD3 R19, P3, R4, 0x1, RZ ;  /* 0x0000000104137810 */ /* 0x000fc60007f7e0ff */
        /* <DEDUP_REMOVED lines=16> */
[----:B------:R-:W-:Y:S02]  /*3ac0*/  ISETP.GE.U32.AND.EX P0, PT, R20, RZ, PT, P2 ;  /* 0x000000ff1400720c */ /* 0x000fe40003f06120 */
[----:B------:R-:W-:-:S02]  /*3ad0*/  IADD3.X R3, RZ, R4, RZ, P3, !PT ;  /* 0x00000004ff037210 */ /* 0x000fc40001ffe4ff */
[----:B------:R-:W-:Y:S01]  /*3ae0*/  SEL R2, R2, R19, P0 ;  /* 0x0000001302027207 */ /* 0x000fe20000000000 */
[----:B------:R-:W-:Y:S01]  /*3af0*/  HFMA2.MMA R19, -RZ, RZ, 0, 0 ;  /* 0x00000000ff137435 */ /* 0x000fe200000001ff */
        /* <DEDUP_REMOVED lines=9> */
[----:B------:R-:W-:Y:S06]  /*3b90*/  RET.REL.NODEC R18 `(_ZN2at6native65_GLOBAL__N__c0d6c1cb_32_DistributionExponentialKernel_cu_5881736643distribution_elementwise_grid_stride_kernelIdLi2EZNS0_9templates4cuda21uniform_and_transformIddPNS_17CUDAGeneratorImplEZZZNS4_18exponential_kernelIS7_EEvRNS_18TensorIteratorBaseEdT_ENKUlvE_clEvENKUlvE_clEvEUldE_EEvSA_T1_T2_EUlP24curandStatePhilox4_32_10E_ZNS1_27distribution_nullary_kernelIdd7double2S7_SJ_SE_EEvSA_SG_RKT3_T4_EUlidE0_EEvlNS_15PhiloxCudaStateESF_SG_) ;  /* 0xffffc46012007950 */ /* 0x000fec0003c3ffff */
.L_x_261:
        /* <DEDUP_REMOVED lines=14> */
.L_x_311:


//--------------------- .text._ZN2at6native65_GLOBAL__N__c0d6c1cb_32_DistributionExponentialKernel_cu_5881736643distribution_elementwise_grid_stride_kernelIdLi2EZNS0_9templates4cuda21uniform_and_transformIddPNS_17CUDAGeneratorImplEZZZNS4_18exponential_kernelIS7_EEvRNS_18TensorIteratorBaseEdT_ENKUlvE_clEvENKUlvE_clEvEUldE_EEvSA_T1_T2_EUlP24curandStatePhilox4_32_10E_ZNS1_27distribution_nullary_kernelIdd7double2S7_SJ_SE_EEvSA_SG_RKT3_T4_EUlidE_EEvlNS_15PhiloxCudaStateESF_SG_ --------------------------
	.section	.text._ZN2at6native65_GLOBAL__N__c0d6c1cb_32_DistributionExponentialKernel_cu_5881736643distribution_elementwise_grid_stride_kernelIdLi2EZNS0_9templates4cuda21uniform_and_transformIddPNS_17CUDAGeneratorImplEZZZNS4_18exponential_kernelIS7_EEvRNS_18TensorIteratorBaseEdT_ENKUlvE_clEvENKUlvE_clEvEUldE_EEvSA_T1_T2_EUlP24curandStatePhilox4_32_10E_ZNS1_27distribution_nullary_kernelIdd7double2S7_SJ_SE_EEvSA_SG_RKT3_T4_EUlidE_EEvlNS_15PhiloxCudaStateESF_SG_,"ax",@progbits
	.sectioninfo	@"SHI_REGISTERS=50"
	.align	128
.text._ZN2at6native65_GLOBAL__N__c0d6c1cb_32_DistributionExponentialKernel_cu_5881736643distribution_elementwise_grid_stride_kernelIdLi2EZNS0_9templates4cuda21uniform_and_transformIddPNS_17CUDAGeneratorImplEZZZNS4_18exponential_kernelIS7_EEvRNS_18TensorIteratorBaseEdT_ENKUlvE_clEvENKUlvE_clEvEUldE_EEvSA_T1_T2_EUlP24curandStatePhilox4_32_10E_ZNS1_27distribution_nullary_kernelIdd7double2S7_SJ_SE_EEvSA_SG_RKT3_T4_EUlidE_EEvlNS_15PhiloxCudaStateESF_SG_:
        .type           _ZN2at6native65_GLOBAL__N__c0d6c1cb_32_DistributionExponentialKernel_cu_5881736643distribution_elementwise_grid_stride_kernelIdLi2EZNS0_9templates4cuda21uniform_and_transformIddPNS_17CUDAGeneratorImplEZZZNS4_18exponential_kernelIS7_EEvRNS_18TensorIteratorBaseEdT_ENKUlvE_clEvENKUlvE_clEvEUldE_EEvSA_T1_T2_EUlP24curandStatePhilox4_32_10E_ZNS1_27distribution_nullary_kernelIdd7double2S7_SJ_SE_EEvSA_SG_RKT3_T4_EUlidE_EEvlNS_15PhiloxCudaStateESF_SG_,@function
        .size           _ZN2at6native65_GLOBAL__N__c0d6c1cb_32_DistributionExponentialKernel_cu_5881736643distribution_elementwise_grid_stride_kernelIdLi2EZNS0_9templates4cuda21uniform_and_transformIddPNS_17CUDAGeneratorImplEZZZNS4_18exponential_kernelIS7_EEvRNS_18TensorIteratorBaseEdT_ENKUlvE_clEvENKUlvE_clEvEUldE_EEvSA_T1_T2_EUlP24curandStatePhilox4_32_10E_ZNS1_27distribution_nullary_kernelIdd7double2S7_SJ_SE_EEvSA_SG_RKT3_T4_EUlidE_EEvlNS_15PhiloxCudaStateESF_SG_,(.L_x_314 - _ZN2at6native65_GLOBAL__N__c0d6c1cb_32_DistributionExponentialKernel_cu_5881736643distribution_elementwise_grid_stride_kernelIdLi2EZNS0_9templates4cuda21uniform_and_transformIddPNS_17CUDAGeneratorImplEZZZNS4_18exponential_kernelIS7_EEvRNS_18TensorIteratorBaseEdT_ENKUlvE_clEvENKUlvE_clEvEUldE_EEvSA_T1_T2_EUlP24curandStatePhilox4_32_10E_ZNS1_27distribution_nullary_kernelIdd7double2S7_SJ_SE_EEvSA_SG_RKT3_T4_EUlidE_EEvlNS_15PhiloxCudaStateESF_SG_)
        .other          _ZN2at6native65_GLOBAL__N__c0d6c1cb_32_DistributionExponentialKernel_cu_5881736643distribution_elementwise_grid_stride_kernelIdLi2EZNS0_9templates4cuda21uniform_and_transformIddPNS_17CUDAGeneratorImplEZZZNS4_18exponential_kernelIS7_EEvRNS_18TensorIteratorBaseEdT_ENKUlvE_clEvENKUlvE_clEvEUldE_EEvSA_T1_T2_EUlP24curandStatePhilox4_32_10E_ZNS1_27distribution_nullary_kernelIdd7double2S7_SJ_SE_EEvSA_SG_RKT3_T4_EUlidE_EEvlNS_15PhiloxCudaStateESF_SG_,@"STO_CUDA_ENTRY STV_DEFAULT"
_ZN2at6native65_GLOBAL__N__c0d6c1cb_32_DistributionExponentialKernel_cu_5881736643distribution_elementwise_grid_stride_kernelIdLi2EZNS0_9templates4cuda21uniform_and_transformIddPNS_17CUDAGeneratorImplEZZZNS4_18exponential_kernelIS7_EEvRNS_18TensorIteratorBaseEdT_ENKUlvE_clEvENKUlvE_clEvEUldE_EEvSA_T1_T2_EUlP24curandStatePhilox4_32_10E_ZNS1_27distribution_nullary_kernelIdd7double2S7_SJ_SE_EEvSA_SG_RKT3_T4_EUlidE_EEvlNS_15PhiloxCudaStateESF_SG_:
        /* <DEDUP_REMOVED lines=14> */
[----:B------:R-:W-:-:S03]  /*00e0*/  ULDC.64 UR4, c[0x0][0x160] ;  /* 0x0000580000047ab9 */ /* 0x000fc60000000a00 */
[----:B------:R-:W3:Y:S01]  /*00f0*/  @P0 LDG.E.64 R6, [R2.64] ;  /* 0x0000000802060981 */ /* 0x000ee2000c1e1b00 */
[----:B0-----:R-:W-:Y:S01]  /*0100*/  IMAD.WIDE.U32 R8, R5, c[0x0][0x0], R8 ;  /* 0x0000000005087a25 */ /* 0x001fe200078e0008 */
[----:B------:R-:W-:-:S04]  /*0110*/  UIADD3 UR6, UP0, -UR6, UR4, URZ ;  /* 0x0000000406067290 */ /* 0x000fc8000ff1e13f */
[----:B------:R-:W-:Y:S01]  /*0120*/  UIADD3.X UR7, UR5, -0x1, URZ, UP0, !UPT ;  /* 0xffffffff05077890 */ /* 0x000fe200087fe43f */
[----:B---3--:R-:W-:-:S05]  /*0130*/  @P0 IADD3 R0, P1, R6, c[0x0][0x178], RZ ;  /* 0x00005e0006000a10 */ /* 0x008fca0007f3e0ff */
[----:B------:R-:W-:-:S05]  /*0140*/  @P0 IMAD.X R3, RZ, RZ, R7, P1 ;  /* 0x000000ffff030224 */ /* 0x000fca00008e0607 */
[--C-:B------:R-:W-:Y:S01]  /*0150*/  SHF.R.U64 R4, R0, 0x2, R3.reuse ;  /* 0x0000000200047819 */ /* 0x100fe20000001203 */
[----:B------:R-:W-:Y:S01]  /*0160*/  IMAD.WIDE.U32 R6, R8, -0x326172a9, RZ ;  /* 0xcd9e8d5708067825 */ /* 0x000fe200078e00ff */
        /* <DEDUP_REMOVED lines=67> */
[----:B------:R-:W-:Y:S05]  /*05a0*/  CALL.REL.NOINC `($__internal_19_$__cuda_sm20_div_s64) ;  /* 0x000016f000007944 */ /* 0x000fea0003c00000 */
[----:B------:R-:W-:Y:S02]  /*05b0*/  IMAD.MOV.U32 R4, RZ, RZ, R6 ;  /* 0x000000ffff047224 */ /* 0x000fe400078e0006 */
[----:B------:R-:W-:Y:S01]  /*05c0*/  IMAD.MOV.U32 R5, RZ, RZ, R7 ;  /* 0x000000ffff057224 */ /* 0x000fe200078e0007 */
[----:B------:R-:W-:Y:S05]  /*05d0*/  BRA `(.L_x_263) ;  /* 0x0000016000007947 */ /* 0x000fea0003800000 */
.L_x_262:
        /* <DEDUP_REMOVED lines=22> */
.L_x_263:
        /* <DEDUP_REMOVED lines=15> */
[----:B------:R-:W-:Y:S02]  /*0830*/  IMAD.MOV.U32 R2, RZ, RZ, c[0x0][0x19c] ;  /* 0x00006700ff027624 */ /* 0x000fe400078e00ff */
[----:B------:R-:W-:Y:S02]  /*0840*/  IMAD.MOV.U32 R4, RZ, RZ, c[0x0][0x198] ;  /* 0x00006600ff047624 */ /* 0x000fe400078e00ff */
        /* <DEDUP_REMOVED lines=8> */
[----:B0-----:R0:W1:Y:S02]  /*08d0*/  DFMA R18, R20, R4, R20 ;  /* 0x000000041412722b */ /* 0x0010640000000014 */
[--C-:B0-----:R-:W-:Y:S02]  /*08e0*/  SHF.R.U32.HI R5, RZ, 0x2, R3.reuse ;  /* 0x00000002ff057819 */ /* 0x101fe40000011603 */
[C---:B------:R-:W-:Y:S02]  /*08f0*/  SHF.R.U64 R4, R0.reuse, 0x2, R3 ;  /* 0x0000000200047819 */ /* 0x040fe40000001203 */
[----:B------:R-:W-:Y:S01]  /*0900*/  LOP3.LUT R3, R0, 0x3, RZ, 0xc0, !PT ;  /* 0x0000000300037812 */ /* 0x000fe200078ec0ff */
[----:B-1----:R-:W-:Y:S05]  /*0910*/  @P0 BRA `(.L_x_264) ;  /* 0x0000006000000947 */ /* 0x002fea0003800000 */
[----:B------:R-:W-:-:S04]  /*0920*/  LOP3.LUT R0, R2, 0x7fffffff, RZ, 0xc0, !PT ;  /* 0x7fffffff02007812 */ /* 0x000fc800078ec0ff */
[----:B------:R-:W-:Y:S02]  /*0930*/  IADD3 R20, R0, -0x100000, RZ ;  /* 0xfff0000000147810 */ /* 0x000fe40007ffe0ff */
[----:B------:R-:W-:Y:S02]  /*0940*/  MOV R0, 0x960 ;  /* 0x0000096000007802 */ /* 0x000fe40000000f00 */
[----:B------:R-:W-:Y:S05]  /*0950*/  CALL.REL.NOINC `($__internal_18_$__cuda_sm20_dblrcp_rn_slowpath_v3) ;  /* 0x0000108000007944 */ /* 0x000fea0003c00000 */
[----:B-1----:R-:W-:Y:S02]  /*0960*/  IMAD.MOV.U32 R18, RZ, RZ, R24 ;  /* 0x000000ffff127224 */ /* 0x002fe400078e0018 */
[----:B------:R-:W-:Y:S02]  /*0970*/  IMAD.MOV.U32 R19, RZ, RZ, R25 ;  /* 0x000000ffff137224 */ /* 0x000fe400078e0019 */
.L_x_264:
        /* <DEDUP_REMOVED lines=13> */
.L_x_266:
[----:B------:R-:W-:Y:S05]  /*0a50*/  BSYNC B0 ;  /* 0x0000000000007941 */ /* 0x000fea0003800000 */
.L_x_265:
        /* <DEDUP_REMOVED lines=53> */
[----:B------:R-:W-:Y:S02]  /*0db0*/  IMAD.MOV.U32 R24, RZ, RZ, R22 ;  /* 0x000000ffff187224 */ /* 0x000fe400078e0016 */
        /* <DEDUP_REMOVED lines=16> */
.L_x_268:
[----:B------:R-:W-:Y:S02]  /*0ec0*/  IMAD.MOV.U32 R27, RZ, RZ, R22 ;  /* 0x000000ffff1b7224 */ /* 0x000fe400078e0016 */
[----:B------:R-:W-:Y:S02]  /*0ed0*/  IMAD.MOV.U32 R24, RZ, RZ, R29 ;  /* 0x000000ffff187224 */ /* 0x000fe400078e001d */
[----:B------:R-:W-:-:S02]  /*0ee0*/  IMAD.MOV.U32 R31, RZ, RZ, R2 ;  /* 0x000000ffff1f7224 */ /* 0x000fc400078e0002 */
[----:B------:R-:W-:Y:S02]  /*0ef0*/  IMAD.MOV.U32 R28, RZ, RZ, R20 ;  /* 0x000000ffff1c7224 */ /* 0x000fe400078e0014 */
.L_x_267:
[----:B------:R-:W-:Y:S01]  /*0f00*/  IMAD.WIDE.U32 R24, R24, 0x200000, RZ ;  /* 0x0020000018187825 */ /* 0x000fe200078e00ff */
[----:B------:R-:W-:Y:S01]  /*0f10*/  ISETP.GE.U32.AND P0, PT, R12, c[0x0][0x160], PT ;  /* 0x000058000c007a0c */ /* 0x000fe20003f06070 */
[----:B------:R-:W-:Y:S02]  /*0f20*/  BSSY B0, `(.L_x_269) ;  /* 0x0000053000007945 */ /* 0x000fe40003800000 */
[----:B------:R-:W-:Y:S01]  /*0f30*/  IMAD.WIDE.U32 R22, R28, 0x200000, RZ ;  /* 0x002000001c167825 */ /* 0x000fe200078e00ff */
[----:B------:R-:W-:Y:S02]  /*0f40*/  LOP3.LUT R26, R24, R27, RZ, 0x3c, !PT ;  /* 0x0000001b181a7212 */ /* 0x000fe400078e3cff */
[----:B------:R-:W-:Y:S01]  /*0f50*/  ISETP.GE.AND.EX P0, PT, R11, c[0x0][0x164], PT, P0 ;  /* 0x000059000b007a0c */ /* 0x000fe20003f06300 */
[----:B------:R-:W-:Y:S01]  /*0f60*/  IMAD.MOV.U32 R27, RZ, RZ, R25 ;  /* 0x000000ffff1b7224 */ /* 0x000fe200078e0019 */
[----:B------:R-:W-:Y:S01]  /*0f70*/  LOP3.LUT R22, R22, R31, RZ, 0x3c, !PT ;  /* 0x0000001f16167212 */ /* 0x000fe200078e3cff */
[----:B------:R-:W-:-:S02]  /*0f80*/  IMAD.MOV.U32 R24, RZ, RZ, 0x0 ;  /* 0x00000000ff187424 */ /* 0x000fc400078e00ff */
[----:B------:R-:W0:Y:S01]  /*0f90*/  I2F.F64.U64 R28, R26 ;  /* 0x0000001a001c7312 */ /* 0x000e220000301800 */
[----:B------:R-:W-:-:S07]  /*0fa0*/  IMAD.MOV.U32 R25, RZ, RZ, 0x3ca00000 ;  /* 0x3ca00000ff197424 */ /* 0x000fce00078e00ff */
[----:B------:R-:W1:Y:S01]  /*0fb0*/  I2F.F64.U64 R22, R22 ;  /* 0x0000001600167312 */ /* 0x000e620000301800 */
[----:B0-----:R0:W2:-:S04]  /*0fc0*/  DFMA R28, R28, R24, 5.5511151231257827021e-17 ;  /* 0x3c9000001c1c742b */ /* 0x0010880000000018 */
[----:B-1----:R0:W1:Y:S01]  /*0fd0*/  DFMA R24, R22, R24, 5.5511151231257827021e-17 ;  /* 0x3c9000001618742b */ /* 0x0020620000000018 */
[----:B------:R-:W-:Y:S05]  /*0fe0*/  @P0 BRA `(.L_x_270) ;  /* 0x0000046000000947 */ /* 0x000fea0003800000 */
[----:B--2---:R-:W2:Y:S01]  /*0ff0*/  DSETP.GE.AND P1, PT, R28, c[0x2][0x0], PT ;  /* 0x008000001c00762a */ /* 0x004ea20003f26000 */
[----:B0-----:R-:W-:Y:S01]  /*1000*/  IMAD R23, R12, c[0x0][0x190], RZ ;  /* 0x000064000c177a24 */ /* 0x001fe200078e02ff */
[----:B------:R-:W-:Y:S01]  /*1010*/  BSSY B1, `(.L_x_271) ;  /* 0x0000040000017945 */ /* 0x000fe20003800000 */
[----:B------:R-:W-:Y:S01]  /*1020*/  IMAD.MOV.U32 R26, RZ, RZ, 0x0 ;  /* 0x00000000ff1a7424 */ /* 0x000fe200078e00ff */
[----:B------:R-:W-:Y:S02]  /*1030*/  MOV R27, 0xbca00000 ;  /* 0xbca00000001b7802 */ /* 0x000fe40000000f00 */
[----:B------:R-:W-:-:S08]  /*1040*/  IADD3 R22, P0, R23, c[0x0][0x188], RZ ;  /* 0x0000620017167a10 */ /* 0x000fd00007f1e0ff */
[----:B--2---:R-:W-:Y:S05]  /*1050*/  @P1 BRA `(.L_x_272) ;  /* 0x000003b000001947 */ /* 0x004fea0003800000 */
        /* <DEDUP_REMOVED lines=59> */
.L_x_272:
[----:B------:R-:W-:Y:S05]  /*1410*/  BSYNC B1 ;  /* 0x0000000000017941 */ /* 0x000fea0003800000 */
.L_x_271:
[----:B--2---:R-:W2:Y:S01]  /*1420*/  DMUL R26, R18, -R26 ;  /* 0x8000001a121a7228 */ /* 0x004ea20000000000 */
[----:B------:R-:W-:-:S06]  /*1430*/  LEA.HI.X.SX32 R23, R23, c[0x0][0x18c], 0x1, P0 ;  /* 0x0000630017177a11 */ /* 0x000fcc00000f0eff */
[----:B--2---:R2:W-:Y:S04]  /*1440*/  STG.E.64 [R22.64], R26 ;  /* 0x0000001a16007986 */ /* 0x0045e8000c101b08 */
.L_x_270:
[----:B--2---:R-:W-:Y:S05]  /*1450*/  BSYNC B0 ;  /* 0x0000000000007941 */ /* 0x004fea0003800000 */
.L_x_269:
[----:B------:R-:W-:-:S04]  /*1460*/  IMAD.MOV.U32 R47, RZ, RZ, c[0x0][0x0] ;  /* 0x00000000ff2f7624 */ /* 0x000fc800078e00ff */
[----:B------:R-:W-:-:S05]  /*1470*/  IMAD R47, R47, c[0x0][0xc], RZ ;  /* 0x000003002f2f7a24 */ /* 0x000fca00078e02ff */
[----:B0-----:R-:W-:-:S04]  /*1480*/  IADD3 R23, P1, R47, R12, RZ ;  /* 0x0000000c2f177210 */ /* 0x001fc80007f3e0ff */
[----:B------:R-:W-:Y:S02]  /*1490*/  ISETP.GE.U32.AND P0, PT, R23, c[0x0][0x160], PT ;  /* 0x0000580017007a0c */ /* 0x000fe40003f06070 */
[----:B------:R-:W-:-:S04]  /*14a0*/  IADD3.X R22, RZ, R11, RZ, P1, !PT ;  /* 0x0000000bff167210 */ /* 0x000fc80000ffe4ff */
[----:B------:R-:W-:-:S13]  /*14b0*/  ISETP.GE.AND.EX P0, PT, R22, c[0x0][0x164], PT, P0 ;  /* 0x0000590016007a0c */ /* 0x000fda0003f06300 */
[----:B------:R-:W-:Y:S05]  /*14c0*/  @P0 BRA `(.L_x_273) ;  /* 0x0000045000000947 */ /* 0x000fea0003800000 */
[----:B-1----:R-:W0:Y:S01]  /*14d0*/  DSETP.GE.AND P1, PT, R24, c[0x2][0x0], PT ;  /* 0x008000001800762a */ /* 0x002e220003f26000 */
[----:B------:R-:W-:Y:S01]  /*14e0*/  IMAD R23, R23, c[0x0][0x190], RZ ;  /* 0x0000640017177a24 */ /* 0x000fe200078e02ff */
[----:B------:R-:W-:Y:S01]  /*14f0*/  BSSY B0, `(.L_x_274) ;  /* 0x000003f000007945 */ /* 0x000fe20003800000 */
[----:B------:R-:W-:Y:S02]  /*1500*/  IMAD.MOV.U32 R28, RZ, RZ, 0x0 ;  /* 0x00000000ff1c7424 */ /* 0x000fe400078e00ff */
[----:B------:R-:W-:Y:S01]  /*1510*/  IMAD.MOV.U32 R29, RZ, RZ, -0x43600000 ;  /* 0xbca00000ff1d7424 */ /* 0x000fe200078e00ff */
[----:B------:R-:W-:-:S08]  /*1520*/  IADD3 R22, P0, R23, c[0x0][0x188], RZ ;  /* 0x0000620017167a10 */ /* 0x000fd00007f1e0ff */
[----:B0-----:R-:W-:Y:S05]  /*1530*/  @P1 BRA `(.L_x_275) ;  /* 0x000003a000001947 */ /* 0x001fea0003800000 */
[----:B------:R-:W-:Y:S01]  /*1540*/  ISETP.GT.AND P1, PT, R25, 0xfffff, PT ;  /* 0x000fffff1900780c */ /* 0x000fe20003f24270 */
[----:B------:R-:W-:Y:S02]  /*1550*/  IMAD.MOV.U32 R26, RZ, RZ, R25 ;  /* 0x000000ffff1a7224 */ /* 0x000fe400078e0019 */
[----:B------:R-:W-:-:S10]  /*1560*/  IMAD.MOV.U32 R36, RZ, RZ, R24 ;  /* 0x000000ffff247224 */ /* 0x000fd400078e0018 */
[----:B------:R-:W0:-:S10]  /*1570*/  @!P1 DMUL R24, R24, 1.80143985094819840000e+16 ;  /* 0x4350000018189828 */ /* 0x000e140000000000 */
[----:B0-----:R-:W-:Y:S02]  /*1580*/  @!P1 IMAD.MOV.U32 R26, RZ, RZ, R25 ;  /* 0x000000ffff1a9224 */ /* 0x001fe400078e0019 */
[----:B------:R-:W-:-:S03]  /*1590*/  @!P1 IMAD.MOV.U32 R36, RZ, RZ, R24 ;  /* 0x000000ffff249224 */ /* 0x000fc600078e0018 */
[----:B------:R-:W-:-:S04]  /*15a0*/  IADD3 R27, R26, -0x1, RZ ;  /* 0xffffffff1a1b7810 */ /* 0x000fc80007ffe0ff */
[----:B------:R-:W-:Y:S01]  /*15b0*/  ISETP.GE.U32.AND P2, PT, R27, 0x7fefffff, PT ;  /* 0x7fefffff1b00780c */ /* 0x000fe20003f46070 */
[----:B------:R-:W-:Y:S02]  /*15c0*/  IMAD.MOV.U32 R27, RZ, RZ, -0x3ff ;  /* 0xfffffc01ff1b7424 */ /* 0x000fe400078e00ff */
[----:B------:R-:W-:-:S10]  /*15d0*/  @!P1 IMAD.MOV.U32 R27, RZ, RZ, -0x435 ;  /* 0xfffffbcbff1b9424 */ /* 0x000fd400078e00ff */
        /* <DEDUP_REMOVED lines=48> */
.L_x_275:
[----:B------:R-:W-:Y:S05]  /*18e0*/  BSYNC B0 ;  /* 0x0000000000007941 */ /* 0x000fea0003800000 */
.L_x_274:
[----:B-1----:R-:W1:Y:S01]  /*18f0*/  DMUL R28, R18, -R28 ;  /* 0x8000001c121c7228 */ /* 0x002e620000000000 */
[----:B------:R-:W-:-:S06]  /*1900*/  LEA.HI.X.SX32 R23, R23, c[0x0][0x18c], 0x1, P0 ;  /* 0x0000630017177a11 */ /* 0x000fcc00000f0eff */
[----:B-1----:R1:W-:Y:S04]  /*1910*/  STG.E.64 [R22.64], R28 ;  /* 0x0000001c16007986 */ /* 0x0023e8000c101b08 */
.L_x_273:
[----:B------:R-:W-:Y:S01]  /*1920*/  LEA R12, P0, R47, R12, 0x1 ;  /* 0x0000000c2f0c7211 */ /* 0x000fe200078008ff */
[----:B------:R-:W-:Y:S01]  /*1930*/  WARPSYNC 0xffffffff ;  /* 0xffffffff00007948 */ /* 0x000fe20003800000 */
[----:B------:R-:W-:Y:S01]  /*1940*/  BAR.SYNC.DEFER_BLOCKING 0x0 ;  /* 0x0000000000007b1d */ /* 0x000fe20000010000 */
[----:B------:R-:W-:Y:S01]  /*1950*/  IMAD.MOV.U32 R30, RZ, RZ, R20 ;  /* 0x000000ffff1e7224 */ /* 0x000fe200078e0014 */
[----:B------:R-:W-:Y:S01]  /*1960*/  IADD3.X R11, RZ, R11, RZ, P0, !PT ;  /* 0x0000000bff0b7210 */ /* 0x000fe200007fe4ff */
[----:B-1----:R-:W-:Y:S01]  /*1970*/  IMAD.MOV.U32 R23, RZ, RZ, R2 ;  /* 0x000000ffff177224 */ /* 0x002fe200078e0002 */
[----:B------:R-:W-:Y:S01]  /*1980*/  ISETP.GE.U32.AND P0, PT, R12, R7, PT ;  /* 0x000000070c00720c */ /* 0x000fe20003f06070 */
[----:B------:R-:W-:-:S03]  /*1990*/  IMAD.MOV.U32 R22, RZ, RZ, R0 ;  /* 0x000000ffff167224 */ /* 0x000fc600078e0000 */
[----:B------:R-:W-:-:S13]  /*19a0*/  ISETP.GE.AND.EX P0, PT, R11, R6, PT, P0 ;  /* 0x000000060b00720c */ /* 0x000fda0003f06300 */
[----:B0-----:R-:W-:Y:S01]  /*19b0*/  @P0 CALL.REL.NOINC `(.L_x_276) ;  /* 0x0000001000000944 */ /* 0x001fe20003c00000 */
[----:B------:R-:W-:Y:S05]  /*19c0*/  BRA `(.L_x_264) ;  /* 0xffffefb000007947 */ /* 0x000fea000383ffff */
.L_x_276:
[----:B------:R-:W-:Y:S05]  /*19d0*/  EXIT ;  /* 0x000000000000794d */ /* 0x000fea0003800000 */
        .weak           $__internal_18_$__cuda_sm20_dblrcp_rn_slowpath_v3
        .type           $__internal_18_$__cuda_sm20_dblrcp_rn_slowpath_v3,@function
        .size           $__internal_18_$__cuda_sm20_dblrcp_rn_slowpath_v3,($__internal_19_$__cuda_sm20_div_s64 - $__internal_18_$__cuda_sm20_dblrcp_rn_slowpath_v3)
$__internal_18_$__cuda_sm20_dblrcp_rn_slowpath_v3:
        /* <DEDUP_REMOVED lines=27> */
[----:B------:R-:W-:Y:S05]  /*1b90*/  BRA `(.L_x_278) ;  /* 0x000000d000007947 */ /* 0x000fea0003800000 */
.L_x_279:
        /* <DEDUP_REMOVED lines=11> */
.L_x_277:
[----:B------:R-:W-:Y:S01]  /*1c50*/  LOP3.LUT R25, R18, 0x80000, RZ, 0xfc, !PT ;  /* 0x0008000012197812 */ /* 0x000fe200078efcff */
[----:B------:R-:W-:Y:S02]  /*1c60*/  IMAD.MOV.U32 R24, RZ, RZ, c[0x0][0x198] ;  /* 0x00006600ff187624 */ /* 0x000fe400078e00ff */
.L_x_278:
[----:B------:R-:W-:Y:S02]  /*1c70*/  IMAD.MOV.U32 R18, RZ, RZ, R0 ;  /* 0x000000ffff127224 */ /* 0x000fe400078e0000 */
[----:B------:R-:W-:-:S04]  /*1c80*/  IMAD.MOV.U32 R19, RZ, RZ, 0x0 ;  /* 0x00000000ff137424 */ /* 0x000fc800078e00ff */
[----:B------:R-:W-:Y:S05]  /*1c90*/  RET.REL.NODEC R18 `(_ZN2at6native65_GLOBAL__N__c0d6c1cb_32_DistributionExponentialKernel_cu_5881736643distribution_elementwise_grid_stride_kernelIdLi2EZNS0_9templates4cuda21uniform_and_transformIddPNS_17CUDAGeneratorImplEZZZNS4_18exponential_kernelIS7_EEvRNS_18TensorIteratorBaseEdT_ENKUlvE_clEvENKUlvE_clEvEUldE_EEvSA_T1_T2_EUlP24curandStatePhilox4_32_10E_ZNS1_27distribution_nullary_kernelIdd7double2S7_SJ_SE_EEvSA_SG_RKT3_T4_EUlidE_EEvlNS_15PhiloxCudaStateESF_SG_) ;  /* 0xffffe36012007950 */ /* 0x000fea0003c3ffff */
        .weak           $__internal_19_$__cuda_sm20_div_s64
        .type           $__internal_19_$__cuda_sm20_div_s64,@function
        .size           $__internal_19_$__cuda_sm20_div_s64,(.L_x_314 - $__internal_19_$__cuda_sm20_div_s64)
$__internal_19_$__cuda_sm20_div_s64:
[----:B------:R-:W-:Y:S02]  /*1ca0*/  UMOV UR5, URZ ;  /* 0x0000003f00057c82 */ /* 0x000fe40008000000 */
[----:B------:R-:W0:Y:S08]  /*1cb0*/  I2F.U64.RP R18, UR4 ;  /* 0x0000000400127d12 */ /* 0x000e300008309000 */
[----:B0-----:R-:W0:Y:S02]  /*1cc0*/  MUFU.RCP R18, R18 ;  /* 0x0000001200127308 */ /* 0x001e240000001000 */
[----:B0-----:R-:W-:-:S06]  /*1cd0*/  IADD3 R4, R18, 0x1ffffffe, RZ ;  /* 0x1ffffffe12047810 */ /* 0x001fcc0007ffe0ff */
[----:B------:R-:W0:Y:S02]  /*1ce0*/  F2I.U64.TRUNC R4, R4 ;  /* 0x0000000400047311 */ /* 0x000e24000020d800 */
[----:B0-----:R-:W-:-:S04]  /*1cf0*/  IMAD.WIDE.U32 R6, R4, UR4, RZ ;  /* 0x0000000404067c25 */ /* 0x001fc8000f8e00ff */
[----:B------:R-:W-:Y:S01]  /*1d00*/  IMAD R7, R5, UR4, R7 ;  /* 0x0000000405077c24 */ /* 0x000fe2000f8e0207 */
[----:B------:R-:W-:-:S04]  /*1d10*/  IADD3 R19, P0, RZ, -R6, RZ ;  /* 0x80000006ff137210 */ /* 0x000fc80007f1e0ff */
[----:B------:R-:W-:Y:S01]  /*1d20*/  IADD3.X R21, RZ, ~R7, RZ, P0, !PT ;  /* 0x80000007ff157210 */ /* 0x000fe200007fe4ff */
[----:B------:R-:W-:-:S04]  /*1d30*/  IMAD.HI.U32 R6, R4, R19, RZ ;  /* 0x0000001304067227 */ /* 0x000fc800078e00ff */
[----:B------:R-:W-:Y:S02]  /*1d40*/  IMAD.MOV.U32 R7, RZ, RZ, R4 ;  /* 0x000000ffff077224 */ /* 0x000fe400078e0004 */
[-C--:B------:R-:W-:Y:S02]  /*1d50*/  IMAD R25, R5, R21.reuse, RZ ;  /* 0x0000001505197224 */ /* 0x080fe400078e02ff */
[----:B------:R-:W-:-:S04]  /*1d60*/  IMAD.WIDE.U32 R6, P0, R4, R21, R6 ;  /* 0x0000001504067225 */ /* 0x000fc80007800006 */
[----:B------:R-:W-:-:S04]  /*1d70*/  IMAD.HI.U32 R21, R5, R21, RZ ;  /* 0x0000001505157227 */ /* 0x000fc800078e00ff */
[----:B------:R-:W-:-:S05]  /*1d80*/  IMAD.HI.U32 R6, P1, R5, R19, R6 ;  /* 0x0000001305067227 */ /* 0x000fca0007820006 */
[----:B------:R-:W-:Y:S01]  /*1d90*/  IADD3 R7, P2, R25, R6, RZ ;  /* 0x0000000619077210 */ /* 0x000fe20007f5e0ff */
[----:B------:R-:W-:Y:S01]  /*1da0*/  IMAD.X R6, R21, 0x1, R5, P0 ;  /* 0x0000000115067824 */ /* 0x000fe200000e0605 */
[----:B------:R-:W-:-:S03]  /*1db0*/  IADD3 R21, P4, RZ, -UR6, RZ ;  /* 0x80000006ff157c10 */ /* 0x000fc6000ff9e0ff */
[----:B------:R-:W-:Y:S01]  /*1dc0*/  IMAD.WIDE.U32 R4, R7, UR4, RZ ;  /* 0x0000000407047c25 */ /* 0x000fe2000f8e00ff */
[----:B------:R-:W-:Y:S02]  /*1dd0*/  IADD3.X R19, RZ, RZ, R6, P2, P1 ;  /* 0x000000ffff137210 */ /* 0x000fe400017e2406 */
[----:B------:R-:W-:Y:S01]  /*1de0*/  ISETP.LE.AND P1, PT, RZ, UR7, PT ;  /* 0x00000007ff007c0c */ /* 0x000fe2000bf23270 */
[----:B------:R-:W-:Y:S01]  /*1df0*/  IMAD.X R20, RZ, RZ, ~UR7, P4 ;  /* 0x80000007ff147e24 */ /* 0x000fe2000a0e06ff */
        /* <DEDUP_REMOVED lines=25> */
[C---:B------:R-:W-:Y:S01]  /*1f90*/  IADD3 R18, P2, R21.reuse, -UR4, RZ ;  /* 0x8000000415127c10 */ /* 0x040fe2000ff5e0ff */
[----:B------:R-:W-:Y:S01]  /*1fa0*/  IMAD.X R20, R20, 0x1, ~R5, P0 ;  /* 0x0000000114147824 */ /* 0x000fe200000e0e05 */
[----:B------:R-:W-:Y:S02]  /*1fb0*/  ISETP.GE.U32.AND P0, PT, R21, UR4, PT ;  /* 0x0000000415007c0c */ /* 0x000fe4000bf06070 */
[----:B------:R-:W-:Y:S02]  /*1fc0*/  IADD3 R5, P3, R6, 0x1, RZ ;  /* 0x0000000106057810 */ /* 0x000fe40007f7e0ff */
[C---:B------:R-:W-:Y:S02]  /*1fd0*/  ISETP.GE.U32.AND.EX P0, PT, R20.reuse, RZ, PT, P0 ;  /* 0x000000ff1400720c */ /* 0x040fe40003f06100 */
[----:B------:R-:W-:Y:S01]  /*1fe0*/  IADD3.X R19, R20, -0x1, RZ, P2, !PT ;  /* 0xffffffff14137810 */ /* 0x000fe200017fe4ff */
[----:B------:R-:W-:Y:S01]  /*1ff0*/  IMAD.X R4, RZ, RZ, R7, P3 ;  /* 0x000000ffff047224 */ /* 0x000fe200018e0607 */
[----:B------:R-:W-:-:S02]  /*2000*/  SEL R18, R18, R21, P0 ;  /* 0x0000001512127207 */ /* 0x000fc40000000000 */
[----:B------:R-:W-:Y:S02]  /*2010*/  SEL R5, R5, R6, P0 ;  /* 0x0000000605057207 */ /* 0x000fe40000000000 */
[----:B------:R-:W-:Y:S02]  /*2020*/  SEL R19, R19, R20, P0 ;  /* 0x0000001413137207 */ /* 0x000fe40000000000 */
[----:B------:R-:W-:Y:S02]  /*2030*/  ISETP.GE.U32.AND P2, PT, R18, UR4, PT ;  /* 0x0000000412007c0c */ /* 0x000fe4000bf46070 */
[----:B------:R-:W-:Y:S02]  /*2040*/  SEL R4, R4, R7, P0 ;  /* 0x0000000704047207 */ /* 0x000fe40000000000 */
        /* <DEDUP_REMOVED lines=15> */
[----:B------:R-:W-:Y:S06]  /*2140*/  RET.REL.NODEC R4 `(_ZN2at6native65_GLOBAL__N__c0d6c1cb_32_DistributionExponentialKernel_cu_5881736643distribution_elementwise_grid_stride_kernelIdLi2EZNS0_9templates4cuda21uniform_and_transformIddPNS_17CUDAGeneratorImplEZZZNS4_18exponential_kernelIS7_EEvRNS_18TensorIteratorBaseEdT_ENKUlvE_clEvENKUlvE_clEvEUldE_EEvSA_T1_T2_EUlP24curandStatePhilox4_32_10E_ZNS1_27distribution_nullary_kernelIdd7double2S7_SJ_SE_EEvSA_SG_RKT3_T4_EUlidE_EEvlNS_15PhiloxCudaStateESF_SG_) ;  /* 0xffffdeb004007950 */ /* 0x000fec0003c3ffff */
.L_x_280:
        /* <DEDUP_REMOVED lines=11> */
.L_x_314:


//--------------------- .nv.global.init           --------------------------
	.section	.nv.global.init,"aw",@progbits
	.align	4
.nv.global.init:
	.type		mrg32k3aM1SubSeq,@object
	.size		mrg32k3aM1SubSeq,(mrg32k3aM2SubSeq - mrg32k3aM1SubSeq)
mrg32k3aM1SubSeq:
        /*0000*/ 	.byte	0x0b, 0xcc, 0xee, 0x04, 0x73, 0x29, 0x8b, 0x6f, 0xf6, 0x53, 0x03, 0xf6, 0x23, 0xf6, 0xea, 0xda
        /* <DEDUP_REMOVED lines=125> */
	.type		mrg32k3aM2SubSeq,@object
	.size		mrg32k3aM2SubSeq,(mrg32k3aM1 - mrg32k3aM2SubSeq)
mrg32k3aM2SubSeq:
        /* <DEDUP_REMOVED lines=126> */
	.type		mrg32k3aM1,@object
	.size		mrg32k3aM1,(mrg32k3aM1Seq - mrg32k3aM1)
mrg32k3aM1:
        /* <DEDUP_REMOVED lines=144> */
	.type		mrg32k3aM1Seq,@object
	.size		mrg32k3aM1Seq,(mrg32k3aM2 - mrg32k3aM1Seq)
mrg32k3aM1Seq:
        /* <DEDUP_REMOVED lines=144> */
	.type		mrg32k3aM2,@object
	.size		mrg32k3aM2,(mrg32k3aM2Seq - mrg32k3aM2)
mrg32k3aM2:
        /* <DEDUP_REMOVED lines=144> */
	.type		mrg32k3aM2Seq,@object
	.size		mrg32k3aM2Seq,(precalc_xorwow_matrix - mrg32k3aM2Seq)
mrg32k3aM2Seq:
        /* <DEDUP_REMOVED lines=144> */
	.type		precalc_xorwow_matrix,@object
	.size		precalc_xorwow_matrix,(precalc_xorwow_offset_matrix - precalc_xorwow_matrix)
precalc_xorwow_matrix:
        /* <DEDUP_REMOVED lines=6400> */
	.type		precalc_xorwow_offset_matrix,@object
	.size		precalc_xorwow_offset_matrix,(.L_1 - precalc_xorwow_offset_matrix)
precalc_xorwow_offset_matrix:
        /* <DEDUP_REMOVED lines=6400> */
.L_1:


//--------------------- .nv.global                --------------------------
	.section	.nv.global,"aw",@nobits
.nv.global:
	.type		_ZN63_INTERNAL_c0d6c1cb_32_DistributionExponentialKernel_cu_588173664cuda3std3__48in_placeE,@object
	.size		_ZN63_INTERNAL_c0d6c1cb_32_DistributionExponentialKernel_cu_588173664cuda3std3__48in_placeE,(_ZN63_INTERNAL_c0d6c1cb_32_DistributionExponentialKernel_cu_588173664cuda3std6ranges3__45__cpo8distanceE - _ZN63_INTERNAL_c0d6c1cb_32_DistributionExponentialKernel_cu_588173664cuda3std3__48in_placeE)
_ZN63_INTERNAL_c0d6c1cb_32_DistributionExponentialKernel_cu_588173664cuda3std3__48in_placeE:
	.zero		1
	.type		_ZN63_INTERNAL_c0d6c1cb_32_DistributionExponentialKernel_cu_588173664cuda3std6ranges3__45__cpo8distanceE,@object
	.size		_ZN63_INTERNAL_c0d6c1cb_32_DistributionExponentialKernel_cu_588173664cuda3std6ranges3__45__cpo8distanceE,(_ZN63_INTERNAL_c0d6c1cb_32_DistributionExponentialKernel_cu_588173664cuda3std3__45__cpo6cbeginE - _ZN63_INTERNAL_c0d6c1cb_32_DistributionExponentialKernel_cu_588173664cuda3std6ranges3__45__cpo8distanceE)
_ZN63_INTERNAL_c0d6c1cb_32_DistributionExponentialKernel_cu_588173664cuda3std6ranges3__45__cpo8distanceE:
	.zero		1
	.type		_ZN63_INTERNAL_c0d6c1cb_32_DistributionExponentialKernel_cu_588173664cuda3std3__45__cpo6cbeginE,@object
	.size		_ZN63_INTERNAL_c0d6c1cb_32_DistributionExponentialKernel_cu_588173664cuda3std3__45__cpo6cbeginE,(_ZN63_INTERNAL_c0d6c1cb_32_DistributionExponentialKernel_cu_588173664cuda3std6ranges3__45__cpo7advanceE - _ZN63_INTERNAL_c0d6c1cb_32_DistributionExponentialKernel_cu_588173664cuda3std3__45__cpo6cbeginE)
_ZN63_INTERNAL_c0d6c1cb_32_DistributionExponentialKernel_cu_588173664cuda3std3__45__cpo6cbeginE:
	.zero		1
	.type		_ZN63_INTERNAL_c0d6c1cb_32_DistributionExponentialKernel_cu_588173664cuda3std6ranges3__45__cpo7advanceE,@object
	.size		_ZN63_INTERNAL_c0d6c1cb_32_DistributionExponentialKernel_cu_588173664cuda3std6ranges3__45__cpo7advanceE,(_ZN63_INTERNAL_c0d6c1cb_32_DistributionExponentialKernel_cu_588173664cuda3std3__45__cpo7crbeginE - _ZN63_INTERNAL_c0d6c1cb_32_DistributionExponentialKernel_cu_588173664cuda3std6ranges3__45__cpo7advanceE)
_ZN63_INTERNAL_c0d6c1cb_32_DistributionExponentialKernel_cu_588173664cuda3std6ranges3__45__cpo7advanceE:
	.zero		1
	.type		_ZN63_INTERNAL_c0d6c1cb_32_DistributionExponentialKernel_cu_588173664cuda3std3__45__cpo7crbeginE,@object
	.size		_ZN63_INTERNAL_c0d6c1cb_32_DistributionExponentialKernel_cu_588173664cuda3std3__45__cpo7crbeginE,(_ZN63_INTERNAL_c0d6c1cb_32_DistributionExponentialKernel_cu_588173664cuda3std6ranges3__45__cpo4dataE - _ZN63_INTERNAL_c0d6c1cb_32_DistributionExponentialKernel_cu_588173664cuda3std3__45__cpo7crbeginE)
_ZN63_INTERNAL_c0d6c1cb_32_DistributionExponentialKernel_cu_588173664cuda3std3__45__cpo7crbeginE:
	.zero		1
	.type		_ZN63_INTERNAL_c0d6c1cb_32_DistributionExponentialKernel_cu_588173664cuda3std6ranges3__45__cpo4dataE,@object
	.size		_ZN63_INTERNAL_c0d6c1cb_32_DistributionExponentialKernel_cu_588173664cuda3std6ranges3__45__cpo4dataE,(_ZN63_INTERNAL_c0d6c1cb_32_DistributionExponentialKernel_cu_588173664cuda3std6ranges3__45__cpo5beginE - _ZN63_INTERNAL_c0d6c1cb_32_DistributionExponentialKernel_cu_588173664cuda3std6ranges3__45__cpo4dataE)
_ZN63_INTERNAL_c0d6c1cb_32_DistributionExponentialKernel_cu_588173664cuda3std6ranges3__45__cpo4dataE:
	.zero		1
	.type		_ZN63_INTERNAL_c0d6c1cb_32_DistributionExponentialKernel_cu_588173664cuda3std6ranges3__45__cpo5beginE,@object
	.size		_ZN63_INTERNAL_c0d6c1cb_32_DistributionExponentialKernel_cu_588173664cuda3std6ranges3__45__cpo5beginE,(_ZN63_INTERNAL_c0d6c1cb_32_DistributionExponentialKernel_cu_588173664cuda3std3__465_GLOBAL__N__c0d6c1cb_32_DistributionExponentialKernel_cu_588173666ignoreE - _ZN63_INTERNAL_c0d6c1cb_32_DistributionExponentialKernel_cu_588173664cuda3std6ranges3__45__cpo5beginE)
_ZN63_INTERNAL_c0d6c1cb_32_DistributionExponentialKernel_cu_588173664cuda3std6ranges3__45__cpo5beginE:
	.zero		1
	.type		_ZN63_INTERNAL_c0d6c1cb_32_DistributionExponentialKernel_cu_588173664cuda3std3__465_GLOBAL__N__c0d6c1cb_32_DistributionExponentialKernel_cu_588173666ignoreE,@object
	.size		_ZN63_INTERNAL_c0d6c1cb_32_DistributionExponentialKernel_cu_588173664cuda3std3__465_GLOBAL__N__c0d6c1cb_32_DistributionExponentialKernel_cu_588173666ignoreE,(_ZN63_INTERNAL_c0d6c1cb_32_DistributionExponentialKernel_cu_588173664cuda3std6ranges3__45__cpo4sizeE - _ZN63_INTERNAL_c0d6c1cb_32_DistributionExponentialKernel_cu_588173664cuda3std3__465_GLOBAL__N__c0d6c1cb_32_DistributionExponentialKernel_cu_588173666ignoreE)
_ZN63_INTERNAL_c0d6c1cb_32_DistributionExponentialKernel_cu_588173664cuda3std3__465_GLOBAL__N__c0d6c1cb_32_DistributionExponentialKernel_cu_588173666ignoreE:
	.zero		1
	.type		_ZN63_INTERNAL_c0d6c1cb_32_DistributionExponentialKernel_cu_588173664cuda3std6ranges3__45__cpo4sizeE,@object
	.size		_ZN63_INTERNAL_c0d6c1cb_32_DistributionExponentialKernel_cu_588173664cuda3std6ranges3__45__cpo4sizeE,(_ZN63_INTERNAL_c0d6c1cb_32_DistributionExponentialKernel_cu_588173664cuda3std3__45__cpo5beginE - _ZN63_INTERNAL_c0d6c1cb_32_DistributionExponentialKernel_cu_588173664cuda3std6ranges3__45__cpo4sizeE)
_ZN63_INTERNAL_c0d6c1cb_32_DistributionExponentialKernel_cu_588173664cuda3std6ranges3__45__cpo4sizeE:
	.zero		1
	.type		_ZN63_INTERNAL_c0d6c1cb_32_DistributionExponentialKernel_cu_588173664cuda3std3__45__cpo5beginE,@object
	.size		_ZN63_INTERNAL_c0d6c1cb_32_DistributionExponentialKernel_cu_588173664cuda3std3__45__cpo5beginE,(_ZN63_INTERNAL_c0d6c1cb_32_DistributionExponentialKernel_cu_588173664cuda3std6ranges3__45__cpo6cbeginE - _ZN63_INTERNAL_c0d6c1cb_32_DistributionExponentialKernel_cu_588173664cuda3std3__45__cpo5beginE)
_ZN63_INTERNAL_c0d6c1cb_32_DistributionExponentialKernel_cu_588173664cuda3std3__45__cpo5beginE:
	.zero		1
	.type		_ZN63_INTERNAL_c0d6c1cb_32_DistributionExponentialKernel_cu_588173664cuda3std6ranges3__45__cpo6cbeginE,@object
	.size		_ZN63_INTERNAL_c0d6c1cb_32_DistributionExponentialKernel_cu_588173664cuda3std6ranges3__45__cpo6cbeginE,(_ZN63_INTERNAL_c0d6c1cb_32_DistributionExponentialKernel_cu_588173664cuda3std3__45__cpo6rbeginE - _ZN63_INTERNAL_c0d6c1cb_32_DistributionExponentialKernel_cu_588173664cuda3std6ranges3__45__cpo6cbeginE)
_ZN63_INTERNAL_c0d6c1cb_32_DistributionExponentialKernel_cu_588173664cuda3std6ranges3__45__cpo6cbeginE:
	.zero		1
	.type		_ZN63_INTERNAL_c0d6c1cb_32_DistributionExponentialKernel_cu_588173664cuda3std3__45__cpo6rbeginE,@object
	.size		_ZN63_INTERNAL_c0d6c1cb_32_DistributionExponentialKernel_cu_588173664cuda3std3__45__cpo6rbeginE,(_ZN63_INTERNAL_c0d6c1cb_32_DistributionExponentialKernel_cu_588173664cuda3std6ranges3__45__cpo4nextE - _ZN63_INTERNAL_c0d6c1cb_32_DistributionExponentialKernel_cu_588173664cuda3std3__45__cpo6rbeginE)
_ZN63_INTERNAL_c0d6c1cb_32_DistributionExponentialKernel_cu_588173664cuda3std3__45__cpo6rbeginE:
	.zero		1
	.type		_ZN63_INTERNAL_c0d6c1cb_32_DistributionExponentialKernel_cu_588173664cuda3std6ranges3__45__cpo4nextE,@object
	.size		_ZN63_INTERNAL_c0d6c1cb_32_DistributionExponentialKernel_cu_588173664cuda3std6ranges3__45__cpo4nextE,(_ZN63_INTERNAL_c0d6c1cb_32_DistributionExponentialKernel_cu_588173664cuda3std6ranges3__45__cpo4swapE - _ZN63_INTERNAL_c0d6c1cb_32_DistributionExponentialKernel_cu_588173664cuda3std6ranges3__45__cpo4nextE)
_ZN63_INTERNAL_c0d6c1cb_32_DistributionExponentialKernel_cu_588173664cuda3std6ranges3__45__cpo4nextE:
	.zero		1
	.type		_ZN63_INTERNAL_c0d6c1cb_32_DistributionExponentialKernel_cu_588173664cuda3std6ranges3__45__cpo4swapE,@object
	.size		_ZN63_INTERNAL_c0d6c1cb_32_DistributionExponentialKernel_cu_588173664cuda3std6ranges3__45__cpo4swapE,(_ZN63_INTERNAL_c0d6c1cb_32_DistributionExponentialKernel_cu_588173664cuda3std3__420unreachable_sentinelE - _ZN63_INTERNAL_c0d6c1cb_32_DistributionExponentialKernel_cu_588173664cuda3std6ranges3__45__cpo4swapE)
_ZN63_INTERNAL_c0d6c1cb_32_DistributionExponentialKernel_cu_588173664cuda3std6ranges3__45__cpo4swapE:
	.zero		1
	.type		_ZN63_INTERNAL_c0d6c1cb_32_DistributionExponentialKernel_cu_588173664cuda3std3__420unreachable_sentinelE,@object
	.size		_ZN63_INTERNAL_c0d6c1cb_32_DistributionExponentialKernel_cu_588173664cuda3std3__420unreachable_sentinelE,(_ZN63_INTERNAL_c0d6c1cb_32_DistributionExponentialKernel_cu_588173666thrust23THRUST_300001_SM_800_NS6system6detail10sequential3seqE - _ZN63_INTERNAL_c0d6c1cb_32_DistributionExponentialKernel_cu_588173664cuda3std3__420unreachable_sentinelE)
_ZN63_INTERNAL_c0d6c1cb_32_DistributionExponentialKernel_cu_588173664cuda3std3__420unreachable_sentinelE:
	.zero		1
	.type		_ZN63_INTERNAL_c0d6c1cb_32_DistributionExponentialKernel_cu_588173666thrust23THRUST_300001_SM_800_NS6system6detail10sequential3seqE,@object
	.size		_ZN63_INTERNAL_c0d6c1cb_32_DistributionExponentialKernel_cu_588173666thrust23THRUST_300001_SM_800_NS6system6detail10sequential3seqE,(_ZN63_INTERNAL_c0d6c1cb_32_DistributionExponentialKernel_cu_588173664cuda3std3__45__cpo4cendE - _ZN63_INTERNAL_c0d6c1cb_32_DistributionExponentialKernel_cu_588173666thrust23THRUST_300001_SM_800_NS6system6detail10sequential3seqE)
_ZN63_INTERNAL_c0d6c1cb_32_DistributionExponentialKernel_cu_588173666thrust23THRUST_300001_SM_800_NS6system6detail10sequential3seqE:
	.zero		1
	.type		_ZN63_INTERNAL_c0d6c1cb_32_DistributionExponentialKernel_cu_588173664cuda3std3__45__cpo4cendE,@object
	.size		_ZN63_INTERNAL_c0d6c1cb_32_DistributionExponentialKernel_cu_588173664cuda3std3__45__cpo4cendE,(_ZN63_INTERNAL_c0d6c1cb_32_DistributionExponentialKernel_cu_588173664cuda3std6ranges3__45__cpo9iter_swapE - _ZN63_INTERNAL_c0d6c1cb_32_DistributionExponentialKernel_cu_588173664cuda3std3__45__cpo4cendE)
_ZN63_INTERNAL_c0d6c1cb_32_DistributionExponentialKernel_cu_588173664cuda3std3__45__cpo4cendE:
	.zero		1
	.type		_ZN63_INTERNAL_c0d6c1cb_32_DistributionExponentialKernel_cu_588173664cuda3std6ranges3__45__cpo9iter_swapE,@object
	.size		_ZN63_INTERNAL_c0d6c1cb_32_DistributionExponentialKernel_cu_588173664cuda3std6ranges3__45__cpo9iter_swapE,(_ZN63_INTERNAL_c0d6c1cb_32_DistributionExponentialKernel_cu_588173664cuda3std3__45__cpo5crendE - _ZN63_INTERNAL_c0d6c1cb_32_DistributionExponentialKernel_cu_588173664cuda3std6ranges3__45__cpo9iter_swapE)
_ZN63_INTERNAL_c0d6c1cb_32_DistributionExponentialKernel_cu_588173664cuda3std6ranges3__45__cpo9iter_swapE:
	.zero		1
	.type		_ZN63_INTERNAL_c0d6c1cb_32_DistributionExponentialKernel_cu_588173664cuda3std3__45__cpo5crendE,@object
	.size		_ZN63_INTERNAL_c0d6c1cb_32_DistributionExponentialKernel_cu_588173664cuda3std3__45__cpo5crendE,(_ZN63_INTERNAL_c0d6c1cb_32_DistributionExponentialKernel_cu_588173664cuda3std6ranges3__45__cpo5cdataE - _ZN63_INTERNAL_c0d6c1cb_32_DistributionExponentialKernel_cu_588173664cuda3std3__45__cpo5crendE)
_ZN63_INTERNAL_c0d6c1cb_32_DistributionExponentialKernel_cu_588173664cuda3std3__45__cpo5crendE:
	.zero		1
	.type		_ZN63_INTERNAL_c0d6c1cb_32_DistributionExponentialKernel_cu_588173664cuda3std6ranges3__45__cpo5cdataE,@object
	.size		_ZN63_INTERNAL_c0d6c1cb_32_DistributionExponentialKernel_cu_588173664cuda3std6ranges3__45__cpo5cdataE,(_ZN63_INTERNAL_c0d6c1cb_32_DistributionExponentialKernel_cu_588173664cuda3std6ranges3__45__cpo3endE - _ZN63_INTERNAL_c0d6c1cb_32_DistributionExponentialKernel_cu_588173664cuda3std6ranges3__45__cpo5cdataE)
_ZN63_INTERNAL_c0d6c1cb_32_DistributionExponentialKernel_cu_588173664cuda3std6ranges3__45__cpo5cdataE:
	.zero		1
	.type		_ZN63_INTERNAL_c0d6c1cb_32_DistributionExponentialKernel_cu_588173664cuda3std6ranges3__45__cpo3endE,@object
	.size		_ZN63_INTERNAL_c0d6c1cb_32_DistributionExponentialKernel_cu_588173664cuda3std6ranges3__45__cpo3endE,(_ZN63_INTERNAL_c0d6c1cb_32_DistributionExponentialKernel_cu_588173664cuda3std3__419piecewise_constructE - _ZN63_INTERNAL_c0d6c1cb_32_DistributionExponentialKernel_cu_588173664cuda3std6ranges3__45__cpo3endE)
_ZN63_INTERNAL_c0d6c1cb_32_DistributionExponentialKernel_cu_588173664cuda3std6ranges3__45__cpo3endE:
	.zero		1
	.type		_ZN63_INTERNAL_c0d6c1cb_32_DistributionExponentialKernel_cu_588173664cuda3std3__419piecewise_constructE,@object
	.size		_ZN63_INTERNAL_c0d6c1cb_32_DistributionExponentialKernel_cu_588173664cuda3std3__419piecewise_constructE,(_ZN63_INTERNAL_c0d6c1cb_32_DistributionExponentialKernel_cu_588173664cuda3std6ranges3__45__cpo5ssizeE - _ZN63_INTERNAL_c0d6c1cb_32_DistributionExponentialKernel_cu_588173664cuda3std3__419piecewise_constructE)
_ZN63_INTERNAL_c0d6c1cb_32_DistributionExponentialKernel_cu_588173664cuda3std3__419piecewise_constructE:
	.zero		1
	.type		_ZN63_INTERNAL_c0d6c1cb_32_DistributionExponentialKernel_cu_588173664cuda3std6ranges3__45__cpo5ssizeE,@object
	.size		_ZN63_INTERNAL_c0d6c1cb_32_DistributionExponentialKernel_cu_588173664cuda3std6ranges3__45__cpo5ssizeE,(_ZN63_INTERNAL_c0d6c1cb_32_DistributionExponentialKernel_cu_588173664cuda3std3__45__cpo3endE - _ZN63_INTERNAL_c0d6c1cb_32_DistributionExponentialKernel_cu_588173664cuda3std6ranges3__45__cpo5ssizeE)
_ZN63_INTERNAL_c0d6c1cb_32_DistributionExponentialKernel_cu_588173664cuda3std6ranges3__45__cpo5ssizeE:
	.zero		1
	.type		_ZN63_INTERNAL_c0d6c1cb_32_DistributionExponentialKernel_cu_588173664cuda3std3__45__cpo3endE,@object
	.size		_ZN63_INTERNAL_c0d6c1cb_32_DistributionExponentialKernel_cu_588173664cuda3std3__45__cpo3endE,(_ZN63_INTERNAL_c0d6c1cb_32_DistributionExponentialKernel_cu_588173664cuda3std6ranges3__45__cpo4cendE - _ZN63_INTERNAL_c0d6c1cb_32_DistributionExponentialKernel_cu_588173664cuda3std3__45__cpo3endE)
_ZN63_INTERNAL_c0d6c1cb_32_DistributionExponentialKernel_cu_588173664cuda3std3__45__cpo3endE:
	.zero		1
	.type		_ZN63_INTERNAL_c0d6c1cb_32_DistributionExponentialKernel_cu_588173664cuda3std6ranges3__45__cpo4cendE,@object
	.size		_ZN63_INTERNAL_c0d6c1cb_32_DistributionExponentialKernel_cu_588173664cuda3std6ranges3__45__cpo4cendE,(_ZN63_INTERNAL_c0d6c1cb_32_DistributionExponentialKernel_cu_588173664cuda3std3__45__cpo4rendE - _ZN63_INTERNAL_c0d6c1cb_32_DistributionExponentialKernel_cu_588173664cuda3std6ranges3__45__cpo4cendE)
_ZN63_INTERNAL_c0d6c1cb_32_DistributionExponentialKernel_cu_588173664cuda3std6ranges3__45__cpo4cendE:
	.zero		1
	.type		_ZN63_INTERNAL_c0d6c1cb_32_DistributionExponentialKernel_cu_588173664cuda3std3__45__cpo4rendE,@object
	.size		_ZN63_INTERNAL_c0d6c1cb_32_DistributionExponentialKernel_cu_588173664cuda3std3__45__cpo4rendE,(_ZN63_INTERNAL_c0d6c1cb_32_DistributionExponentialKernel_cu_588173664cuda3std6ranges3__45__cpo4prevE - _ZN63_INTERNAL_c0d6c1cb_32_DistributionExponentialKernel_cu_588173664cuda3std3__45__cpo4rendE)
_ZN63_INTERNAL_c0d6c1cb_32_DistributionExponentialKernel_cu_588173664cuda3std3__45__cpo4rendE:
	.zero		1
	.type		_ZN63_INTERNAL_c0d6c1cb_32_DistributionExponentialKernel_cu_588173664cuda3std6ranges3__45__cpo4prevE,@object
	.size		_ZN63_INTERNAL_c0d6c1cb_32_DistributionExponentialKernel_cu_588173664cuda3std6ranges3__45__cpo4prevE,(_ZN63_INTERNAL_c0d6c1cb_32_DistributionExponentialKernel_cu_588173664cuda3std6ranges3__45__cpo9iter_moveE - _ZN63_INTERNAL_c0d6c1cb_32_DistributionExponentialKernel_cu_588173664cuda3std6ranges3__45__cpo4prevE)
_ZN63_INTERNAL_c0d6c1cb_32_DistributionExponentialKernel_cu_588173664cuda3std6ranges3__45__cpo4prevE:
	.zero		1
	.type		_ZN63_INTERNAL_c0d6c1cb_32_DistributionExponentialKernel_cu_588173664cuda3std6ranges3__45__cpo9iter_moveE,@object
	.size		_ZN63_INTERNAL_c0d6c1cb_32_DistributionExponentialKernel_cu_588173664cuda3std6ranges3__45__cpo9iter_moveE,(.L_22 - _ZN63_INTERNAL_c0d6c1cb_32_DistributionExponentialKernel_cu_588173664cuda3std6ranges3__45__cpo9iter_moveE)
_ZN63_INTERNAL_c0d6c1cb_32_DistributionExponentialKernel_cu_588173664cuda3std6ranges3__45__cpo9iter_moveE:
	.zero		1
.L_22:
